//
// Generated by NVIDIA NVVM Compiler
//
// Compiler Build ID: CL-36424714
// Cuda compilation tools, release 13.0, V13.0.88
// Based on NVVM 20.0.0
//

.version 9.0
.target sm_100
.address_size 64

	// .globl	_ZN3cub18CUB_300001_SM_10006detail11EmptyKernelIvEEvv
// _ZZN3cub18CUB_300001_SM_10006detail6reduce28DeviceReduceSingleTileKernelINS2_10policy_hubIijN4cuda3std3__44plusIiEEE10Policy1000EN6thrust24THRUST_300001_SM_1000_NS6detail15normal_iteratorINSD_10device_ptrIiEEEEPijS9_iiNS7_10__identityEEEvT0_T1_T2_T3_T4_T6_E12temp_storage has been demoted
// _ZZN3cub18CUB_300001_SM_10006detail6reduce18DeviceReduceKernelINS2_10policy_hubIijN4cuda3std3__44plusIiEEE10Policy1000EN6thrust24THRUST_300001_SM_1000_NS6detail15normal_iteratorINSD_10device_ptrIiEEEEjS9_iNS7_10__identityEEEvT0_PT3_T1_NS0_13GridEvenShareISN_EET2_T4_E12temp_storage has been demoted
// _ZZN3cub18CUB_300001_SM_10006detail6reduce28DeviceReduceSingleTileKernelINS2_10policy_hubIijN4cuda3std3__44plusIiEEE10Policy1000EPiSC_iS9_iiNS7_10__identityEEEvT0_T1_T2_T3_T4_T6_E12temp_storage has been demoted
// _ZZN3cub18CUB_300001_SM_10006detail6reduce28DeviceReduceSingleTileKernelINS2_10policy_hubIiyN4cuda3std3__44plusIiEEE10Policy1000EN6thrust24THRUST_300001_SM_1000_NS6detail15normal_iteratorINSD_10device_ptrIiEEEEPiyS9_iiNS7_10__identityEEEvT0_T1_T2_T3_T4_T6_E12temp_storage has been demoted
// _ZZN3cub18CUB_300001_SM_10006detail6reduce18DeviceReduceKernelINS2_10policy_hubIiyN4cuda3std3__44plusIiEEE10Policy1000EN6thrust24THRUST_300001_SM_1000_NS6detail15normal_iteratorINSD_10device_ptrIiEEEEyS9_iNS7_10__identityEEEvT0_PT3_T1_NS0_13GridEvenShareISN_EET2_T4_E12temp_storage has been demoted
// _ZZN3cub18CUB_300001_SM_10006detail6reduce28DeviceReduceSingleTileKernelINS2_10policy_hubIiyN4cuda3std3__44plusIiEEE10Policy1000EPiSC_iS9_iiNS7_10__identityEEEvT0_T1_T2_T3_T4_T6_E12temp_storage has been demoted
.global .align 1 .b8 _ZN30_INTERNAL_baf8204b_4_k_cu_main4cuda3std3__45__cpo5beginE[1];
.global .align 1 .b8 _ZN30_INTERNAL_baf8204b_4_k_cu_main4cuda3std3__45__cpo3endE[1];
.global .align 1 .b8 _ZN30_INTERNAL_baf8204b_4_k_cu_main4cuda3std3__45__cpo6cbeginE[1];
.global .align 1 .b8 _ZN30_INTERNAL_baf8204b_4_k_cu_main4cuda3std3__45__cpo4cendE[1];
.global .align 1 .b8 _ZN30_INTERNAL_baf8204b_4_k_cu_main4cuda3std3__45__cpo6rbeginE[1];
.global .align 1 .b8 _ZN30_INTERNAL_baf8204b_4_k_cu_main4cuda3std3__45__cpo4rendE[1];
.global .align 1 .b8 _ZN30_INTERNAL_baf8204b_4_k_cu_main4cuda3std3__45__cpo7crbeginE[1];
.global .align 1 .b8 _ZN30_INTERNAL_baf8204b_4_k_cu_main4cuda3std3__45__cpo5crendE[1];
.global .align 1 .b8 _ZN30_INTERNAL_baf8204b_4_k_cu_main4cuda3std3__432_GLOBAL__N__baf8204b_4_k_cu_main6ignoreE[1];
.global .align 1 .b8 _ZN30_INTERNAL_baf8204b_4_k_cu_main4cuda3std3__419piecewise_constructE[1];
.global .align 1 .b8 _ZN30_INTERNAL_baf8204b_4_k_cu_main4cuda3std3__48in_placeE[1];
.global .align 1 .b8 _ZN30_INTERNAL_baf8204b_4_k_cu_main4cuda3std3__420unreachable_sentinelE[1];
.global .align 1 .b8 _ZN30_INTERNAL_baf8204b_4_k_cu_main4cuda3std3__47nulloptE[1];
.global .align 1 .b8 _ZN30_INTERNAL_baf8204b_4_k_cu_main4cuda3std3__48unexpectE[1];
.global .align 1 .b8 _ZN30_INTERNAL_baf8204b_4_k_cu_main4cuda3std6ranges3__45__cpo4swapE[1];
.global .align 1 .b8 _ZN30_INTERNAL_baf8204b_4_k_cu_main4cuda3std6ranges3__45__cpo9iter_moveE[1];
.global .align 1 .b8 _ZN30_INTERNAL_baf8204b_4_k_cu_main4cuda3std6ranges3__45__cpo5beginE[1];
.global .align 1 .b8 _ZN30_INTERNAL_baf8204b_4_k_cu_main4cuda3std6ranges3__45__cpo3endE[1];
.global .align 1 .b8 _ZN30_INTERNAL_baf8204b_4_k_cu_main4cuda3std6ranges3__45__cpo6cbeginE[1];
.global .align 1 .b8 _ZN30_INTERNAL_baf8204b_4_k_cu_main4cuda3std6ranges3__45__cpo4cendE[1];
.global .align 1 .b8 _ZN30_INTERNAL_baf8204b_4_k_cu_main4cuda3std6ranges3__45__cpo7advanceE[1];
.global .align 1 .b8 _ZN30_INTERNAL_baf8204b_4_k_cu_main4cuda3std6ranges3__45__cpo9iter_swapE[1];
.global .align 1 .b8 _ZN30_INTERNAL_baf8204b_4_k_cu_main4cuda3std6ranges3__45__cpo4nextE[1];
.global .align 1 .b8 _ZN30_INTERNAL_baf8204b_4_k_cu_main4cuda3std6ranges3__45__cpo4prevE[1];
.global .align 1 .b8 _ZN30_INTERNAL_baf8204b_4_k_cu_main4cuda3std6ranges3__45__cpo4dataE[1];
.global .align 1 .b8 _ZN30_INTERNAL_baf8204b_4_k_cu_main4cuda3std6ranges3__45__cpo5cdataE[1];
.global .align 1 .b8 _ZN30_INTERNAL_baf8204b_4_k_cu_main4cuda3std6ranges3__45__cpo4sizeE[1];
.global .align 1 .b8 _ZN30_INTERNAL_baf8204b_4_k_cu_main4cuda3std6ranges3__45__cpo5ssizeE[1];
.global .align 1 .b8 _ZN30_INTERNAL_baf8204b_4_k_cu_main4cuda3std6ranges3__45__cpo8distanceE[1];
.global .align 1 .b8 _ZN30_INTERNAL_baf8204b_4_k_cu_main6thrust24THRUST_300001_SM_1000_NS8cuda_cub3parE[1];
.global .align 1 .b8 _ZN30_INTERNAL_baf8204b_4_k_cu_main6thrust24THRUST_300001_SM_1000_NS8cuda_cub10par_nosyncE[1];
.global .align 1 .b8 _ZN30_INTERNAL_baf8204b_4_k_cu_main6thrust24THRUST_300001_SM_1000_NS6system6detail10sequential3seqE[1];
.global .align 1 .b8 _ZN30_INTERNAL_baf8204b_4_k_cu_main6thrust24THRUST_300001_SM_1000_NS12placeholders2_1E[1];
.global .align 1 .b8 _ZN30_INTERNAL_baf8204b_4_k_cu_main6thrust24THRUST_300001_SM_1000_NS12placeholders2_2E[1];
.global .align 1 .b8 _ZN30_INTERNAL_baf8204b_4_k_cu_main6thrust24THRUST_300001_SM_1000_NS12placeholders2_3E[1];
.global .align 1 .b8 _ZN30_INTERNAL_baf8204b_4_k_cu_main6thrust24THRUST_300001_SM_1000_NS12placeholders2_4E[1];
.global .align 1 .b8 _ZN30_INTERNAL_baf8204b_4_k_cu_main6thrust24THRUST_300001_SM_1000_NS12placeholders2_5E[1];
.global .align 1 .b8 _ZN30_INTERNAL_baf8204b_4_k_cu_main6thrust24THRUST_300001_SM_1000_NS12placeholders2_6E[1];
.global .align 1 .b8 _ZN30_INTERNAL_baf8204b_4_k_cu_main6thrust24THRUST_300001_SM_1000_NS12placeholders2_7E[1];
.global .align 1 .b8 _ZN30_INTERNAL_baf8204b_4_k_cu_main6thrust24THRUST_300001_SM_1000_NS12placeholders2_8E[1];
.global .align 1 .b8 _ZN30_INTERNAL_baf8204b_4_k_cu_main6thrust24THRUST_300001_SM_1000_NS12placeholders2_9E[1];
.global .align 1 .b8 _ZN30_INTERNAL_baf8204b_4_k_cu_main6thrust24THRUST_300001_SM_1000_NS12placeholders3_10E[1];
.global .align 1 .b8 _ZN30_INTERNAL_baf8204b_4_k_cu_main6thrust24THRUST_300001_SM_1000_NS3seqE[1];

.visible .entry _ZN3cub18CUB_300001_SM_10006detail11EmptyKernelIvEEvv()
{


	ret;

}
	// .globl	_ZN3cub18CUB_300001_SM_10006detail8for_each13static_kernelINS2_12policy_hub_t12policy_500_tEmN6thrust24THRUST_300001_SM_1000_NS8cuda_cub20__uninitialized_fill7functorINS7_10device_ptrIiEEiEEEEvT0_T1_
.visible .entry _ZN3cub18CUB_300001_SM_10006detail8for_each13static_kernelINS2_12policy_hub_t12policy_500_tEmN6thrust24THRUST_300001_SM_1000_NS8cuda_cub20__uninitialized_fill7functorINS7_10device_ptrIiEEiEEEEvT0_T1_(
	.param .u64 _ZN3cub18CUB_300001_SM_10006detail8for_each13static_kernelINS2_12policy_hub_t12policy_500_tEmN6thrust24THRUST_300001_SM_1000_NS8cuda_cub20__uninitialized_fill7functorINS7_10device_ptrIiEEiEEEEvT0_T1__param_0,
	.param .align 8 .b8 _ZN3cub18CUB_300001_SM_10006detail8for_each13static_kernelINS2_12policy_hub_t12policy_500_tEmN6thrust24THRUST_300001_SM_1000_NS8cuda_cub20__uninitialized_fill7functorINS7_10device_ptrIiEEiEEEEvT0_T1__param_1[16]
)
.maxntid 256
{
	.reg .pred 	%p<4>;
	.reg .b16 	%rs<5>;
	.reg .b32 	%r<12>;
	.reg .b64 	%rd<16>;

	ld.param.u32 	%r3, [_ZN3cub18CUB_300001_SM_10006detail8for_each13static_kernelINS2_12policy_hub_t12policy_500_tEmN6thrust24THRUST_300001_SM_1000_NS8cuda_cub20__uninitialized_fill7functorINS7_10device_ptrIiEEiEEEEvT0_T1__param_1+8];
	ld.param.u64 	%rd4, [_ZN3cub18CUB_300001_SM_10006detail8for_each13static_kernelINS2_12policy_hub_t12policy_500_tEmN6thrust24THRUST_300001_SM_1000_NS8cuda_cub20__uninitialized_fill7functorINS7_10device_ptrIiEEiEEEEvT0_T1__param_1];
	ld.param.u64 	%rd5, [_ZN3cub18CUB_300001_SM_10006detail8for_each13static_kernelINS2_12policy_hub_t12policy_500_tEmN6thrust24THRUST_300001_SM_1000_NS8cuda_cub20__uninitialized_fill7functorINS7_10device_ptrIiEEiEEEEvT0_T1__param_0];
	mov.u32 	%r9, %ctaid.x;
	mul.wide.u32 	%rd1, %r9, 512;
	sub.s64 	%rd2, %rd5, %rd1;
	setp.lt.u64 	%p1, %rd2, 512;
	@%p1 bra 	$L__BB1_2;
	mov.u32 	%r11, %tid.x;
	cvta.to.global.u64 	%rd11, %rd4;
	cvt.u64.u32 	%rd12, %r11;
	add.s64 	%rd13, %rd1, %rd12;
	shl.b64 	%rd14, %rd13, 2;
	add.s64 	%rd15, %rd11, %rd14;
	st.global.u32 	[%rd15], %r3;
	st.global.u32 	[%rd15+1024], %r3;
	bra.uni 	$L__BB1_6;
$L__BB1_2:
	cvta.to.global.u64 	%rd6, %rd4;
	mov.u32 	%r2, %tid.x;
	cvt.u64.u32 	%rd7, %r2;
	setp.le.u64 	%p2, %rd2, %rd7;
	add.s64 	%rd8, %rd1, %rd7;
	shl.b64 	%rd9, %rd8, 2;
	add.s64 	%rd3, %rd6, %rd9;
	@%p2 bra 	$L__BB1_4;
	st.global.u32 	[%rd3], %r3;
$L__BB1_4:
	add.s32 	%r10, %r2, 256;
	cvt.u64.u32 	%rd10, %r10;
	setp.le.u64 	%p3, %rd2, %rd10;
	@%p3 bra 	$L__BB1_6;
	st.global.u32 	[%rd3+1024], %r3;
$L__BB1_6:
	ret;

}
	// .globl	_ZN3cub18CUB_300001_SM_10006detail9transform16transform_kernelINS2_10policy_hubILb1EN4cuda3std3__45tupleIJN6thrust24THRUST_300001_SM_1000_NS6detail15normal_iteratorINSA_10device_ptrIiEEEESF_EEEE10policy1000Ei13saxpy_functorSF_JPiSK_EEEvT0_iT1_T2_DpNS2_10kernel_argIT3_EE
.visible .entry _ZN3cub18CUB_300001_SM_10006detail9transform16transform_kernelINS2_10policy_hubILb1EN4cuda3std3__45tupleIJN6thrust24THRUST_300001_SM_1000_NS6detail15normal_iteratorINSA_10device_ptrIiEEEESF_EEEE10policy1000Ei13saxpy_functorSF_JPiSK_EEEvT0_iT1_T2_DpNS2_10kernel_argIT3_EE(
	.param .u32 _ZN3cub18CUB_300001_SM_10006detail9transform16transform_kernelINS2_10policy_hubILb1EN4cuda3std3__45tupleIJN6thrust24THRUST_300001_SM_1000_NS6detail15normal_iteratorINSA_10device_ptrIiEEEESF_EEEE10policy1000Ei13saxpy_functorSF_JPiSK_EEEvT0_iT1_T2_DpNS2_10kernel_argIT3_EE_param_0,
	.param .u32 _ZN3cub18CUB_300001_SM_10006detail9transform16transform_kernelINS2_10policy_hubILb1EN4cuda3std3__45tupleIJN6thrust24THRUST_300001_SM_1000_NS6detail15normal_iteratorINSA_10device_ptrIiEEEESF_EEEE10policy1000Ei13saxpy_functorSF_JPiSK_EEEvT0_iT1_T2_DpNS2_10kernel_argIT3_EE_param_1,
	.param .align 4 .b8 _ZN3cub18CUB_300001_SM_10006detail9transform16transform_kernelINS2_10policy_hubILb1EN4cuda3std3__45tupleIJN6thrust24THRUST_300001_SM_1000_NS6detail15normal_iteratorINSA_10device_ptrIiEEEESF_EEEE10policy1000Ei13saxpy_functorSF_JPiSK_EEEvT0_iT1_T2_DpNS2_10kernel_argIT3_EE_param_2[4],
	.param .align 8 .b8 _ZN3cub18CUB_300001_SM_10006detail9transform16transform_kernelINS2_10policy_hubILb1EN4cuda3std3__45tupleIJN6thrust24THRUST_300001_SM_1000_NS6detail15normal_iteratorINSA_10device_ptrIiEEEESF_EEEE10policy1000Ei13saxpy_functorSF_JPiSK_EEEvT0_iT1_T2_DpNS2_10kernel_argIT3_EE_param_3[8],
	.param .align 8 .b8 _ZN3cub18CUB_300001_SM_10006detail9transform16transform_kernelINS2_10policy_hubILb1EN4cuda3std3__45tupleIJN6thrust24THRUST_300001_SM_1000_NS6detail15normal_iteratorINSA_10device_ptrIiEEEESF_EEEE10policy1000Ei13saxpy_functorSF_JPiSK_EEEvT0_iT1_T2_DpNS2_10kernel_argIT3_EE_param_4[16],
	.param .align 8 .b8 _ZN3cub18CUB_300001_SM_10006detail9transform16transform_kernelINS2_10policy_hubILb1EN4cuda3std3__45tupleIJN6thrust24THRUST_300001_SM_1000_NS6detail15normal_iteratorINSA_10device_ptrIiEEEESF_EEEE10policy1000Ei13saxpy_functorSF_JPiSK_EEEvT0_iT1_T2_DpNS2_10kernel_argIT3_EE_param_5[16]
)
.maxntid 128
{
	.reg .pred 	%p<38>;
	.reg .b32 	%r<171>;
	.reg .b32 	%f<93>;
	.reg .b64 	%rd<97>;

	ld.param.f32 	%f2, [_ZN3cub18CUB_300001_SM_10006detail9transform16transform_kernelINS2_10policy_hubILb1EN4cuda3std3__45tupleIJN6thrust24THRUST_300001_SM_1000_NS6detail15normal_iteratorINSA_10device_ptrIiEEEESF_EEEE10policy1000Ei13saxpy_functorSF_JPiSK_EEEvT0_iT1_T2_DpNS2_10kernel_argIT3_EE_param_2];
	ld.param.u32 	%r45, [_ZN3cub18CUB_300001_SM_10006detail9transform16transform_kernelINS2_10policy_hubILb1EN4cuda3std3__45tupleIJN6thrust24THRUST_300001_SM_1000_NS6detail15normal_iteratorINSA_10device_ptrIiEEEESF_EEEE10policy1000Ei13saxpy_functorSF_JPiSK_EEEvT0_iT1_T2_DpNS2_10kernel_argIT3_EE_param_0];
	ld.param.u64 	%rd27, [_ZN3cub18CUB_300001_SM_10006detail9transform16transform_kernelINS2_10policy_hubILb1EN4cuda3std3__45tupleIJN6thrust24THRUST_300001_SM_1000_NS6detail15normal_iteratorINSA_10device_ptrIiEEEESF_EEEE10policy1000Ei13saxpy_functorSF_JPiSK_EEEvT0_iT1_T2_DpNS2_10kernel_argIT3_EE_param_5];
	ld.param.u64 	%rd25, [_ZN3cub18CUB_300001_SM_10006detail9transform16transform_kernelINS2_10policy_hubILb1EN4cuda3std3__45tupleIJN6thrust24THRUST_300001_SM_1000_NS6detail15normal_iteratorINSA_10device_ptrIiEEEESF_EEEE10policy1000Ei13saxpy_functorSF_JPiSK_EEEvT0_iT1_T2_DpNS2_10kernel_argIT3_EE_param_4];
	ld.param.u64 	%rd29, [_ZN3cub18CUB_300001_SM_10006detail9transform16transform_kernelINS2_10policy_hubILb1EN4cuda3std3__45tupleIJN6thrust24THRUST_300001_SM_1000_NS6detail15normal_iteratorINSA_10device_ptrIiEEEESF_EEEE10policy1000Ei13saxpy_functorSF_JPiSK_EEEvT0_iT1_T2_DpNS2_10kernel_argIT3_EE_param_3];
	ld.param.u32 	%r44, [_ZN3cub18CUB_300001_SM_10006detail9transform16transform_kernelINS2_10policy_hubILb1EN4cuda3std3__45tupleIJN6thrust24THRUST_300001_SM_1000_NS6detail15normal_iteratorINSA_10device_ptrIiEEEESF_EEEE10policy1000Ei13saxpy_functorSF_JPiSK_EEEvT0_iT1_T2_DpNS2_10kernel_argIT3_EE_param_1];
	cvta.to.global.u64 	%rd1, %rd29;
	cvta.to.global.u64 	%rd2, %rd25;
	cvta.to.global.u64 	%rd3, %rd27;
	shl.b32 	%r1, %r44, 7;
	mov.u32 	%r46, %ctaid.x;
	mul.lo.s32 	%r2, %r1, %r46;
	sub.s32 	%r3, %r45, %r2;
	min.s32 	%r4, %r1, %r3;
	shl.b32 	%r5, %r4, 2;
	mov.u32 	%r6, %tid.x;
	shl.b32 	%r161, %r6, 7;
	setp.ge.s32 	%p1, %r161, %r5;
	@%p1 bra 	$L__BB2_5;
	mul.wide.u32 	%rd4, %r6, 128;
	add.s64 	%rd30, %rd2, %rd4;
	mul.wide.s32 	%rd5, %r2, 4;
	add.s64 	%rd94, %rd30, %rd5;
	mov.u32 	%r160, %r161;
$L__BB2_2:
	.pragma "nounroll";
	// begin inline asm
	prefetch.global.L2 [%rd94];
	// end inline asm
	add.s32 	%r160, %r160, 16384;
	add.s64 	%rd94, %rd94, 16384;
	setp.lt.s32 	%p2, %r160, %r5;
	@%p2 bra 	$L__BB2_2;
	add.s64 	%rd32, %rd3, %rd4;
	add.s64 	%rd95, %rd32, %rd5;
$L__BB2_4:
	.pragma "nounroll";
	// begin inline asm
	prefetch.global.L2 [%rd95];
	// end inline asm
	add.s32 	%r161, %r161, 16384;
	add.s64 	%rd95, %rd95, 16384;
	setp.lt.s32 	%p3, %r161, %r5;
	@%p3 bra 	$L__BB2_4;
$L__BB2_5:
	mul.wide.s32 	%rd96, %r2, 4;
	add.s64 	%rd12, %rd2, %rd96;
	add.s64 	%rd13, %rd3, %rd96;
	add.s64 	%rd14, %rd1, %rd96;
	setp.gt.s32 	%p4, %r1, %r3;
	@%p4 bra 	$L__BB2_18;
	setp.lt.s32 	%p5, %r44, 1;
	@%p5 bra 	$L__BB2_59;
	and.b32  	%r12, %r44, 7;
	setp.lt.u32 	%p6, %r44, 8;
	mov.b32 	%r169, 0;
	@%p6 bra 	$L__BB2_10;
	and.b32  	%r48, %r44, 2147483640;
	neg.s32 	%r163, %r48;
	mul.wide.u32 	%rd35, %r6, 4;
	add.s64 	%rd15, %rd1, %rd35;
	add.s64 	%rd36, %rd96, 1536;
	add.s64 	%rd17, %rd2, %rd36;
	add.s32 	%r162, %r6, 128;
	add.s64 	%rd18, %rd3, %rd36;
	add.s64 	%rd19, %rd1, %rd36;
$L__BB2_9:
	.pragma "nounroll";
	and.b32  	%r169, %r44, 2147483640;
	mul.wide.s32 	%rd37, %r162, 4;
	add.s64 	%rd38, %rd17, %rd37;
	add.s64 	%rd39, %rd18, %rd37;
	add.s64 	%rd40, %rd19, %rd37;
	cvta.to.global.u64 	%rd41, %rd25;
	mul.wide.u32 	%rd42, %r6, 4;
	add.s64 	%rd43, %rd41, %rd42;
	add.s64 	%rd44, %rd43, %rd96;
	ld.global.u32 	%r49, [%rd44];
	cvt.rn.f32.s32 	%f3, %r49;
	cvta.to.global.u64 	%rd45, %rd27;
	add.s64 	%rd46, %rd45, %rd42;
	add.s64 	%rd47, %rd46, %rd96;
	ld.global.u32 	%r50, [%rd47];
	cvt.rn.f32.s32 	%f4, %r50;
	fma.rn.f32 	%f5, %f2, %f3, %f4;
	cvt.rzi.s32.f32 	%r51, %f5;
	add.s64 	%rd48, %rd15, %rd96;
	st.global.u32 	[%rd48], %r51;
	ld.global.u32 	%r52, [%rd38+-1536];
	cvt.rn.f32.s32 	%f6, %r52;
	ld.global.u32 	%r53, [%rd39+-1536];
	cvt.rn.f32.s32 	%f7, %r53;
	fma.rn.f32 	%f8, %f2, %f6, %f7;
	cvt.rzi.s32.f32 	%r54, %f8;
	st.global.u32 	[%rd40+-1536], %r54;
	ld.global.u32 	%r55, [%rd38+-1024];
	cvt.rn.f32.s32 	%f9, %r55;
	ld.global.u32 	%r56, [%rd39+-1024];
	cvt.rn.f32.s32 	%f10, %r56;
	fma.rn.f32 	%f11, %f2, %f9, %f10;
	cvt.rzi.s32.f32 	%r57, %f11;
	st.global.u32 	[%rd40+-1024], %r57;
	ld.global.u32 	%r58, [%rd38+-512];
	cvt.rn.f32.s32 	%f12, %r58;
	ld.global.u32 	%r59, [%rd39+-512];
	cvt.rn.f32.s32 	%f13, %r59;
	fma.rn.f32 	%f14, %f2, %f12, %f13;
	cvt.rzi.s32.f32 	%r60, %f14;
	st.global.u32 	[%rd40+-512], %r60;
	ld.global.u32 	%r61, [%rd38];
	cvt.rn.f32.s32 	%f15, %r61;
	ld.global.u32 	%r62, [%rd39];
	cvt.rn.f32.s32 	%f16, %r62;
	fma.rn.f32 	%f17, %f2, %f15, %f16;
	cvt.rzi.s32.f32 	%r63, %f17;
	st.global.u32 	[%rd40], %r63;
	ld.global.u32 	%r64, [%rd38+512];
	cvt.rn.f32.s32 	%f18, %r64;
	ld.global.u32 	%r65, [%rd39+512];
	cvt.rn.f32.s32 	%f19, %r65;
	fma.rn.f32 	%f20, %f2, %f18, %f19;
	cvt.rzi.s32.f32 	%r66, %f20;
	st.global.u32 	[%rd40+512], %r66;
	ld.global.u32 	%r67, [%rd38+1024];
	cvt.rn.f32.s32 	%f21, %r67;
	ld.global.u32 	%r68, [%rd39+1024];
	cvt.rn.f32.s32 	%f22, %r68;
	fma.rn.f32 	%f23, %f2, %f21, %f22;
	cvt.rzi.s32.f32 	%r69, %f23;
	st.global.u32 	[%rd40+1024], %r69;
	ld.global.u32 	%r70, [%rd38+1536];
	cvt.rn.f32.s32 	%f24, %r70;
	ld.global.u32 	%r71, [%rd39+1536];
	cvt.rn.f32.s32 	%f25, %r71;
	fma.rn.f32 	%f26, %f2, %f24, %f25;
	cvt.rzi.s32.f32 	%r72, %f26;
	st.global.u32 	[%rd40+1536], %r72;
	add.s32 	%r163, %r163, 8;
	add.s64 	%rd96, %rd96, 4096;
	add.s32 	%r162, %r162, 1024;
	setp.eq.s32 	%p7, %r163, 0;
	@%p7 bra 	$L__BB2_10;
	bra.uni 	$L__BB2_9;
$L__BB2_10:
	setp.eq.s32 	%p8, %r12, 0;
	@%p8 bra 	$L__BB2_59;
	and.b32  	%r39, %r44, 3;
	setp.lt.u32 	%p9, %r12, 4;
	@%p9 bra 	$L__BB2_13;
	shl.b32 	%r73, %r169, 7;
	add.s32 	%r74, %r73, %r6;
	mul.wide.s32 	%rd49, %r74, 4;
	add.s64 	%rd50, %rd12, %rd49;
	ld.global.u32 	%r75, [%rd50];
	cvt.rn.f32.s32 	%f27, %r75;
	add.s64 	%rd51, %rd13, %rd49;
	ld.global.u32 	%r76, [%rd51];
	cvt.rn.f32.s32 	%f28, %r76;
	fma.rn.f32 	%f29, %f2, %f27, %f28;
	cvt.rzi.s32.f32 	%r77, %f29;
	add.s64 	%rd52, %rd14, %rd49;
	st.global.u32 	[%rd52], %r77;
	ld.global.u32 	%r78, [%rd50+512];
	cvt.rn.f32.s32 	%f30, %r78;
	ld.global.u32 	%r79, [%rd51+512];
	cvt.rn.f32.s32 	%f31, %r79;
	fma.rn.f32 	%f32, %f2, %f30, %f31;
	cvt.rzi.s32.f32 	%r80, %f32;
	st.global.u32 	[%rd52+512], %r80;
	ld.global.u32 	%r81, [%rd50+1024];
	cvt.rn.f32.s32 	%f33, %r81;
	ld.global.u32 	%r82, [%rd51+1024];
	cvt.rn.f32.s32 	%f34, %r82;
	fma.rn.f32 	%f35, %f2, %f33, %f34;
	cvt.rzi.s32.f32 	%r83, %f35;
	st.global.u32 	[%rd52+1024], %r83;
	ld.global.u32 	%r84, [%rd50+1536];
	cvt.rn.f32.s32 	%f36, %r84;
	ld.global.u32 	%r85, [%rd51+1536];
	cvt.rn.f32.s32 	%f37, %r85;
	fma.rn.f32 	%f38, %f2, %f36, %f37;
	cvt.rzi.s32.f32 	%r86, %f38;
	st.global.u32 	[%rd52+1536], %r86;
	add.s32 	%r169, %r169, 4;
$L__BB2_13:
	setp.eq.s32 	%p10, %r39, 0;
	@%p10 bra 	$L__BB2_59;
	setp.eq.s32 	%p11, %r39, 1;
	@%p11 bra 	$L__BB2_16;
	shl.b32 	%r87, %r169, 7;
	add.s32 	%r88, %r87, %r6;
	mul.wide.s32 	%rd53, %r88, 4;
	add.s64 	%rd54, %rd12, %rd53;
	ld.global.u32 	%r89, [%rd54];
	cvt.rn.f32.s32 	%f39, %r89;
	add.s64 	%rd55, %rd13, %rd53;
	ld.global.u32 	%r90, [%rd55];
	cvt.rn.f32.s32 	%f40, %r90;
	fma.rn.f32 	%f41, %f2, %f39, %f40;
	cvt.rzi.s32.f32 	%r91, %f41;
	add.s64 	%rd56, %rd14, %rd53;
	st.global.u32 	[%rd56], %r91;
	ld.global.u32 	%r92, [%rd54+512];
	cvt.rn.f32.s32 	%f42, %r92;
	ld.global.u32 	%r93, [%rd55+512];
	cvt.rn.f32.s32 	%f43, %r93;
	fma.rn.f32 	%f44, %f2, %f42, %f43;
	cvt.rzi.s32.f32 	%r94, %f44;
	st.global.u32 	[%rd56+512], %r94;
	add.s32 	%r169, %r169, 2;
$L__BB2_16:
	and.b32  	%r95, %r44, 1;
	setp.eq.b32 	%p12, %r95, 1;
	not.pred 	%p13, %p12;
	@%p13 bra 	$L__BB2_59;
	shl.b32 	%r96, %r169, 7;
	add.s32 	%r97, %r96, %r6;
	mul.wide.s32 	%rd57, %r97, 4;
	add.s64 	%rd58, %rd12, %rd57;
	ld.global.u32 	%r98, [%rd58];
	cvt.rn.f32.s32 	%f45, %r98;
	add.s64 	%rd59, %rd13, %rd57;
	ld.global.u32 	%r99, [%rd59];
	cvt.rn.f32.s32 	%f46, %r99;
	fma.rn.f32 	%f47, %f2, %f45, %f46;
	cvt.rzi.s32.f32 	%r100, %f47;
	add.s64 	%rd60, %rd14, %rd57;
	st.global.u32 	[%rd60], %r100;
	bra.uni 	$L__BB2_59;
$L__BB2_18:
	setp.lt.s32 	%p14, %r44, 1;
	@%p14 bra 	$L__BB2_59;
	and.b32  	%r15, %r44, 7;
	setp.lt.u32 	%p15, %r44, 8;
	mov.b32 	%r165, 0;
	@%p15 bra 	$L__BB2_38;
	and.b32  	%r165, %r44, 2147483640;
	mov.b32 	%r164, 0;
$L__BB2_21:
	.pragma "nounroll";
	shl.b32 	%r103, %r164, 7;
	add.s32 	%r23, %r103, %r6;
	setp.ge.s32 	%p16, %r23, %r4;
	@%p16 bra 	$L__BB2_23;
	mul.wide.u32 	%rd61, %r23, 4;
	add.s64 	%rd62, %rd12, %rd61;
	ld.global.u32 	%r104, [%rd62];
	cvt.rn.f32.s32 	%f48, %r104;
	add.s64 	%rd63, %rd13, %rd61;
	ld.global.u32 	%r105, [%rd63];
	cvt.rn.f32.s32 	%f49, %r105;
	fma.rn.f32 	%f50, %f2, %f48, %f49;
	cvt.rzi.s32.f32 	%r106, %f50;
	add.s64 	%rd64, %rd14, %rd61;
	st.global.u32 	[%rd64], %r106;
$L__BB2_23:
	add.s32 	%r107, %r23, 128;
	setp.ge.s32 	%p17, %r107, %r4;
	mul.wide.s32 	%rd65, %r107, 4;
	add.s64 	%rd22, %rd12, %rd65;
	add.s64 	%rd23, %rd13, %rd65;
	add.s64 	%rd24, %rd14, %rd65;
	@%p17 bra 	$L__BB2_25;
	ld.global.u32 	%r108, [%rd22];
	cvt.rn.f32.s32 	%f51, %r108;
	ld.global.u32 	%r109, [%rd23];
	cvt.rn.f32.s32 	%f52, %r109;
	fma.rn.f32 	%f53, %f2, %f51, %f52;
	cvt.rzi.s32.f32 	%r110, %f53;
	st.global.u32 	[%rd24], %r110;
$L__BB2_25:
	add.s32 	%r111, %r23, 256;
	setp.ge.s32 	%p18, %r111, %r4;
	@%p18 bra 	$L__BB2_27;
	ld.global.u32 	%r112, [%rd22+512];
	cvt.rn.f32.s32 	%f54, %r112;
	ld.global.u32 	%r113, [%rd23+512];
	cvt.rn.f32.s32 	%f55, %r113;
	fma.rn.f32 	%f56, %f2, %f54, %f55;
	cvt.rzi.s32.f32 	%r114, %f56;
	st.global.u32 	[%rd24+512], %r114;
$L__BB2_27:
	add.s32 	%r115, %r23, 384;
	setp.ge.s32 	%p19, %r115, %r4;
	@%p19 bra 	$L__BB2_29;
	ld.global.u32 	%r116, [%rd22+1024];
	cvt.rn.f32.s32 	%f57, %r116;
	ld.global.u32 	%r117, [%rd23+1024];
	cvt.rn.f32.s32 	%f58, %r117;
	fma.rn.f32 	%f59, %f2, %f57, %f58;
	cvt.rzi.s32.f32 	%r118, %f59;
	st.global.u32 	[%rd24+1024], %r118;
$L__BB2_29:
	add.s32 	%r119, %r23, 512;
	setp.ge.s32 	%p20, %r119, %r4;
	@%p20 bra 	$L__BB2_31;
	ld.global.u32 	%r120, [%rd22+1536];
	cvt.rn.f32.s32 	%f60, %r120;
	ld.global.u32 	%r121, [%rd23+1536];
	cvt.rn.f32.s32 	%f61, %r121;
	fma.rn.f32 	%f62, %f2, %f60, %f61;
	cvt.rzi.s32.f32 	%r122, %f62;
	st.global.u32 	[%rd24+1536], %r122;
$L__BB2_31:
	add.s32 	%r123, %r23, 640;
	setp.ge.s32 	%p21, %r123, %r4;
	@%p21 bra 	$L__BB2_33;
	ld.global.u32 	%r124, [%rd22+2048];
	cvt.rn.f32.s32 	%f63, %r124;
	ld.global.u32 	%r125, [%rd23+2048];
	cvt.rn.f32.s32 	%f64, %r125;
	fma.rn.f32 	%f65, %f2, %f63, %f64;
	cvt.rzi.s32.f32 	%r126, %f65;
	st.global.u32 	[%rd24+2048], %r126;
$L__BB2_33:
	add.s32 	%r127, %r23, 768;
	setp.ge.s32 	%p22, %r127, %r4;
	@%p22 bra 	$L__BB2_35;
	ld.global.u32 	%r128, [%rd22+2560];
	cvt.rn.f32.s32 	%f66, %r128;
	ld.global.u32 	%r129, [%rd23+2560];
	cvt.rn.f32.s32 	%f67, %r129;
	fma.rn.f32 	%f68, %f2, %f66, %f67;
	cvt.rzi.s32.f32 	%r130, %f68;
	st.global.u32 	[%rd24+2560], %r130;
$L__BB2_35:
	add.s32 	%r131, %r23, 896;
	setp.ge.s32 	%p23, %r131, %r4;
	@%p23 bra 	$L__BB2_37;
	ld.global.u32 	%r132, [%rd22+3072];
	cvt.rn.f32.s32 	%f69, %r132;
	ld.global.u32 	%r133, [%rd23+3072];
	cvt.rn.f32.s32 	%f70, %r133;
	fma.rn.f32 	%f71, %f2, %f69, %f70;
	cvt.rzi.s32.f32 	%r134, %f71;
	st.global.u32 	[%rd24+3072], %r134;
$L__BB2_37:
	add.s32 	%r164, %r164, 8;
	setp.ne.s32 	%p24, %r164, %r165;
	@%p24 bra 	$L__BB2_21;
$L__BB2_38:
	setp.eq.s32 	%p25, %r15, 0;
	@%p25 bra 	$L__BB2_59;
	and.b32  	%r26, %r44, 3;
	setp.lt.u32 	%p26, %r15, 4;
	@%p26 bra 	$L__BB2_49;
	shl.b32 	%r135, %r165, 7;
	add.s32 	%r27, %r135, %r6;
	setp.ge.s32 	%p27, %r27, %r4;
	@%p27 bra 	$L__BB2_42;
	mul.wide.s32 	%rd66, %r27, 4;
	add.s64 	%rd67, %rd12, %rd66;
	ld.global.u32 	%r136, [%rd67];
	cvt.rn.f32.s32 	%f72, %r136;
	add.s64 	%rd68, %rd13, %rd66;
	ld.global.u32 	%r137, [%rd68];
	cvt.rn.f32.s32 	%f73, %r137;
	fma.rn.f32 	%f74, %f2, %f72, %f73;
	cvt.rzi.s32.f32 	%r138, %f74;
	add.s64 	%rd69, %rd14, %rd66;
	st.global.u32 	[%rd69], %r138;
$L__BB2_42:
	add.s32 	%r28, %r27, 128;
	setp.ge.s32 	%p28, %r28, %r4;
	@%p28 bra 	$L__BB2_44;
	mul.wide.s32 	%rd70, %r28, 4;
	add.s64 	%rd71, %rd12, %rd70;
	ld.global.u32 	%r139, [%rd71];
	cvt.rn.f32.s32 	%f75, %r139;
	add.s64 	%rd72, %rd13, %rd70;
	ld.global.u32 	%r140, [%rd72];
	cvt.rn.f32.s32 	%f76, %r140;
	fma.rn.f32 	%f77, %f2, %f75, %f76;
	cvt.rzi.s32.f32 	%r141, %f77;
	add.s64 	%rd73, %rd14, %rd70;
	st.global.u32 	[%rd73], %r141;
$L__BB2_44:
	add.s32 	%r29, %r27, 256;
	setp.ge.s32 	%p29, %r29, %r4;
	@%p29 bra 	$L__BB2_46;
	mul.wide.s32 	%rd74, %r29, 4;
	add.s64 	%rd75, %rd12, %rd74;
	ld.global.u32 	%r142, [%rd75];
	cvt.rn.f32.s32 	%f78, %r142;
	add.s64 	%rd76, %rd13, %rd74;
	ld.global.u32 	%r143, [%rd76];
	cvt.rn.f32.s32 	%f79, %r143;
	fma.rn.f32 	%f80, %f2, %f78, %f79;
	cvt.rzi.s32.f32 	%r144, %f80;
	add.s64 	%rd77, %rd14, %rd74;
	st.global.u32 	[%rd77], %r144;
$L__BB2_46:
	add.s32 	%r30, %r27, 384;
	setp.ge.s32 	%p30, %r30, %r4;
	@%p30 bra 	$L__BB2_48;
	mul.wide.s32 	%rd78, %r30, 4;
	add.s64 	%rd79, %rd12, %rd78;
	ld.global.u32 	%r145, [%rd79];
	cvt.rn.f32.s32 	%f81, %r145;
	add.s64 	%rd80, %rd13, %rd78;
	ld.global.u32 	%r146, [%rd80];
	cvt.rn.f32.s32 	%f82, %r146;
	fma.rn.f32 	%f83, %f2, %f81, %f82;
	cvt.rzi.s32.f32 	%r147, %f83;
	add.s64 	%rd81, %rd14, %rd78;
	st.global.u32 	[%rd81], %r147;
$L__BB2_48:
	add.s32 	%r165, %r165, 4;
$L__BB2_49:
	setp.eq.s32 	%p31, %r26, 0;
	@%p31 bra 	$L__BB2_59;
	setp.eq.s32 	%p32, %r26, 1;
	@%p32 bra 	$L__BB2_56;
	shl.b32 	%r148, %r165, 7;
	add.s32 	%r33, %r148, %r6;
	setp.ge.s32 	%p33, %r33, %r4;
	@%p33 bra 	$L__BB2_53;
	mul.wide.s32 	%rd82, %r33, 4;
	add.s64 	%rd83, %rd12, %rd82;
	ld.global.u32 	%r149, [%rd83];
	cvt.rn.f32.s32 	%f84, %r149;
	add.s64 	%rd84, %rd13, %rd82;
	ld.global.u32 	%r150, [%rd84];
	cvt.rn.f32.s32 	%f85, %r150;
	fma.rn.f32 	%f86, %f2, %f84, %f85;
	cvt.rzi.s32.f32 	%r151, %f86;
	add.s64 	%rd85, %rd14, %rd82;
	st.global.u32 	[%rd85], %r151;
$L__BB2_53:
	add.s32 	%r34, %r33, 128;
	setp.ge.s32 	%p34, %r34, %r4;
	@%p34 bra 	$L__BB2_55;
	mul.wide.s32 	%rd86, %r34, 4;
	add.s64 	%rd87, %rd12, %rd86;
	ld.global.u32 	%r152, [%rd87];
	cvt.rn.f32.s32 	%f87, %r152;
	add.s64 	%rd88, %rd13, %rd86;
	ld.global.u32 	%r153, [%rd88];
	cvt.rn.f32.s32 	%f88, %r153;
	fma.rn.f32 	%f89, %f2, %f87, %f88;
	cvt.rzi.s32.f32 	%r154, %f89;
	add.s64 	%rd89, %rd14, %rd86;
	st.global.u32 	[%rd89], %r154;
$L__BB2_55:
	add.s32 	%r165, %r165, 2;
$L__BB2_56:
	and.b32  	%r155, %r44, 1;
	setp.eq.b32 	%p35, %r155, 1;
	not.pred 	%p36, %p35;
	@%p36 bra 	$L__BB2_59;
	shl.b32 	%r156, %r165, 7;
	add.s32 	%r37, %r156, %r6;
	setp.ge.s32 	%p37, %r37, %r4;
	@%p37 bra 	$L__BB2_59;
	mul.wide.s32 	%rd90, %r37, 4;
	add.s64 	%rd91, %rd12, %rd90;
	ld.global.u32 	%r157, [%rd91];
	cvt.rn.f32.s32 	%f90, %r157;
	add.s64 	%rd92, %rd13, %rd90;
	ld.global.u32 	%r158, [%rd92];
	cvt.rn.f32.s32 	%f91, %r158;
	fma.rn.f32 	%f92, %f2, %f90, %f91;
	cvt.rzi.s32.f32 	%r159, %f92;
	add.s64 	%rd93, %rd14, %rd90;
	st.global.u32 	[%rd93], %r159;
$L__BB2_59:
	ret;

}
	// .globl	_ZN3cub18CUB_300001_SM_10006detail9transform16transform_kernelINS2_10policy_hubILb1EN4cuda3std3__45tupleIJN6thrust24THRUST_300001_SM_1000_NS6detail15normal_iteratorINSA_10device_ptrIiEEEESF_EEEE10policy1000El13saxpy_functorSF_JPiSK_EEEvT0_iT1_T2_DpNS2_10kernel_argIT3_EE
.visible .entry _ZN3cub18CUB_300001_SM_10006detail9transform16transform_kernelINS2_10policy_hubILb1EN4cuda3std3__45tupleIJN6thrust24THRUST_300001_SM_1000_NS6detail15normal_iteratorINSA_10device_ptrIiEEEESF_EEEE10policy1000El13saxpy_functorSF_JPiSK_EEEvT0_iT1_T2_DpNS2_10kernel_argIT3_EE(
	.param .u64 _ZN3cub18CUB_300001_SM_10006detail9transform16transform_kernelINS2_10policy_hubILb1EN4cuda3std3__45tupleIJN6thrust24THRUST_300001_SM_1000_NS6detail15normal_iteratorINSA_10device_ptrIiEEEESF_EEEE10policy1000El13saxpy_functorSF_JPiSK_EEEvT0_iT1_T2_DpNS2_10kernel_argIT3_EE_param_0,
	.param .u32 _ZN3cub18CUB_300001_SM_10006detail9transform16transform_kernelINS2_10policy_hubILb1EN4cuda3std3__45tupleIJN6thrust24THRUST_300001_SM_1000_NS6detail15normal_iteratorINSA_10device_ptrIiEEEESF_EEEE10policy1000El13saxpy_functorSF_JPiSK_EEEvT0_iT1_T2_DpNS2_10kernel_argIT3_EE_param_1,
	.param .align 4 .b8 _ZN3cub18CUB_300001_SM_10006detail9transform16transform_kernelINS2_10policy_hubILb1EN4cuda3std3__45tupleIJN6thrust24THRUST_300001_SM_1000_NS6detail15normal_iteratorINSA_10device_ptrIiEEEESF_EEEE10policy1000El13saxpy_functorSF_JPiSK_EEEvT0_iT1_T2_DpNS2_10kernel_argIT3_EE_param_2[4],
	.param .align 8 .b8 _ZN3cub18CUB_300001_SM_10006detail9transform16transform_kernelINS2_10policy_hubILb1EN4cuda3std3__45tupleIJN6thrust24THRUST_300001_SM_1000_NS6detail15normal_iteratorINSA_10device_ptrIiEEEESF_EEEE10policy1000El13saxpy_functorSF_JPiSK_EEEvT0_iT1_T2_DpNS2_10kernel_argIT3_EE_param_3[8],
	.param .align 8 .b8 _ZN3cub18CUB_300001_SM_10006detail9transform16transform_kernelINS2_10policy_hubILb1EN4cuda3std3__45tupleIJN6thrust24THRUST_300001_SM_1000_NS6detail15normal_iteratorINSA_10device_ptrIiEEEESF_EEEE10policy1000El13saxpy_functorSF_JPiSK_EEEvT0_iT1_T2_DpNS2_10kernel_argIT3_EE_param_4[16],
	.param .align 8 .b8 _ZN3cub18CUB_300001_SM_10006detail9transform16transform_kernelINS2_10policy_hubILb1EN4cuda3std3__45tupleIJN6thrust24THRUST_300001_SM_1000_NS6detail15normal_iteratorINSA_10device_ptrIiEEEESF_EEEE10policy1000El13saxpy_functorSF_JPiSK_EEEvT0_iT1_T2_DpNS2_10kernel_argIT3_EE_param_5[16]
)
.maxntid 128
{
	.reg .pred 	%p<38>;
	.reg .b32 	%r<168>;
	.reg .b32 	%f<93>;
	.reg .b64 	%rd<103>;

	ld.param.f32 	%f2, [_ZN3cub18CUB_300001_SM_10006detail9transform16transform_kernelINS2_10policy_hubILb1EN4cuda3std3__45tupleIJN6thrust24THRUST_300001_SM_1000_NS6detail15normal_iteratorINSA_10device_ptrIiEEEESF_EEEE10policy1000El13saxpy_functorSF_JPiSK_EEEvT0_iT1_T2_DpNS2_10kernel_argIT3_EE_param_2];
	ld.param.u64 	%rd30, [_ZN3cub18CUB_300001_SM_10006detail9transform16transform_kernelINS2_10policy_hubILb1EN4cuda3std3__45tupleIJN6thrust24THRUST_300001_SM_1000_NS6detail15normal_iteratorINSA_10device_ptrIiEEEESF_EEEE10policy1000El13saxpy_functorSF_JPiSK_EEEvT0_iT1_T2_DpNS2_10kernel_argIT3_EE_param_0];
	ld.param.u64 	%rd28, [_ZN3cub18CUB_300001_SM_10006detail9transform16transform_kernelINS2_10policy_hubILb1EN4cuda3std3__45tupleIJN6thrust24THRUST_300001_SM_1000_NS6detail15normal_iteratorINSA_10device_ptrIiEEEESF_EEEE10policy1000El13saxpy_functorSF_JPiSK_EEEvT0_iT1_T2_DpNS2_10kernel_argIT3_EE_param_5];
	ld.param.u64 	%rd26, [_ZN3cub18CUB_300001_SM_10006detail9transform16transform_kernelINS2_10policy_hubILb1EN4cuda3std3__45tupleIJN6thrust24THRUST_300001_SM_1000_NS6detail15normal_iteratorINSA_10device_ptrIiEEEESF_EEEE10policy1000El13saxpy_functorSF_JPiSK_EEEvT0_iT1_T2_DpNS2_10kernel_argIT3_EE_param_4];
	ld.param.u64 	%rd31, [_ZN3cub18CUB_300001_SM_10006detail9transform16transform_kernelINS2_10policy_hubILb1EN4cuda3std3__45tupleIJN6thrust24THRUST_300001_SM_1000_NS6detail15normal_iteratorINSA_10device_ptrIiEEEESF_EEEE10policy1000El13saxpy_functorSF_JPiSK_EEEvT0_iT1_T2_DpNS2_10kernel_argIT3_EE_param_3];
	ld.param.u32 	%r42, [_ZN3cub18CUB_300001_SM_10006detail9transform16transform_kernelINS2_10policy_hubILb1EN4cuda3std3__45tupleIJN6thrust24THRUST_300001_SM_1000_NS6detail15normal_iteratorINSA_10device_ptrIiEEEESF_EEEE10policy1000El13saxpy_functorSF_JPiSK_EEEvT0_iT1_T2_DpNS2_10kernel_argIT3_EE_param_1];
	cvta.to.global.u64 	%rd1, %rd31;
	cvta.to.global.u64 	%rd2, %rd26;
	cvta.to.global.u64 	%rd3, %rd28;
	shl.b32 	%r1, %r42, 7;
	mov.u32 	%r43, %ctaid.x;
	cvt.u64.u32 	%rd32, %r43;
	cvt.s64.s32 	%rd33, %r1;
	mul.lo.s64 	%rd4, %rd33, %rd32;
	sub.s64 	%rd34, %rd30, %rd4;
	min.s64 	%rd35, %rd34, %rd33;
	cvt.u32.u64 	%r2, %rd35;
	shl.b32 	%r3, %r2, 2;
	mov.u32 	%r4, %tid.x;
	shl.b32 	%r158, %r4, 7;
	setp.ge.s32 	%p1, %r158, %r3;
	@%p1 bra 	$L__BB3_5;
	shl.b64 	%rd5, %rd4, 2;
	add.s64 	%rd36, %rd2, %rd5;
	mul.wide.u32 	%rd6, %r4, 128;
	add.s64 	%rd100, %rd36, %rd6;
	mov.u32 	%r157, %r158;
$L__BB3_2:
	.pragma "nounroll";
	// begin inline asm
	prefetch.global.L2 [%rd100];
	// end inline asm
	add.s32 	%r157, %r157, 16384;
	add.s64 	%rd100, %rd100, 16384;
	setp.lt.s32 	%p2, %r157, %r3;
	@%p2 bra 	$L__BB3_2;
	add.s64 	%rd38, %rd3, %rd5;
	add.s64 	%rd101, %rd38, %rd6;
$L__BB3_4:
	.pragma "nounroll";
	// begin inline asm
	prefetch.global.L2 [%rd101];
	// end inline asm
	add.s32 	%r158, %r158, 16384;
	add.s64 	%rd101, %rd101, 16384;
	setp.lt.s32 	%p3, %r158, %r3;
	@%p3 bra 	$L__BB3_4;
$L__BB3_5:
	shl.b64 	%rd102, %rd4, 2;
	add.s64 	%rd13, %rd2, %rd102;
	add.s64 	%rd14, %rd3, %rd102;
	add.s64 	%rd15, %rd1, %rd102;
	setp.eq.s32 	%p4, %r1, %r2;
	@%p4 bra 	$L__BB3_47;
	setp.lt.s32 	%p5, %r42, 1;
	@%p5 bra 	$L__BB3_59;
	and.b32  	%r10, %r42, 7;
	setp.lt.u32 	%p6, %r42, 8;
	mov.b32 	%r165, 0;
	@%p6 bra 	$L__BB3_26;
	and.b32  	%r165, %r42, 2147483640;
	mov.b32 	%r161, 0;
$L__BB3_9:
	.pragma "nounroll";
	shl.b32 	%r46, %r161, 7;
	add.s32 	%r21, %r46, %r4;
	setp.ge.s32 	%p7, %r21, %r2;
	@%p7 bra 	$L__BB3_11;
	mul.wide.u32 	%rd41, %r21, 4;
	add.s64 	%rd42, %rd13, %rd41;
	ld.global.u32 	%r47, [%rd42];
	cvt.rn.f32.s32 	%f3, %r47;
	add.s64 	%rd43, %rd14, %rd41;
	ld.global.u32 	%r48, [%rd43];
	cvt.rn.f32.s32 	%f4, %r48;
	fma.rn.f32 	%f5, %f2, %f3, %f4;
	cvt.rzi.s32.f32 	%r49, %f5;
	add.s64 	%rd44, %rd15, %rd41;
	st.global.u32 	[%rd44], %r49;
$L__BB3_11:
	add.s32 	%r50, %r21, 128;
	setp.ge.s32 	%p8, %r50, %r2;
	mul.wide.s32 	%rd45, %r50, 4;
	add.s64 	%rd23, %rd13, %rd45;
	add.s64 	%rd24, %rd14, %rd45;
	add.s64 	%rd25, %rd15, %rd45;
	@%p8 bra 	$L__BB3_13;
	ld.global.u32 	%r51, [%rd23];
	cvt.rn.f32.s32 	%f6, %r51;
	ld.global.u32 	%r52, [%rd24];
	cvt.rn.f32.s32 	%f7, %r52;
	fma.rn.f32 	%f8, %f2, %f6, %f7;
	cvt.rzi.s32.f32 	%r53, %f8;
	st.global.u32 	[%rd25], %r53;
$L__BB3_13:
	add.s32 	%r54, %r21, 256;
	setp.ge.s32 	%p9, %r54, %r2;
	@%p9 bra 	$L__BB3_15;
	ld.global.u32 	%r55, [%rd23+512];
	cvt.rn.f32.s32 	%f9, %r55;
	ld.global.u32 	%r56, [%rd24+512];
	cvt.rn.f32.s32 	%f10, %r56;
	fma.rn.f32 	%f11, %f2, %f9, %f10;
	cvt.rzi.s32.f32 	%r57, %f11;
	st.global.u32 	[%rd25+512], %r57;
$L__BB3_15:
	add.s32 	%r58, %r21, 384;
	setp.ge.s32 	%p10, %r58, %r2;
	@%p10 bra 	$L__BB3_17;
	ld.global.u32 	%r59, [%rd23+1024];
	cvt.rn.f32.s32 	%f12, %r59;
	ld.global.u32 	%r60, [%rd24+1024];
	cvt.rn.f32.s32 	%f13, %r60;
	fma.rn.f32 	%f14, %f2, %f12, %f13;
	cvt.rzi.s32.f32 	%r61, %f14;
	st.global.u32 	[%rd25+1024], %r61;
$L__BB3_17:
	add.s32 	%r62, %r21, 512;
	setp.ge.s32 	%p11, %r62, %r2;
	@%p11 bra 	$L__BB3_19;
	ld.global.u32 	%r63, [%rd23+1536];
	cvt.rn.f32.s32 	%f15, %r63;
	ld.global.u32 	%r64, [%rd24+1536];
	cvt.rn.f32.s32 	%f16, %r64;
	fma.rn.f32 	%f17, %f2, %f15, %f16;
	cvt.rzi.s32.f32 	%r65, %f17;
	st.global.u32 	[%rd25+1536], %r65;
$L__BB3_19:
	add.s32 	%r66, %r21, 640;
	setp.ge.s32 	%p12, %r66, %r2;
	@%p12 bra 	$L__BB3_21;
	ld.global.u32 	%r67, [%rd23+2048];
	cvt.rn.f32.s32 	%f18, %r67;
	ld.global.u32 	%r68, [%rd24+2048];
	cvt.rn.f32.s32 	%f19, %r68;
	fma.rn.f32 	%f20, %f2, %f18, %f19;
	cvt.rzi.s32.f32 	%r69, %f20;
	st.global.u32 	[%rd25+2048], %r69;
$L__BB3_21:
	add.s32 	%r70, %r21, 768;
	setp.ge.s32 	%p13, %r70, %r2;
	@%p13 bra 	$L__BB3_23;
	ld.global.u32 	%r71, [%rd23+2560];
	cvt.rn.f32.s32 	%f21, %r71;
	ld.global.u32 	%r72, [%rd24+2560];
	cvt.rn.f32.s32 	%f22, %r72;
	fma.rn.f32 	%f23, %f2, %f21, %f22;
	cvt.rzi.s32.f32 	%r73, %f23;
	st.global.u32 	[%rd25+2560], %r73;
$L__BB3_23:
	add.s32 	%r74, %r21, 896;
	setp.ge.s32 	%p14, %r74, %r2;
	@%p14 bra 	$L__BB3_25;
	ld.global.u32 	%r75, [%rd23+3072];
	cvt.rn.f32.s32 	%f24, %r75;
	ld.global.u32 	%r76, [%rd24+3072];
	cvt.rn.f32.s32 	%f25, %r76;
	fma.rn.f32 	%f26, %f2, %f24, %f25;
	cvt.rzi.s32.f32 	%r77, %f26;
	st.global.u32 	[%rd25+3072], %r77;
$L__BB3_25:
	add.s32 	%r161, %r161, 8;
	setp.eq.s32 	%p15, %r161, %r165;
	@%p15 bra 	$L__BB3_26;
	bra.uni 	$L__BB3_9;
$L__BB3_26:
	setp.eq.s32 	%p16, %r10, 0;
	@%p16 bra 	$L__BB3_59;
	and.b32  	%r30, %r42, 3;
	setp.lt.u32 	%p17, %r10, 4;
	@%p17 bra 	$L__BB3_37;
	shl.b32 	%r78, %r165, 7;
	add.s32 	%r31, %r78, %r4;
	setp.ge.s32 	%p18, %r31, %r2;
	@%p18 bra 	$L__BB3_30;
	mul.wide.s32 	%rd46, %r31, 4;
	add.s64 	%rd47, %rd13, %rd46;
	ld.global.u32 	%r79, [%rd47];
	cvt.rn.f32.s32 	%f27, %r79;
	add.s64 	%rd48, %rd14, %rd46;
	ld.global.u32 	%r80, [%rd48];
	cvt.rn.f32.s32 	%f28, %r80;
	fma.rn.f32 	%f29, %f2, %f27, %f28;
	cvt.rzi.s32.f32 	%r81, %f29;
	add.s64 	%rd49, %rd15, %rd46;
	st.global.u32 	[%rd49], %r81;
$L__BB3_30:
	add.s32 	%r32, %r31, 128;
	setp.ge.s32 	%p19, %r32, %r2;
	@%p19 bra 	$L__BB3_32;
	mul.wide.s32 	%rd50, %r32, 4;
	add.s64 	%rd51, %rd13, %rd50;
	ld.global.u32 	%r82, [%rd51];
	cvt.rn.f32.s32 	%f30, %r82;
	add.s64 	%rd52, %rd14, %rd50;
	ld.global.u32 	%r83, [%rd52];
	cvt.rn.f32.s32 	%f31, %r83;
	fma.rn.f32 	%f32, %f2, %f30, %f31;
	cvt.rzi.s32.f32 	%r84, %f32;
	add.s64 	%rd53, %rd15, %rd50;
	st.global.u32 	[%rd53], %r84;
$L__BB3_32:
	add.s32 	%r33, %r31, 256;
	setp.ge.s32 	%p20, %r33, %r2;
	@%p20 bra 	$L__BB3_34;
	mul.wide.s32 	%rd54, %r33, 4;
	add.s64 	%rd55, %rd13, %rd54;
	ld.global.u32 	%r85, [%rd55];
	cvt.rn.f32.s32 	%f33, %r85;
	add.s64 	%rd56, %rd14, %rd54;
	ld.global.u32 	%r86, [%rd56];
	cvt.rn.f32.s32 	%f34, %r86;
	fma.rn.f32 	%f35, %f2, %f33, %f34;
	cvt.rzi.s32.f32 	%r87, %f35;
	add.s64 	%rd57, %rd15, %rd54;
	st.global.u32 	[%rd57], %r87;
$L__BB3_34:
	add.s32 	%r34, %r31, 384;
	setp.ge.s32 	%p21, %r34, %r2;
	@%p21 bra 	$L__BB3_36;
	mul.wide.s32 	%rd58, %r34, 4;
	add.s64 	%rd59, %rd13, %rd58;
	ld.global.u32 	%r88, [%rd59];
	cvt.rn.f32.s32 	%f36, %r88;
	add.s64 	%rd60, %rd14, %rd58;
	ld.global.u32 	%r89, [%rd60];
	cvt.rn.f32.s32 	%f37, %r89;
	fma.rn.f32 	%f38, %f2, %f36, %f37;
	cvt.rzi.s32.f32 	%r90, %f38;
	add.s64 	%rd61, %rd15, %rd58;
	st.global.u32 	[%rd61], %r90;
$L__BB3_36:
	add.s32 	%r165, %r165, 4;
$L__BB3_37:
	setp.eq.s32 	%p22, %r30, 0;
	@%p22 bra 	$L__BB3_59;
	setp.eq.s32 	%p23, %r30, 1;
	@%p23 bra 	$L__BB3_44;
	shl.b32 	%r91, %r165, 7;
	add.s32 	%r37, %r91, %r4;
	setp.ge.s32 	%p24, %r37, %r2;
	@%p24 bra 	$L__BB3_41;
	mul.wide.s32 	%rd62, %r37, 4;
	add.s64 	%rd63, %rd13, %rd62;
	ld.global.u32 	%r92, [%rd63];
	cvt.rn.f32.s32 	%f39, %r92;
	add.s64 	%rd64, %rd14, %rd62;
	ld.global.u32 	%r93, [%rd64];
	cvt.rn.f32.s32 	%f40, %r93;
	fma.rn.f32 	%f41, %f2, %f39, %f40;
	cvt.rzi.s32.f32 	%r94, %f41;
	add.s64 	%rd65, %rd15, %rd62;
	st.global.u32 	[%rd65], %r94;
$L__BB3_41:
	add.s32 	%r38, %r37, 128;
	setp.ge.s32 	%p25, %r38, %r2;
	@%p25 bra 	$L__BB3_43;
	mul.wide.s32 	%rd66, %r38, 4;
	add.s64 	%rd67, %rd13, %rd66;
	ld.global.u32 	%r95, [%rd67];
	cvt.rn.f32.s32 	%f42, %r95;
	add.s64 	%rd68, %rd14, %rd66;
	ld.global.u32 	%r96, [%rd68];
	cvt.rn.f32.s32 	%f43, %r96;
	fma.rn.f32 	%f44, %f2, %f42, %f43;
	cvt.rzi.s32.f32 	%r97, %f44;
	add.s64 	%rd69, %rd15, %rd66;
	st.global.u32 	[%rd69], %r97;
$L__BB3_43:
	add.s32 	%r165, %r165, 2;
$L__BB3_44:
	and.b32  	%r98, %r42, 1;
	setp.eq.b32 	%p26, %r98, 1;
	not.pred 	%p27, %p26;
	@%p27 bra 	$L__BB3_59;
	shl.b32 	%r99, %r165, 7;
	add.s32 	%r41, %r99, %r4;
	setp.ge.s32 	%p28, %r41, %r2;
	@%p28 bra 	$L__BB3_59;
	mul.wide.s32 	%rd70, %r41, 4;
	add.s64 	%rd71, %rd13, %rd70;
	ld.global.u32 	%r100, [%rd71];
	cvt.rn.f32.s32 	%f45, %r100;
	add.s64 	%rd72, %rd14, %rd70;
	ld.global.u32 	%r101, [%rd72];
	cvt.rn.f32.s32 	%f46, %r101;
	fma.rn.f32 	%f47, %f2, %f45, %f46;
	cvt.rzi.s32.f32 	%r102, %f47;
	add.s64 	%rd73, %rd15, %rd70;
	st.global.u32 	[%rd73], %r102;
	bra.uni 	$L__BB3_59;
$L__BB3_47:
	setp.lt.s32 	%p29, %r42, 1;
	@%p29 bra 	$L__BB3_59;
	and.b32  	%r12, %r42, 7;
	setp.lt.u32 	%p30, %r42, 8;
	mov.b32 	%r163, 0;
	@%p30 bra 	$L__BB3_51;
	and.b32  	%r104, %r42, 2147483640;
	neg.s32 	%r160, %r104;
	mul.wide.u32 	%rd74, %r4, 4;
	add.s64 	%rd16, %rd1, %rd74;
	add.s64 	%rd75, %rd102, 1536;
	add.s64 	%rd18, %rd2, %rd75;
	add.s32 	%r159, %r4, 128;
	add.s64 	%rd19, %rd3, %rd75;
	add.s64 	%rd20, %rd1, %rd75;
$L__BB3_50:
	.pragma "nounroll";
	and.b32  	%r163, %r42, 2147483640;
	mul.wide.s32 	%rd76, %r159, 4;
	add.s64 	%rd77, %rd18, %rd76;
	add.s64 	%rd78, %rd19, %rd76;
	add.s64 	%rd79, %rd20, %rd76;
	cvta.to.global.u64 	%rd80, %rd26;
	mul.wide.u32 	%rd81, %r4, 4;
	add.s64 	%rd82, %rd80, %rd81;
	add.s64 	%rd83, %rd82, %rd102;
	ld.global.u32 	%r105, [%rd83];
	cvt.rn.f32.s32 	%f48, %r105;
	cvta.to.global.u64 	%rd84, %rd28;
	add.s64 	%rd85, %rd84, %rd81;
	add.s64 	%rd86, %rd85, %rd102;
	ld.global.u32 	%r106, [%rd86];
	cvt.rn.f32.s32 	%f49, %r106;
	fma.rn.f32 	%f50, %f2, %f48, %f49;
	cvt.rzi.s32.f32 	%r107, %f50;
	add.s64 	%rd87, %rd16, %rd102;
	st.global.u32 	[%rd87], %r107;
	ld.global.u32 	%r108, [%rd77+-1536];
	cvt.rn.f32.s32 	%f51, %r108;
	ld.global.u32 	%r109, [%rd78+-1536];
	cvt.rn.f32.s32 	%f52, %r109;
	fma.rn.f32 	%f53, %f2, %f51, %f52;
	cvt.rzi.s32.f32 	%r110, %f53;
	st.global.u32 	[%rd79+-1536], %r110;
	ld.global.u32 	%r111, [%rd77+-1024];
	cvt.rn.f32.s32 	%f54, %r111;
	ld.global.u32 	%r112, [%rd78+-1024];
	cvt.rn.f32.s32 	%f55, %r112;
	fma.rn.f32 	%f56, %f2, %f54, %f55;
	cvt.rzi.s32.f32 	%r113, %f56;
	st.global.u32 	[%rd79+-1024], %r113;
	ld.global.u32 	%r114, [%rd77+-512];
	cvt.rn.f32.s32 	%f57, %r114;
	ld.global.u32 	%r115, [%rd78+-512];
	cvt.rn.f32.s32 	%f58, %r115;
	fma.rn.f32 	%f59, %f2, %f57, %f58;
	cvt.rzi.s32.f32 	%r116, %f59;
	st.global.u32 	[%rd79+-512], %r116;
	ld.global.u32 	%r117, [%rd77];
	cvt.rn.f32.s32 	%f60, %r117;
	ld.global.u32 	%r118, [%rd78];
	cvt.rn.f32.s32 	%f61, %r118;
	fma.rn.f32 	%f62, %f2, %f60, %f61;
	cvt.rzi.s32.f32 	%r119, %f62;
	st.global.u32 	[%rd79], %r119;
	ld.global.u32 	%r120, [%rd77+512];
	cvt.rn.f32.s32 	%f63, %r120;
	ld.global.u32 	%r121, [%rd78+512];
	cvt.rn.f32.s32 	%f64, %r121;
	fma.rn.f32 	%f65, %f2, %f63, %f64;
	cvt.rzi.s32.f32 	%r122, %f65;
	st.global.u32 	[%rd79+512], %r122;
	ld.global.u32 	%r123, [%rd77+1024];
	cvt.rn.f32.s32 	%f66, %r123;
	ld.global.u32 	%r124, [%rd78+1024];
	cvt.rn.f32.s32 	%f67, %r124;
	fma.rn.f32 	%f68, %f2, %f66, %f67;
	cvt.rzi.s32.f32 	%r125, %f68;
	st.global.u32 	[%rd79+1024], %r125;
	ld.global.u32 	%r126, [%rd77+1536];
	cvt.rn.f32.s32 	%f69, %r126;
	ld.global.u32 	%r127, [%rd78+1536];
	cvt.rn.f32.s32 	%f70, %r127;
	fma.rn.f32 	%f71, %f2, %f69, %f70;
	cvt.rzi.s32.f32 	%r128, %f71;
	st.global.u32 	[%rd79+1536], %r128;
	add.s32 	%r160, %r160, 8;
	add.s64 	%rd102, %rd102, 4096;
	add.s32 	%r159, %r159, 1024;
	setp.eq.s32 	%p31, %r160, 0;
	@%p31 bra 	$L__BB3_51;
	bra.uni 	$L__BB3_50;
$L__BB3_51:
	setp.eq.s32 	%p32, %r12, 0;
	@%p32 bra 	$L__BB3_59;
	and.b32  	%r24, %r42, 3;
	setp.lt.u32 	%p33, %r12, 4;
	@%p33 bra 	$L__BB3_54;
	shl.b32 	%r129, %r163, 7;
	add.s32 	%r130, %r129, %r4;
	mul.wide.s32 	%rd88, %r130, 4;
	add.s64 	%rd89, %rd13, %rd88;
	ld.global.u32 	%r131, [%rd89];
	cvt.rn.f32.s32 	%f72, %r131;
	add.s64 	%rd90, %rd14, %rd88;
	ld.global.u32 	%r132, [%rd90];
	cvt.rn.f32.s32 	%f73, %r132;
	fma.rn.f32 	%f74, %f2, %f72, %f73;
	cvt.rzi.s32.f32 	%r133, %f74;
	add.s64 	%rd91, %rd15, %rd88;
	st.global.u32 	[%rd91], %r133;
	ld.global.u32 	%r134, [%rd89+512];
	cvt.rn.f32.s32 	%f75, %r134;
	ld.global.u32 	%r135, [%rd90+512];
	cvt.rn.f32.s32 	%f76, %r135;
	fma.rn.f32 	%f77, %f2, %f75, %f76;
	cvt.rzi.s32.f32 	%r136, %f77;
	st.global.u32 	[%rd91+512], %r136;
	ld.global.u32 	%r137, [%rd89+1024];
	cvt.rn.f32.s32 	%f78, %r137;
	ld.global.u32 	%r138, [%rd90+1024];
	cvt.rn.f32.s32 	%f79, %r138;
	fma.rn.f32 	%f80, %f2, %f78, %f79;
	cvt.rzi.s32.f32 	%r139, %f80;
	st.global.u32 	[%rd91+1024], %r139;
	ld.global.u32 	%r140, [%rd89+1536];
	cvt.rn.f32.s32 	%f81, %r140;
	ld.global.u32 	%r141, [%rd90+1536];
	cvt.rn.f32.s32 	%f82, %r141;
	fma.rn.f32 	%f83, %f2, %f81, %f82;
	cvt.rzi.s32.f32 	%r142, %f83;
	st.global.u32 	[%rd91+1536], %r142;
	add.s32 	%r163, %r163, 4;
$L__BB3_54:
	setp.eq.s32 	%p34, %r24, 0;
	@%p34 bra 	$L__BB3_59;
	setp.eq.s32 	%p35, %r24, 1;
	@%p35 bra 	$L__BB3_57;
	shl.b32 	%r143, %r163, 7;
	add.s32 	%r144, %r143, %r4;
	mul.wide.s32 	%rd92, %r144, 4;
	add.s64 	%rd93, %rd13, %rd92;
	ld.global.u32 	%r145, [%rd93];
	cvt.rn.f32.s32 	%f84, %r145;
	add.s64 	%rd94, %rd14, %rd92;
	ld.global.u32 	%r146, [%rd94];
	cvt.rn.f32.s32 	%f85, %r146;
	fma.rn.f32 	%f86, %f2, %f84, %f85;
	cvt.rzi.s32.f32 	%r147, %f86;
	add.s64 	%rd95, %rd15, %rd92;
	st.global.u32 	[%rd95], %r147;
	ld.global.u32 	%r148, [%rd93+512];
	cvt.rn.f32.s32 	%f87, %r148;
	ld.global.u32 	%r149, [%rd94+512];
	cvt.rn.f32.s32 	%f88, %r149;
	fma.rn.f32 	%f89, %f2, %f87, %f88;
	cvt.rzi.s32.f32 	%r150, %f89;
	st.global.u32 	[%rd95+512], %r150;
	add.s32 	%r163, %r163, 2;
$L__BB3_57:
	and.b32  	%r151, %r42, 1;
	setp.eq.b32 	%p36, %r151, 1;
	not.pred 	%p37, %p36;
	@%p37 bra 	$L__BB3_59;
	shl.b32 	%r152, %r163, 7;
	add.s32 	%r153, %r152, %r4;
	mul.wide.s32 	%rd96, %r153, 4;
	add.s64 	%rd97, %rd13, %rd96;
	ld.global.u32 	%r154, [%rd97];
	cvt.rn.f32.s32 	%f90, %r154;
	add.s64 	%rd98, %rd14, %rd96;
	ld.global.u32 	%r155, [%rd98];
	cvt.rn.f32.s32 	%f91, %r155;
	fma.rn.f32 	%f92, %f2, %f90, %f91;
	cvt.rzi.s32.f32 	%r156, %f92;
	add.s64 	%rd99, %rd15, %rd96;
	st.global.u32 	[%rd99], %r156;
$L__BB3_59:
	ret;

}
	// .globl	_ZN3cub18CUB_300001_SM_10006detail9transform16transform_kernelINS2_10policy_hubILb1EN4cuda3std3__45tupleIJN6thrust24THRUST_300001_SM_1000_NS6detail15normal_iteratorINSA_10device_ptrIiEEEEEEEE10policy1000Ei14offset_functorSF_JPiEEEvT0_iT1_T2_DpNS2_10kernel_argIT3_EE
.visible .entry _ZN3cub18CUB_300001_SM_10006detail9transform16transform_kernelINS2_10policy_hubILb1EN4cuda3std3__45tupleIJN6thrust24THRUST_300001_SM_1000_NS6detail15normal_iteratorINSA_10device_ptrIiEEEEEEEE10policy1000Ei14offset_functorSF_JPiEEEvT0_iT1_T2_DpNS2_10kernel_argIT3_EE(
	.param .u32 _ZN3cub18CUB_300001_SM_10006detail9transform16transform_kernelINS2_10policy_hubILb1EN4cuda3std3__45tupleIJN6thrust24THRUST_300001_SM_1000_NS6detail15normal_iteratorINSA_10device_ptrIiEEEEEEEE10policy1000Ei14offset_functorSF_JPiEEEvT0_iT1_T2_DpNS2_10kernel_argIT3_EE_param_0,
	.param .u32 _ZN3cub18CUB_300001_SM_10006detail9transform16transform_kernelINS2_10policy_hubILb1EN4cuda3std3__45tupleIJN6thrust24THRUST_300001_SM_1000_NS6detail15normal_iteratorINSA_10device_ptrIiEEEEEEEE10policy1000Ei14offset_functorSF_JPiEEEvT0_iT1_T2_DpNS2_10kernel_argIT3_EE_param_1,
	.param .align 4 .b8 _ZN3cub18CUB_300001_SM_10006detail9transform16transform_kernelINS2_10policy_hubILb1EN4cuda3std3__45tupleIJN6thrust24THRUST_300001_SM_1000_NS6detail15normal_iteratorINSA_10device_ptrIiEEEEEEEE10policy1000Ei14offset_functorSF_JPiEEEvT0_iT1_T2_DpNS2_10kernel_argIT3_EE_param_2[4],
	.param .align 8 .b8 _ZN3cub18CUB_300001_SM_10006detail9transform16transform_kernelINS2_10policy_hubILb1EN4cuda3std3__45tupleIJN6thrust24THRUST_300001_SM_1000_NS6detail15normal_iteratorINSA_10device_ptrIiEEEEEEEE10policy1000Ei14offset_functorSF_JPiEEEvT0_iT1_T2_DpNS2_10kernel_argIT3_EE_param_3[8],
	.param .align 8 .b8 _ZN3cub18CUB_300001_SM_10006detail9transform16transform_kernelINS2_10policy_hubILb1EN4cuda3std3__45tupleIJN6thrust24THRUST_300001_SM_1000_NS6detail15normal_iteratorINSA_10device_ptrIiEEEEEEEE10policy1000Ei14offset_functorSF_JPiEEEvT0_iT1_T2_DpNS2_10kernel_argIT3_EE_param_4[16]
)
.maxntid 128
{
	.reg .pred 	%p<37>;
	.reg .b32 	%r<172>;
	.reg .b32 	%f<91>;
	.reg .b64 	%rd<65>;

	ld.param.f32 	%f2, [_ZN3cub18CUB_300001_SM_10006detail9transform16transform_kernelINS2_10policy_hubILb1EN4cuda3std3__45tupleIJN6thrust24THRUST_300001_SM_1000_NS6detail15normal_iteratorINSA_10device_ptrIiEEEEEEEE10policy1000Ei14offset_functorSF_JPiEEEvT0_iT1_T2_DpNS2_10kernel_argIT3_EE_param_2];
	ld.param.u32 	%r50, [_ZN3cub18CUB_300001_SM_10006detail9transform16transform_kernelINS2_10policy_hubILb1EN4cuda3std3__45tupleIJN6thrust24THRUST_300001_SM_1000_NS6detail15normal_iteratorINSA_10device_ptrIiEEEEEEEE10policy1000Ei14offset_functorSF_JPiEEEvT0_iT1_T2_DpNS2_10kernel_argIT3_EE_param_0];
	ld.param.u64 	%rd15, [_ZN3cub18CUB_300001_SM_10006detail9transform16transform_kernelINS2_10policy_hubILb1EN4cuda3std3__45tupleIJN6thrust24THRUST_300001_SM_1000_NS6detail15normal_iteratorINSA_10device_ptrIiEEEEEEEE10policy1000Ei14offset_functorSF_JPiEEEvT0_iT1_T2_DpNS2_10kernel_argIT3_EE_param_4];
	ld.param.u64 	%rd16, [_ZN3cub18CUB_300001_SM_10006detail9transform16transform_kernelINS2_10policy_hubILb1EN4cuda3std3__45tupleIJN6thrust24THRUST_300001_SM_1000_NS6detail15normal_iteratorINSA_10device_ptrIiEEEEEEEE10policy1000Ei14offset_functorSF_JPiEEEvT0_iT1_T2_DpNS2_10kernel_argIT3_EE_param_3];
	ld.param.u32 	%r49, [_ZN3cub18CUB_300001_SM_10006detail9transform16transform_kernelINS2_10policy_hubILb1EN4cuda3std3__45tupleIJN6thrust24THRUST_300001_SM_1000_NS6detail15normal_iteratorINSA_10device_ptrIiEEEEEEEE10policy1000Ei14offset_functorSF_JPiEEEvT0_iT1_T2_DpNS2_10kernel_argIT3_EE_param_1];
	cvta.to.global.u64 	%rd1, %rd16;
	cvta.to.global.u64 	%rd2, %rd15;
	shl.b32 	%r1, %r49, 7;
	mov.u32 	%r51, %ctaid.x;
	mul.lo.s32 	%r2, %r1, %r51;
	sub.s32 	%r3, %r50, %r2;
	min.s32 	%r4, %r1, %r3;
	shl.b32 	%r5, %r4, 2;
	mov.u32 	%r6, %tid.x;
	shl.b32 	%r160, %r6, 7;
	setp.ge.s32 	%p1, %r160, %r5;
	@%p1 bra 	$L__BB4_3;
	mul.wide.u32 	%rd17, %r6, 128;
	add.s64 	%rd18, %rd2, %rd17;
	mul.wide.s32 	%rd19, %r2, 4;
	add.s64 	%rd63, %rd18, %rd19;
$L__BB4_2:
	.pragma "nounroll";
	// begin inline asm
	prefetch.global.L2 [%rd63];
	// end inline asm
	add.s32 	%r160, %r160, 16384;
	add.s64 	%rd63, %rd63, 16384;
	setp.lt.s32 	%p2, %r160, %r5;
	@%p2 bra 	$L__BB4_2;
$L__BB4_3:
	mul.wide.s32 	%rd21, %r2, 4;
	add.s64 	%rd6, %rd2, %rd21;
	add.s64 	%rd7, %rd1, %rd21;
	setp.gt.s32 	%p3, %r1, %r3;
	@%p3 bra 	$L__BB4_17;
	setp.lt.s32 	%p4, %r49, 1;
	@%p4 bra 	$L__BB4_58;
	and.b32  	%r10, %r49, 15;
	setp.lt.u32 	%p5, %r49, 16;
	mov.b32 	%r167, 0;
	@%p5 bra 	$L__BB4_8;
	and.b32  	%r167, %r49, 2147483632;
	neg.s32 	%r162, %r167;
	add.s32 	%r161, %r6, 1152;
	mul.wide.u32 	%rd64, %r6, 4;
$L__BB4_7:
	.pragma "nounroll";
	mul.wide.s32 	%rd22, %r161, 4;
	add.s64 	%rd23, %rd22, 1536;
	add.s64 	%rd24, %rd6, %rd64;
	ld.global.u32 	%r53, [%rd24];
	cvt.rn.f32.s32 	%f3, %r53;
	sub.f32 	%f4, %f3, %f2;
	cvt.rzi.s32.f32 	%r54, %f4;
	add.s64 	%rd25, %rd7, %rd64;
	st.global.u32 	[%rd25], %r54;
	ld.global.u32 	%r55, [%rd24+512];
	cvt.rn.f32.s32 	%f5, %r55;
	sub.f32 	%f6, %f5, %f2;
	cvt.rzi.s32.f32 	%r56, %f6;
	st.global.u32 	[%rd25+512], %r56;
	ld.global.u32 	%r57, [%rd24+1024];
	cvt.rn.f32.s32 	%f7, %r57;
	sub.f32 	%f8, %f7, %f2;
	cvt.rzi.s32.f32 	%r58, %f8;
	st.global.u32 	[%rd25+1024], %r58;
	ld.global.u32 	%r59, [%rd24+1536];
	cvt.rn.f32.s32 	%f9, %r59;
	sub.f32 	%f10, %f9, %f2;
	cvt.rzi.s32.f32 	%r60, %f10;
	st.global.u32 	[%rd25+1536], %r60;
	ld.global.u32 	%r61, [%rd24+2048];
	cvt.rn.f32.s32 	%f11, %r61;
	sub.f32 	%f12, %f11, %f2;
	cvt.rzi.s32.f32 	%r62, %f12;
	st.global.u32 	[%rd25+2048], %r62;
	ld.global.u32 	%r63, [%rd24+2560];
	cvt.rn.f32.s32 	%f13, %r63;
	sub.f32 	%f14, %f13, %f2;
	cvt.rzi.s32.f32 	%r64, %f14;
	st.global.u32 	[%rd25+2560], %r64;
	ld.global.u32 	%r65, [%rd24+3072];
	cvt.rn.f32.s32 	%f15, %r65;
	sub.f32 	%f16, %f15, %f2;
	cvt.rzi.s32.f32 	%r66, %f16;
	st.global.u32 	[%rd25+3072], %r66;
	ld.global.u32 	%r67, [%rd24+3584];
	cvt.rn.f32.s32 	%f17, %r67;
	sub.f32 	%f18, %f17, %f2;
	cvt.rzi.s32.f32 	%r68, %f18;
	st.global.u32 	[%rd25+3584], %r68;
	ld.global.u32 	%r69, [%rd24+4096];
	cvt.rn.f32.s32 	%f19, %r69;
	sub.f32 	%f20, %f19, %f2;
	cvt.rzi.s32.f32 	%r70, %f20;
	st.global.u32 	[%rd25+4096], %r70;
	add.s64 	%rd26, %rd6, %rd23;
	ld.global.u32 	%r71, [%rd26+-1536];
	cvt.rn.f32.s32 	%f21, %r71;
	sub.f32 	%f22, %f21, %f2;
	cvt.rzi.s32.f32 	%r72, %f22;
	add.s64 	%rd27, %rd7, %rd23;
	st.global.u32 	[%rd27+-1536], %r72;
	ld.global.u32 	%r73, [%rd26+-1024];
	cvt.rn.f32.s32 	%f23, %r73;
	sub.f32 	%f24, %f23, %f2;
	cvt.rzi.s32.f32 	%r74, %f24;
	st.global.u32 	[%rd27+-1024], %r74;
	ld.global.u32 	%r75, [%rd26+-512];
	cvt.rn.f32.s32 	%f25, %r75;
	sub.f32 	%f26, %f25, %f2;
	cvt.rzi.s32.f32 	%r76, %f26;
	st.global.u32 	[%rd27+-512], %r76;
	ld.global.u32 	%r77, [%rd26];
	cvt.rn.f32.s32 	%f27, %r77;
	sub.f32 	%f28, %f27, %f2;
	cvt.rzi.s32.f32 	%r78, %f28;
	st.global.u32 	[%rd27], %r78;
	ld.global.u32 	%r79, [%rd26+512];
	cvt.rn.f32.s32 	%f29, %r79;
	sub.f32 	%f30, %f29, %f2;
	cvt.rzi.s32.f32 	%r80, %f30;
	st.global.u32 	[%rd27+512], %r80;
	ld.global.u32 	%r81, [%rd26+1024];
	cvt.rn.f32.s32 	%f31, %r81;
	sub.f32 	%f32, %f31, %f2;
	cvt.rzi.s32.f32 	%r82, %f32;
	st.global.u32 	[%rd27+1024], %r82;
	ld.global.u32 	%r83, [%rd26+1536];
	cvt.rn.f32.s32 	%f33, %r83;
	sub.f32 	%f34, %f33, %f2;
	cvt.rzi.s32.f32 	%r84, %f34;
	st.global.u32 	[%rd27+1536], %r84;
	add.s32 	%r162, %r162, 16;
	add.s32 	%r161, %r161, 2048;
	add.s64 	%rd64, %rd64, 8192;
	setp.eq.s32 	%p6, %r162, 0;
	@%p6 bra 	$L__BB4_8;
	bra.uni 	$L__BB4_7;
$L__BB4_8:
	setp.eq.s32 	%p7, %r10, 0;
	@%p7 bra 	$L__BB4_58;
	and.b32  	%r37, %r49, 7;
	setp.lt.u32 	%p8, %r10, 8;
	@%p8 bra 	$L__BB4_11;
	shl.b32 	%r85, %r167, 7;
	add.s32 	%r86, %r85, %r6;
	mul.wide.s32 	%rd28, %r86, 4;
	add.s64 	%rd29, %rd6, %rd28;
	ld.global.u32 	%r87, [%rd29];
	cvt.rn.f32.s32 	%f35, %r87;
	sub.f32 	%f36, %f35, %f2;
	cvt.rzi.s32.f32 	%r88, %f36;
	add.s64 	%rd30, %rd7, %rd28;
	st.global.u32 	[%rd30], %r88;
	ld.global.u32 	%r89, [%rd29+512];
	cvt.rn.f32.s32 	%f37, %r89;
	sub.f32 	%f38, %f37, %f2;
	cvt.rzi.s32.f32 	%r90, %f38;
	st.global.u32 	[%rd30+512], %r90;
	ld.global.u32 	%r91, [%rd29+1024];
	cvt.rn.f32.s32 	%f39, %r91;
	sub.f32 	%f40, %f39, %f2;
	cvt.rzi.s32.f32 	%r92, %f40;
	st.global.u32 	[%rd30+1024], %r92;
	ld.global.u32 	%r93, [%rd29+1536];
	cvt.rn.f32.s32 	%f41, %r93;
	sub.f32 	%f42, %f41, %f2;
	cvt.rzi.s32.f32 	%r94, %f42;
	st.global.u32 	[%rd30+1536], %r94;
	ld.global.u32 	%r95, [%rd29+2048];
	cvt.rn.f32.s32 	%f43, %r95;
	sub.f32 	%f44, %f43, %f2;
	cvt.rzi.s32.f32 	%r96, %f44;
	st.global.u32 	[%rd30+2048], %r96;
	ld.global.u32 	%r97, [%rd29+2560];
	cvt.rn.f32.s32 	%f45, %r97;
	sub.f32 	%f46, %f45, %f2;
	cvt.rzi.s32.f32 	%r98, %f46;
	st.global.u32 	[%rd30+2560], %r98;
	ld.global.u32 	%r99, [%rd29+3072];
	cvt.rn.f32.s32 	%f47, %r99;
	sub.f32 	%f48, %f47, %f2;
	cvt.rzi.s32.f32 	%r100, %f48;
	st.global.u32 	[%rd30+3072], %r100;
	ld.global.u32 	%r101, [%rd29+3584];
	cvt.rn.f32.s32 	%f49, %r101;
	sub.f32 	%f50, %f49, %f2;
	cvt.rzi.s32.f32 	%r102, %f50;
	st.global.u32 	[%rd30+3584], %r102;
	add.s32 	%r167, %r167, 8;
$L__BB4_11:
	setp.eq.s32 	%p9, %r37, 0;
	@%p9 bra 	$L__BB4_58;
	and.b32  	%r40, %r49, 3;
	setp.lt.u32 	%p10, %r37, 4;
	@%p10 bra 	$L__BB4_14;
	shl.b32 	%r103, %r167, 7;
	add.s32 	%r104, %r103, %r6;
	mul.wide.s32 	%rd31, %r104, 4;
	add.s64 	%rd32, %rd6, %rd31;
	ld.global.u32 	%r105, [%rd32];
	cvt.rn.f32.s32 	%f51, %r105;
	sub.f32 	%f52, %f51, %f2;
	cvt.rzi.s32.f32 	%r106, %f52;
	add.s64 	%rd33, %rd7, %rd31;
	st.global.u32 	[%rd33], %r106;
	ld.global.u32 	%r107, [%rd32+512];
	cvt.rn.f32.s32 	%f53, %r107;
	sub.f32 	%f54, %f53, %f2;
	cvt.rzi.s32.f32 	%r108, %f54;
	st.global.u32 	[%rd33+512], %r108;
	ld.global.u32 	%r109, [%rd32+1024];
	cvt.rn.f32.s32 	%f55, %r109;
	sub.f32 	%f56, %f55, %f2;
	cvt.rzi.s32.f32 	%r110, %f56;
	st.global.u32 	[%rd33+1024], %r110;
	ld.global.u32 	%r111, [%rd32+1536];
	cvt.rn.f32.s32 	%f57, %r111;
	sub.f32 	%f58, %f57, %f2;
	cvt.rzi.s32.f32 	%r112, %f58;
	st.global.u32 	[%rd33+1536], %r112;
	add.s32 	%r167, %r167, 4;
$L__BB4_14:
	setp.eq.s32 	%p11, %r40, 0;
	@%p11 bra 	$L__BB4_58;
	shl.b32 	%r113, %r167, 7;
	add.s32 	%r171, %r6, %r113;
	neg.s32 	%r170, %r40;
$L__BB4_16:
	.pragma "nounroll";
	mul.wide.s32 	%rd35, %r171, 4;
	add.s64 	%rd36, %rd7, %rd35;
	add.s64 	%rd37, %rd6, %rd35;
	ld.global.u32 	%r114, [%rd37];
	cvt.rn.f32.s32 	%f59, %r114;
	sub.f32 	%f60, %f59, %f2;
	cvt.rzi.s32.f32 	%r115, %f60;
	st.global.u32 	[%rd36], %r115;
	add.s32 	%r171, %r171, 128;
	add.s32 	%r170, %r170, 1;
	setp.ne.s32 	%p12, %r170, 0;
	@%p12 bra 	$L__BB4_16;
	bra.uni 	$L__BB4_58;
$L__BB4_17:
	setp.lt.s32 	%p13, %r49, 1;
	@%p13 bra 	$L__BB4_58;
	and.b32  	%r14, %r49, 7;
	setp.lt.u32 	%p14, %r49, 8;
	mov.b32 	%r164, 0;
	@%p14 bra 	$L__BB4_37;
	and.b32  	%r164, %r49, 2147483640;
	mov.b32 	%r163, 0;
$L__BB4_20:
	.pragma "nounroll";
	shl.b32 	%r118, %r163, 7;
	add.s32 	%r21, %r118, %r6;
	setp.ge.s32 	%p15, %r21, %r4;
	@%p15 bra 	$L__BB4_22;
	mul.wide.u32 	%rd38, %r21, 4;
	add.s64 	%rd39, %rd6, %rd38;
	ld.global.u32 	%r119, [%rd39];
	cvt.rn.f32.s32 	%f61, %r119;
	sub.f32 	%f62, %f61, %f2;
	cvt.rzi.s32.f32 	%r120, %f62;
	add.s64 	%rd40, %rd7, %rd38;
	st.global.u32 	[%rd40], %r120;
$L__BB4_22:
	add.s32 	%r121, %r21, 128;
	setp.ge.s32 	%p16, %r121, %r4;
	mul.wide.s32 	%rd41, %r121, 4;
	add.s64 	%rd11, %rd6, %rd41;
	add.s64 	%rd12, %rd7, %rd41;
	@%p16 bra 	$L__BB4_24;
	ld.global.u32 	%r122, [%rd11];
	cvt.rn.f32.s32 	%f63, %r122;
	sub.f32 	%f64, %f63, %f2;
	cvt.rzi.s32.f32 	%r123, %f64;
	st.global.u32 	[%rd12], %r123;
$L__BB4_24:
	add.s32 	%r124, %r21, 256;
	setp.ge.s32 	%p17, %r124, %r4;
	@%p17 bra 	$L__BB4_26;
	ld.global.u32 	%r125, [%rd11+512];
	cvt.rn.f32.s32 	%f65, %r125;
	sub.f32 	%f66, %f65, %f2;
	cvt.rzi.s32.f32 	%r126, %f66;
	st.global.u32 	[%rd12+512], %r126;
$L__BB4_26:
	add.s32 	%r127, %r21, 384;
	setp.ge.s32 	%p18, %r127, %r4;
	@%p18 bra 	$L__BB4_28;
	ld.global.u32 	%r128, [%rd11+1024];
	cvt.rn.f32.s32 	%f67, %r128;
	sub.f32 	%f68, %f67, %f2;
	cvt.rzi.s32.f32 	%r129, %f68;
	st.global.u32 	[%rd12+1024], %r129;
$L__BB4_28:
	add.s32 	%r130, %r21, 512;
	setp.ge.s32 	%p19, %r130, %r4;
	@%p19 bra 	$L__BB4_30;
	ld.global.u32 	%r131, [%rd11+1536];
	cvt.rn.f32.s32 	%f69, %r131;
	sub.f32 	%f70, %f69, %f2;
	cvt.rzi.s32.f32 	%r132, %f70;
	st.global.u32 	[%rd12+1536], %r132;
$L__BB4_30:
	add.s32 	%r133, %r21, 640;
	setp.ge.s32 	%p20, %r133, %r4;
	@%p20 bra 	$L__BB4_32;
	ld.global.u32 	%r134, [%rd11+2048];
	cvt.rn.f32.s32 	%f71, %r134;
	sub.f32 	%f72, %f71, %f2;
	cvt.rzi.s32.f32 	%r135, %f72;
	st.global.u32 	[%rd12+2048], %r135;
$L__BB4_32:
	add.s32 	%r136, %r21, 768;
	setp.ge.s32 	%p21, %r136, %r4;
	@%p21 bra 	$L__BB4_34;
	ld.global.u32 	%r137, [%rd11+2560];
	cvt.rn.f32.s32 	%f73, %r137;
	sub.f32 	%f74, %f73, %f2;
	cvt.rzi.s32.f32 	%r138, %f74;
	st.global.u32 	[%rd12+2560], %r138;
$L__BB4_34:
	add.s32 	%r139, %r21, 896;
	setp.ge.s32 	%p22, %r139, %r4;
	@%p22 bra 	$L__BB4_36;
	ld.global.u32 	%r140, [%rd11+3072];
	cvt.rn.f32.s32 	%f75, %r140;
	sub.f32 	%f76, %f75, %f2;
	cvt.rzi.s32.f32 	%r141, %f76;
	st.global.u32 	[%rd12+3072], %r141;
$L__BB4_36:
	add.s32 	%r163, %r163, 8;
	setp.ne.s32 	%p23, %r163, %r164;
	@%p23 bra 	$L__BB4_20;
$L__BB4_37:
	setp.eq.s32 	%p24, %r14, 0;
	@%p24 bra 	$L__BB4_58;
	and.b32  	%r24, %r49, 3;
	setp.lt.u32 	%p25, %r14, 4;
	@%p25 bra 	$L__BB4_48;
	shl.b32 	%r142, %r164, 7;
	add.s32 	%r25, %r142, %r6;
	setp.ge.s32 	%p26, %r25, %r4;
	@%p26 bra 	$L__BB4_41;
	mul.wide.s32 	%rd42, %r25, 4;
	add.s64 	%rd43, %rd6, %rd42;
	ld.global.u32 	%r143, [%rd43];
	cvt.rn.f32.s32 	%f77, %r143;
	sub.f32 	%f78, %f77, %f2;
	cvt.rzi.s32.f32 	%r144, %f78;
	add.s64 	%rd44, %rd7, %rd42;
	st.global.u32 	[%rd44], %r144;
$L__BB4_41:
	add.s32 	%r26, %r25, 128;
	setp.ge.s32 	%p27, %r26, %r4;
	@%p27 bra 	$L__BB4_43;
	mul.wide.s32 	%rd45, %r26, 4;
	add.s64 	%rd46, %rd6, %rd45;
	ld.global.u32 	%r145, [%rd46];
	cvt.rn.f32.s32 	%f79, %r145;
	sub.f32 	%f80, %f79, %f2;
	cvt.rzi.s32.f32 	%r146, %f80;
	add.s64 	%rd47, %rd7, %rd45;
	st.global.u32 	[%rd47], %r146;
$L__BB4_43:
	add.s32 	%r27, %r25, 256;
	setp.ge.s32 	%p28, %r27, %r4;
	@%p28 bra 	$L__BB4_45;
	mul.wide.s32 	%rd48, %r27, 4;
	add.s64 	%rd49, %rd6, %rd48;
	ld.global.u32 	%r147, [%rd49];
	cvt.rn.f32.s32 	%f81, %r147;
	sub.f32 	%f82, %f81, %f2;
	cvt.rzi.s32.f32 	%r148, %f82;
	add.s64 	%rd50, %rd7, %rd48;
	st.global.u32 	[%rd50], %r148;
$L__BB4_45:
	add.s32 	%r28, %r25, 384;
	setp.ge.s32 	%p29, %r28, %r4;
	@%p29 bra 	$L__BB4_47;
	mul.wide.s32 	%rd51, %r28, 4;
	add.s64 	%rd52, %rd6, %rd51;
	ld.global.u32 	%r149, [%rd52];
	cvt.rn.f32.s32 	%f83, %r149;
	sub.f32 	%f84, %f83, %f2;
	cvt.rzi.s32.f32 	%r150, %f84;
	add.s64 	%rd53, %rd7, %rd51;
	st.global.u32 	[%rd53], %r150;
$L__BB4_47:
	add.s32 	%r164, %r164, 4;
$L__BB4_48:
	setp.eq.s32 	%p30, %r24, 0;
	@%p30 bra 	$L__BB4_58;
	setp.eq.s32 	%p31, %r24, 1;
	@%p31 bra 	$L__BB4_55;
	shl.b32 	%r151, %r164, 7;
	add.s32 	%r31, %r151, %r6;
	setp.ge.s32 	%p32, %r31, %r4;
	@%p32 bra 	$L__BB4_52;
	mul.wide.s32 	%rd54, %r31, 4;
	add.s64 	%rd55, %rd6, %rd54;
	ld.global.u32 	%r152, [%rd55];
	cvt.rn.f32.s32 	%f85, %r152;
	sub.f32 	%f86, %f85, %f2;
	cvt.rzi.s32.f32 	%r153, %f86;
	add.s64 	%rd56, %rd7, %rd54;
	st.global.u32 	[%rd56], %r153;
$L__BB4_52:
	add.s32 	%r32, %r31, 128;
	setp.ge.s32 	%p33, %r32, %r4;
	@%p33 bra 	$L__BB4_54;
	mul.wide.s32 	%rd57, %r32, 4;
	add.s64 	%rd58, %rd6, %rd57;
	ld.global.u32 	%r154, [%rd58];
	cvt.rn.f32.s32 	%f87, %r154;
	sub.f32 	%f88, %f87, %f2;
	cvt.rzi.s32.f32 	%r155, %f88;
	add.s64 	%rd59, %rd7, %rd57;
	st.global.u32 	[%rd59], %r155;
$L__BB4_54:
	add.s32 	%r164, %r164, 2;
$L__BB4_55:
	and.b32  	%r156, %r49, 1;
	setp.eq.b32 	%p34, %r156, 1;
	not.pred 	%p35, %p34;
	@%p35 bra 	$L__BB4_58;
	shl.b32 	%r157, %r164, 7;
	add.s32 	%r35, %r157, %r6;
	setp.ge.s32 	%p36, %r35, %r4;
	@%p36 bra 	$L__BB4_58;
	mul.wide.s32 	%rd60, %r35, 4;
	add.s64 	%rd61, %rd6, %rd60;
	ld.global.u32 	%r158, [%rd61];
	cvt.rn.f32.s32 	%f89, %r158;
	sub.f32 	%f90, %f89, %f2;
	cvt.rzi.s32.f32 	%r159, %f90;
	add.s64 	%rd62, %rd7, %rd60;
	st.global.u32 	[%rd62], %r159;
$L__BB4_58:
	ret;

}
	// .globl	_ZN3cub18CUB_300001_SM_10006detail9transform16transform_kernelINS2_10policy_hubILb1EN4cuda3std3__45tupleIJN6thrust24THRUST_300001_SM_1000_NS6detail15normal_iteratorINSA_10device_ptrIiEEEEEEEE10policy1000El14offset_functorSF_JPiEEEvT0_iT1_T2_DpNS2_10kernel_argIT3_EE
.visible .entry _ZN3cub18CUB_300001_SM_10006detail9transform16transform_kernelINS2_10policy_hubILb1EN4cuda3std3__45tupleIJN6thrust24THRUST_300001_SM_1000_NS6detail15normal_iteratorINSA_10device_ptrIiEEEEEEEE10policy1000El14offset_functorSF_JPiEEEvT0_iT1_T2_DpNS2_10kernel_argIT3_EE(
	.param .u64 _ZN3cub18CUB_300001_SM_10006detail9transform16transform_kernelINS2_10policy_hubILb1EN4cuda3std3__45tupleIJN6thrust24THRUST_300001_SM_1000_NS6detail15normal_iteratorINSA_10device_ptrIiEEEEEEEE10policy1000El14offset_functorSF_JPiEEEvT0_iT1_T2_DpNS2_10kernel_argIT3_EE_param_0,
	.param .u32 _ZN3cub18CUB_300001_SM_10006detail9transform16transform_kernelINS2_10policy_hubILb1EN4cuda3std3__45tupleIJN6thrust24THRUST_300001_SM_1000_NS6detail15normal_iteratorINSA_10device_ptrIiEEEEEEEE10policy1000El14offset_functorSF_JPiEEEvT0_iT1_T2_DpNS2_10kernel_argIT3_EE_param_1,
	.param .align 4 .b8 _ZN3cub18CUB_300001_SM_10006detail9transform16transform_kernelINS2_10policy_hubILb1EN4cuda3std3__45tupleIJN6thrust24THRUST_300001_SM_1000_NS6detail15normal_iteratorINSA_10device_ptrIiEEEEEEEE10policy1000El14offset_functorSF_JPiEEEvT0_iT1_T2_DpNS2_10kernel_argIT3_EE_param_2[4],
	.param .align 8 .b8 _ZN3cub18CUB_300001_SM_10006detail9transform16transform_kernelINS2_10policy_hubILb1EN4cuda3std3__45tupleIJN6thrust24THRUST_300001_SM_1000_NS6detail15normal_iteratorINSA_10device_ptrIiEEEEEEEE10policy1000El14offset_functorSF_JPiEEEvT0_iT1_T2_DpNS2_10kernel_argIT3_EE_param_3[8],
	.param .align 8 .b8 _ZN3cub18CUB_300001_SM_10006detail9transform16transform_kernelINS2_10policy_hubILb1EN4cuda3std3__45tupleIJN6thrust24THRUST_300001_SM_1000_NS6detail15normal_iteratorINSA_10device_ptrIiEEEEEEEE10policy1000El14offset_functorSF_JPiEEEvT0_iT1_T2_DpNS2_10kernel_argIT3_EE_param_4[16]
)
.maxntid 128
{
	.reg .pred 	%p<37>;
	.reg .b32 	%r<169>;
	.reg .b32 	%f<91>;
	.reg .b64 	%rd<71>;

	ld.param.f32 	%f2, [_ZN3cub18CUB_300001_SM_10006detail9transform16transform_kernelINS2_10policy_hubILb1EN4cuda3std3__45tupleIJN6thrust24THRUST_300001_SM_1000_NS6detail15normal_iteratorINSA_10device_ptrIiEEEEEEEE10policy1000El14offset_functorSF_JPiEEEvT0_iT1_T2_DpNS2_10kernel_argIT3_EE_param_2];
	ld.param.u64 	%rd16, [_ZN3cub18CUB_300001_SM_10006detail9transform16transform_kernelINS2_10policy_hubILb1EN4cuda3std3__45tupleIJN6thrust24THRUST_300001_SM_1000_NS6detail15normal_iteratorINSA_10device_ptrIiEEEEEEEE10policy1000El14offset_functorSF_JPiEEEvT0_iT1_T2_DpNS2_10kernel_argIT3_EE_param_0];
	ld.param.u64 	%rd17, [_ZN3cub18CUB_300001_SM_10006detail9transform16transform_kernelINS2_10policy_hubILb1EN4cuda3std3__45tupleIJN6thrust24THRUST_300001_SM_1000_NS6detail15normal_iteratorINSA_10device_ptrIiEEEEEEEE10policy1000El14offset_functorSF_JPiEEEvT0_iT1_T2_DpNS2_10kernel_argIT3_EE_param_4];
	ld.param.u64 	%rd18, [_ZN3cub18CUB_300001_SM_10006detail9transform16transform_kernelINS2_10policy_hubILb1EN4cuda3std3__45tupleIJN6thrust24THRUST_300001_SM_1000_NS6detail15normal_iteratorINSA_10device_ptrIiEEEEEEEE10policy1000El14offset_functorSF_JPiEEEvT0_iT1_T2_DpNS2_10kernel_argIT3_EE_param_3];
	ld.param.u32 	%r47, [_ZN3cub18CUB_300001_SM_10006detail9transform16transform_kernelINS2_10policy_hubILb1EN4cuda3std3__45tupleIJN6thrust24THRUST_300001_SM_1000_NS6detail15normal_iteratorINSA_10device_ptrIiEEEEEEEE10policy1000El14offset_functorSF_JPiEEEvT0_iT1_T2_DpNS2_10kernel_argIT3_EE_param_1];
	cvta.to.global.u64 	%rd1, %rd18;
	cvta.to.global.u64 	%rd2, %rd17;
	shl.b32 	%r1, %r47, 7;
	mov.u32 	%r48, %ctaid.x;
	cvt.u64.u32 	%rd19, %r48;
	cvt.s64.s32 	%rd20, %r1;
	mul.lo.s64 	%rd3, %rd20, %rd19;
	sub.s64 	%rd21, %rd16, %rd3;
	min.s64 	%rd22, %rd21, %rd20;
	cvt.u32.u64 	%r2, %rd22;
	shl.b32 	%r3, %r2, 2;
	mov.u32 	%r4, %tid.x;
	shl.b32 	%r157, %r4, 7;
	setp.ge.s32 	%p1, %r157, %r3;
	@%p1 bra 	$L__BB5_3;
	shl.b64 	%rd23, %rd3, 2;
	add.s64 	%rd24, %rd2, %rd23;
	mul.wide.u32 	%rd25, %r4, 128;
	add.s64 	%rd69, %rd24, %rd25;
$L__BB5_2:
	.pragma "nounroll";
	// begin inline asm
	prefetch.global.L2 [%rd69];
	// end inline asm
	add.s32 	%r157, %r157, 16384;
	add.s64 	%rd69, %rd69, 16384;
	setp.lt.s32 	%p2, %r157, %r3;
	@%p2 bra 	$L__BB5_2;
$L__BB5_3:
	shl.b64 	%rd27, %rd3, 2;
	add.s64 	%rd7, %rd2, %rd27;
	add.s64 	%rd8, %rd1, %rd27;
	setp.eq.s32 	%p3, %r1, %r2;
	@%p3 bra 	$L__BB5_45;
	setp.lt.s32 	%p4, %r47, 1;
	@%p4 bra 	$L__BB5_58;
	and.b32  	%r8, %r47, 7;
	setp.lt.u32 	%p5, %r47, 8;
	mov.b32 	%r166, 0;
	@%p5 bra 	$L__BB5_24;
	and.b32  	%r166, %r47, 2147483640;
	mov.b32 	%r160, 0;
$L__BB5_7:
	.pragma "nounroll";
	shl.b32 	%r51, %r160, 7;
	add.s32 	%r19, %r51, %r4;
	setp.ge.s32 	%p6, %r19, %r2;
	@%p6 bra 	$L__BB5_9;
	mul.wide.u32 	%rd28, %r19, 4;
	add.s64 	%rd29, %rd7, %rd28;
	ld.global.u32 	%r52, [%rd29];
	cvt.rn.f32.s32 	%f3, %r52;
	sub.f32 	%f4, %f3, %f2;
	cvt.rzi.s32.f32 	%r53, %f4;
	add.s64 	%rd30, %rd8, %rd28;
	st.global.u32 	[%rd30], %r53;
$L__BB5_9:
	add.s32 	%r54, %r19, 128;
	setp.ge.s32 	%p7, %r54, %r2;
	mul.wide.s32 	%rd31, %r54, 4;
	add.s64 	%rd12, %rd7, %rd31;
	add.s64 	%rd13, %rd8, %rd31;
	@%p7 bra 	$L__BB5_11;
	ld.global.u32 	%r55, [%rd12];
	cvt.rn.f32.s32 	%f5, %r55;
	sub.f32 	%f6, %f5, %f2;
	cvt.rzi.s32.f32 	%r56, %f6;
	st.global.u32 	[%rd13], %r56;
$L__BB5_11:
	add.s32 	%r57, %r19, 256;
	setp.ge.s32 	%p8, %r57, %r2;
	@%p8 bra 	$L__BB5_13;
	ld.global.u32 	%r58, [%rd12+512];
	cvt.rn.f32.s32 	%f7, %r58;
	sub.f32 	%f8, %f7, %f2;
	cvt.rzi.s32.f32 	%r59, %f8;
	st.global.u32 	[%rd13+512], %r59;
$L__BB5_13:
	add.s32 	%r60, %r19, 384;
	setp.ge.s32 	%p9, %r60, %r2;
	@%p9 bra 	$L__BB5_15;
	ld.global.u32 	%r61, [%rd12+1024];
	cvt.rn.f32.s32 	%f9, %r61;
	sub.f32 	%f10, %f9, %f2;
	cvt.rzi.s32.f32 	%r62, %f10;
	st.global.u32 	[%rd13+1024], %r62;
$L__BB5_15:
	add.s32 	%r63, %r19, 512;
	setp.ge.s32 	%p10, %r63, %r2;
	@%p10 bra 	$L__BB5_17;
	ld.global.u32 	%r64, [%rd12+1536];
	cvt.rn.f32.s32 	%f11, %r64;
	sub.f32 	%f12, %f11, %f2;
	cvt.rzi.s32.f32 	%r65, %f12;
	st.global.u32 	[%rd13+1536], %r65;
$L__BB5_17:
	add.s32 	%r66, %r19, 640;
	setp.ge.s32 	%p11, %r66, %r2;
	@%p11 bra 	$L__BB5_19;
	ld.global.u32 	%r67, [%rd12+2048];
	cvt.rn.f32.s32 	%f13, %r67;
	sub.f32 	%f14, %f13, %f2;
	cvt.rzi.s32.f32 	%r68, %f14;
	st.global.u32 	[%rd13+2048], %r68;
$L__BB5_19:
	add.s32 	%r69, %r19, 768;
	setp.ge.s32 	%p12, %r69, %r2;
	@%p12 bra 	$L__BB5_21;
	ld.global.u32 	%r70, [%rd12+2560];
	cvt.rn.f32.s32 	%f15, %r70;
	sub.f32 	%f16, %f15, %f2;
	cvt.rzi.s32.f32 	%r71, %f16;
	st.global.u32 	[%rd13+2560], %r71;
$L__BB5_21:
	add.s32 	%r72, %r19, 896;
	setp.ge.s32 	%p13, %r72, %r2;
	@%p13 bra 	$L__BB5_23;
	ld.global.u32 	%r73, [%rd12+3072];
	cvt.rn.f32.s32 	%f17, %r73;
	sub.f32 	%f18, %f17, %f2;
	cvt.rzi.s32.f32 	%r74, %f18;
	st.global.u32 	[%rd13+3072], %r74;
$L__BB5_23:
	add.s32 	%r160, %r160, 8;
	setp.eq.s32 	%p14, %r160, %r166;
	@%p14 bra 	$L__BB5_24;
	bra.uni 	$L__BB5_7;
$L__BB5_24:
	setp.eq.s32 	%p15, %r8, 0;
	@%p15 bra 	$L__BB5_58;
	and.b32  	%r35, %r47, 3;
	setp.lt.u32 	%p16, %r8, 4;
	@%p16 bra 	$L__BB5_35;
	shl.b32 	%r75, %r166, 7;
	add.s32 	%r36, %r75, %r4;
	setp.ge.s32 	%p17, %r36, %r2;
	@%p17 bra 	$L__BB5_28;
	mul.wide.s32 	%rd32, %r36, 4;
	add.s64 	%rd33, %rd7, %rd32;
	ld.global.u32 	%r76, [%rd33];
	cvt.rn.f32.s32 	%f19, %r76;
	sub.f32 	%f20, %f19, %f2;
	cvt.rzi.s32.f32 	%r77, %f20;
	add.s64 	%rd34, %rd8, %rd32;
	st.global.u32 	[%rd34], %r77;
$L__BB5_28:
	add.s32 	%r37, %r36, 128;
	setp.ge.s32 	%p18, %r37, %r2;
	@%p18 bra 	$L__BB5_30;
	mul.wide.s32 	%rd35, %r37, 4;
	add.s64 	%rd36, %rd7, %rd35;
	ld.global.u32 	%r78, [%rd36];
	cvt.rn.f32.s32 	%f21, %r78;
	sub.f32 	%f22, %f21, %f2;
	cvt.rzi.s32.f32 	%r79, %f22;
	add.s64 	%rd37, %rd8, %rd35;
	st.global.u32 	[%rd37], %r79;
$L__BB5_30:
	add.s32 	%r38, %r36, 256;
	setp.ge.s32 	%p19, %r38, %r2;
	@%p19 bra 	$L__BB5_32;
	mul.wide.s32 	%rd38, %r38, 4;
	add.s64 	%rd39, %rd7, %rd38;
	ld.global.u32 	%r80, [%rd39];
	cvt.rn.f32.s32 	%f23, %r80;
	sub.f32 	%f24, %f23, %f2;
	cvt.rzi.s32.f32 	%r81, %f24;
	add.s64 	%rd40, %rd8, %rd38;
	st.global.u32 	[%rd40], %r81;
$L__BB5_32:
	add.s32 	%r39, %r36, 384;
	setp.ge.s32 	%p20, %r39, %r2;
	@%p20 bra 	$L__BB5_34;
	mul.wide.s32 	%rd41, %r39, 4;
	add.s64 	%rd42, %rd7, %rd41;
	ld.global.u32 	%r82, [%rd42];
	cvt.rn.f32.s32 	%f25, %r82;
	sub.f32 	%f26, %f25, %f2;
	cvt.rzi.s32.f32 	%r83, %f26;
	add.s64 	%rd43, %rd8, %rd41;
	st.global.u32 	[%rd43], %r83;
$L__BB5_34:
	add.s32 	%r166, %r166, 4;
$L__BB5_35:
	setp.eq.s32 	%p21, %r35, 0;
	@%p21 bra 	$L__BB5_58;
	setp.eq.s32 	%p22, %r35, 1;
	@%p22 bra 	$L__BB5_42;
	shl.b32 	%r84, %r166, 7;
	add.s32 	%r42, %r84, %r4;
	setp.ge.s32 	%p23, %r42, %r2;
	@%p23 bra 	$L__BB5_39;
	mul.wide.s32 	%rd44, %r42, 4;
	add.s64 	%rd45, %rd7, %rd44;
	ld.global.u32 	%r85, [%rd45];
	cvt.rn.f32.s32 	%f27, %r85;
	sub.f32 	%f28, %f27, %f2;
	cvt.rzi.s32.f32 	%r86, %f28;
	add.s64 	%rd46, %rd8, %rd44;
	st.global.u32 	[%rd46], %r86;
$L__BB5_39:
	add.s32 	%r43, %r42, 128;
	setp.ge.s32 	%p24, %r43, %r2;
	@%p24 bra 	$L__BB5_41;
	mul.wide.s32 	%rd47, %r43, 4;
	add.s64 	%rd48, %rd7, %rd47;
	ld.global.u32 	%r87, [%rd48];
	cvt.rn.f32.s32 	%f29, %r87;
	sub.f32 	%f30, %f29, %f2;
	cvt.rzi.s32.f32 	%r88, %f30;
	add.s64 	%rd49, %rd8, %rd47;
	st.global.u32 	[%rd49], %r88;
$L__BB5_41:
	add.s32 	%r166, %r166, 2;
$L__BB5_42:
	and.b32  	%r89, %r47, 1;
	setp.eq.b32 	%p25, %r89, 1;
	not.pred 	%p26, %p25;
	@%p26 bra 	$L__BB5_58;
	shl.b32 	%r90, %r166, 7;
	add.s32 	%r46, %r90, %r4;
	setp.ge.s32 	%p27, %r46, %r2;
	@%p27 bra 	$L__BB5_58;
	mul.wide.s32 	%rd50, %r46, 4;
	add.s64 	%rd51, %rd7, %rd50;
	ld.global.u32 	%r91, [%rd51];
	cvt.rn.f32.s32 	%f31, %r91;
	sub.f32 	%f32, %f31, %f2;
	cvt.rzi.s32.f32 	%r92, %f32;
	add.s64 	%rd52, %rd8, %rd50;
	st.global.u32 	[%rd52], %r92;
	bra.uni 	$L__BB5_58;
$L__BB5_45:
	setp.lt.s32 	%p28, %r47, 1;
	@%p28 bra 	$L__BB5_58;
	and.b32  	%r10, %r47, 15;
	setp.lt.u32 	%p29, %r47, 16;
	mov.b32 	%r162, 0;
	@%p29 bra 	$L__BB5_49;
	and.b32  	%r162, %r47, 2147483632;
	neg.s32 	%r159, %r162;
	add.s32 	%r158, %r4, 1152;
	mul.wide.u32 	%rd70, %r4, 4;
$L__BB5_48:
	.pragma "nounroll";
	mul.wide.s32 	%rd53, %r158, 4;
	add.s64 	%rd54, %rd53, 1536;
	add.s64 	%rd55, %rd7, %rd70;
	ld.global.u32 	%r94, [%rd55];
	cvt.rn.f32.s32 	%f33, %r94;
	sub.f32 	%f34, %f33, %f2;
	cvt.rzi.s32.f32 	%r95, %f34;
	add.s64 	%rd56, %rd8, %rd70;
	st.global.u32 	[%rd56], %r95;
	ld.global.u32 	%r96, [%rd55+512];
	cvt.rn.f32.s32 	%f35, %r96;
	sub.f32 	%f36, %f35, %f2;
	cvt.rzi.s32.f32 	%r97, %f36;
	st.global.u32 	[%rd56+512], %r97;
	ld.global.u32 	%r98, [%rd55+1024];
	cvt.rn.f32.s32 	%f37, %r98;
	sub.f32 	%f38, %f37, %f2;
	cvt.rzi.s32.f32 	%r99, %f38;
	st.global.u32 	[%rd56+1024], %r99;
	ld.global.u32 	%r100, [%rd55+1536];
	cvt.rn.f32.s32 	%f39, %r100;
	sub.f32 	%f40, %f39, %f2;
	cvt.rzi.s32.f32 	%r101, %f40;
	st.global.u32 	[%rd56+1536], %r101;
	ld.global.u32 	%r102, [%rd55+2048];
	cvt.rn.f32.s32 	%f41, %r102;
	sub.f32 	%f42, %f41, %f2;
	cvt.rzi.s32.f32 	%r103, %f42;
	st.global.u32 	[%rd56+2048], %r103;
	ld.global.u32 	%r104, [%rd55+2560];
	cvt.rn.f32.s32 	%f43, %r104;
	sub.f32 	%f44, %f43, %f2;
	cvt.rzi.s32.f32 	%r105, %f44;
	st.global.u32 	[%rd56+2560], %r105;
	ld.global.u32 	%r106, [%rd55+3072];
	cvt.rn.f32.s32 	%f45, %r106;
	sub.f32 	%f46, %f45, %f2;
	cvt.rzi.s32.f32 	%r107, %f46;
	st.global.u32 	[%rd56+3072], %r107;
	ld.global.u32 	%r108, [%rd55+3584];
	cvt.rn.f32.s32 	%f47, %r108;
	sub.f32 	%f48, %f47, %f2;
	cvt.rzi.s32.f32 	%r109, %f48;
	st.global.u32 	[%rd56+3584], %r109;
	ld.global.u32 	%r110, [%rd55+4096];
	cvt.rn.f32.s32 	%f49, %r110;
	sub.f32 	%f50, %f49, %f2;
	cvt.rzi.s32.f32 	%r111, %f50;
	st.global.u32 	[%rd56+4096], %r111;
	add.s64 	%rd57, %rd7, %rd54;
	ld.global.u32 	%r112, [%rd57+-1536];
	cvt.rn.f32.s32 	%f51, %r112;
	sub.f32 	%f52, %f51, %f2;
	cvt.rzi.s32.f32 	%r113, %f52;
	add.s64 	%rd58, %rd8, %rd54;
	st.global.u32 	[%rd58+-1536], %r113;
	ld.global.u32 	%r114, [%rd57+-1024];
	cvt.rn.f32.s32 	%f53, %r114;
	sub.f32 	%f54, %f53, %f2;
	cvt.rzi.s32.f32 	%r115, %f54;
	st.global.u32 	[%rd58+-1024], %r115;
	ld.global.u32 	%r116, [%rd57+-512];
	cvt.rn.f32.s32 	%f55, %r116;
	sub.f32 	%f56, %f55, %f2;
	cvt.rzi.s32.f32 	%r117, %f56;
	st.global.u32 	[%rd58+-512], %r117;
	ld.global.u32 	%r118, [%rd57];
	cvt.rn.f32.s32 	%f57, %r118;
	sub.f32 	%f58, %f57, %f2;
	cvt.rzi.s32.f32 	%r119, %f58;
	st.global.u32 	[%rd58], %r119;
	ld.global.u32 	%r120, [%rd57+512];
	cvt.rn.f32.s32 	%f59, %r120;
	sub.f32 	%f60, %f59, %f2;
	cvt.rzi.s32.f32 	%r121, %f60;
	st.global.u32 	[%rd58+512], %r121;
	ld.global.u32 	%r122, [%rd57+1024];
	cvt.rn.f32.s32 	%f61, %r122;
	sub.f32 	%f62, %f61, %f2;
	cvt.rzi.s32.f32 	%r123, %f62;
	st.global.u32 	[%rd58+1024], %r123;
	ld.global.u32 	%r124, [%rd57+1536];
	cvt.rn.f32.s32 	%f63, %r124;
	sub.f32 	%f64, %f63, %f2;
	cvt.rzi.s32.f32 	%r125, %f64;
	st.global.u32 	[%rd58+1536], %r125;
	add.s32 	%r159, %r159, 16;
	add.s32 	%r158, %r158, 2048;
	add.s64 	%rd70, %rd70, 8192;
	setp.eq.s32 	%p30, %r159, 0;
	@%p30 bra 	$L__BB5_49;
	bra.uni 	$L__BB5_48;
$L__BB5_49:
	setp.eq.s32 	%p31, %r10, 0;
	@%p31 bra 	$L__BB5_58;
	and.b32  	%r22, %r47, 7;
	setp.lt.u32 	%p32, %r10, 8;
	@%p32 bra 	$L__BB5_52;
	shl.b32 	%r126, %r162, 7;
	add.s32 	%r127, %r126, %r4;
	mul.wide.s32 	%rd59, %r127, 4;
	add.s64 	%rd60, %rd7, %rd59;
	ld.global.u32 	%r128, [%rd60];
	cvt.rn.f32.s32 	%f65, %r128;
	sub.f32 	%f66, %f65, %f2;
	cvt.rzi.s32.f32 	%r129, %f66;
	add.s64 	%rd61, %rd8, %rd59;
	st.global.u32 	[%rd61], %r129;
	ld.global.u32 	%r130, [%rd60+512];
	cvt.rn.f32.s32 	%f67, %r130;
	sub.f32 	%f68, %f67, %f2;
	cvt.rzi.s32.f32 	%r131, %f68;
	st.global.u32 	[%rd61+512], %r131;
	ld.global.u32 	%r132, [%rd60+1024];
	cvt.rn.f32.s32 	%f69, %r132;
	sub.f32 	%f70, %f69, %f2;
	cvt.rzi.s32.f32 	%r133, %f70;
	st.global.u32 	[%rd61+1024], %r133;
	ld.global.u32 	%r134, [%rd60+1536];
	cvt.rn.f32.s32 	%f71, %r134;
	sub.f32 	%f72, %f71, %f2;
	cvt.rzi.s32.f32 	%r135, %f72;
	st.global.u32 	[%rd61+1536], %r135;
	ld.global.u32 	%r136, [%rd60+2048];
	cvt.rn.f32.s32 	%f73, %r136;
	sub.f32 	%f74, %f73, %f2;
	cvt.rzi.s32.f32 	%r137, %f74;
	st.global.u32 	[%rd61+2048], %r137;
	ld.global.u32 	%r138, [%rd60+2560];
	cvt.rn.f32.s32 	%f75, %r138;
	sub.f32 	%f76, %f75, %f2;
	cvt.rzi.s32.f32 	%r139, %f76;
	st.global.u32 	[%rd61+2560], %r139;
	ld.global.u32 	%r140, [%rd60+3072];
	cvt.rn.f32.s32 	%f77, %r140;
	sub.f32 	%f78, %f77, %f2;
	cvt.rzi.s32.f32 	%r141, %f78;
	st.global.u32 	[%rd61+3072], %r141;
	ld.global.u32 	%r142, [%rd60+3584];
	cvt.rn.f32.s32 	%f79, %r142;
	sub.f32 	%f80, %f79, %f2;
	cvt.rzi.s32.f32 	%r143, %f80;
	st.global.u32 	[%rd61+3584], %r143;
	add.s32 	%r162, %r162, 8;
$L__BB5_52:
	setp.eq.s32 	%p33, %r22, 0;
	@%p33 bra 	$L__BB5_58;
	and.b32  	%r25, %r47, 3;
	setp.lt.u32 	%p34, %r22, 4;
	@%p34 bra 	$L__BB5_55;
	shl.b32 	%r144, %r162, 7;
	add.s32 	%r145, %r144, %r4;
	mul.wide.s32 	%rd62, %r145, 4;
	add.s64 	%rd63, %rd7, %rd62;
	ld.global.u32 	%r146, [%rd63];
	cvt.rn.f32.s32 	%f81, %r146;
	sub.f32 	%f82, %f81, %f2;
	cvt.rzi.s32.f32 	%r147, %f82;
	add.s64 	%rd64, %rd8, %rd62;
	st.global.u32 	[%rd64], %r147;
	ld.global.u32 	%r148, [%rd63+512];
	cvt.rn.f32.s32 	%f83, %r148;
	sub.f32 	%f84, %f83, %f2;
	cvt.rzi.s32.f32 	%r149, %f84;
	st.global.u32 	[%rd64+512], %r149;
	ld.global.u32 	%r150, [%rd63+1024];
	cvt.rn.f32.s32 	%f85, %r150;
	sub.f32 	%f86, %f85, %f2;
	cvt.rzi.s32.f32 	%r151, %f86;
	st.global.u32 	[%rd64+1024], %r151;
	ld.global.u32 	%r152, [%rd63+1536];
	cvt.rn.f32.s32 	%f87, %r152;
	sub.f32 	%f88, %f87, %f2;
	cvt.rzi.s32.f32 	%r153, %f88;
	st.global.u32 	[%rd64+1536], %r153;
	add.s32 	%r162, %r162, 4;
$L__BB5_55:
	setp.eq.s32 	%p35, %r25, 0;
	@%p35 bra 	$L__BB5_58;
	shl.b32 	%r154, %r162, 7;
	add.s32 	%r165, %r4, %r154;
	neg.s32 	%r164, %r25;
$L__BB5_57:
	.pragma "nounroll";
	mul.wide.s32 	%rd66, %r165, 4;
	add.s64 	%rd67, %rd8, %rd66;
	add.s64 	%rd68, %rd7, %rd66;
	ld.global.u32 	%r155, [%rd68];
	cvt.rn.f32.s32 	%f89, %r155;
	sub.f32 	%f90, %f89, %f2;
	cvt.rzi.s32.f32 	%r156, %f90;
	st.global.u32 	[%rd67], %r156;
	add.s32 	%r165, %r165, 128;
	add.s32 	%r164, %r164, 1;
	setp.eq.s32 	%p36, %r164, 0;
	@%p36 bra 	$L__BB5_58;
	bra.uni 	$L__BB5_57;
$L__BB5_58:
	ret;

}
	// .globl	_ZN3cub18CUB_300001_SM_10006detail6reduce28DeviceReduceSingleTileKernelINS2_10policy_hubIijN4cuda3std3__44plusIiEEE10Policy1000EN6thrust24THRUST_300001_SM_1000_NS6detail15normal_iteratorINSD_10device_ptrIiEEEEPijS9_iiNS7_10__identityEEEvT0_T1_T2_T3_T4_T6_
.visible .entry _ZN3cub18CUB_300001_SM_10006detail6reduce28DeviceReduceSingleTileKernelINS2_10policy_hubIijN4cuda3std3__44plusIiEEE10Policy1000EN6thrust24THRUST_300001_SM_1000_NS6detail15normal_iteratorINSD_10device_ptrIiEEEEPijS9_iiNS7_10__identityEEEvT0_T1_T2_T3_T4_T6_(
	.param .align 8 .b8 _ZN3cub18CUB_300001_SM_10006detail6reduce28DeviceReduceSingleTileKernelINS2_10policy_hubIijN4cuda3std3__44plusIiEEE10Policy1000EN6thrust24THRUST_300001_SM_1000_NS6detail15normal_iteratorINSD_10device_ptrIiEEEEPijS9_iiNS7_10__identityEEEvT0_T1_T2_T3_T4_T6__param_0[8],
	.param .u64 .ptr .align 1 _ZN3cub18CUB_300001_SM_10006detail6reduce28DeviceReduceSingleTileKernelINS2_10policy_hubIijN4cuda3std3__44plusIiEEE10Policy1000EN6thrust24THRUST_300001_SM_1000_NS6detail15normal_iteratorINSD_10device_ptrIiEEEEPijS9_iiNS7_10__identityEEEvT0_T1_T2_T3_T4_T6__param_1,
	.param .u32 _ZN3cub18CUB_300001_SM_10006detail6reduce28DeviceReduceSingleTileKernelINS2_10policy_hubIijN4cuda3std3__44plusIiEEE10Policy1000EN6thrust24THRUST_300001_SM_1000_NS6detail15normal_iteratorINSD_10device_ptrIiEEEEPijS9_iiNS7_10__identityEEEvT0_T1_T2_T3_T4_T6__param_2,
	.param .align 1 .b8 _ZN3cub18CUB_300001_SM_10006detail6reduce28DeviceReduceSingleTileKernelINS2_10policy_hubIijN4cuda3std3__44plusIiEEE10Policy1000EN6thrust24THRUST_300001_SM_1000_NS6detail15normal_iteratorINSD_10device_ptrIiEEEEPijS9_iiNS7_10__identityEEEvT0_T1_T2_T3_T4_T6__param_3[1],
	.param .u32 _ZN3cub18CUB_300001_SM_10006detail6reduce28DeviceReduceSingleTileKernelINS2_10policy_hubIijN4cuda3std3__44plusIiEEE10Policy1000EN6thrust24THRUST_300001_SM_1000_NS6detail15normal_iteratorINSD_10device_ptrIiEEEEPijS9_iiNS7_10__identityEEEvT0_T1_T2_T3_T4_T6__param_4,
	.param .align 1 .b8 _ZN3cub18CUB_300001_SM_10006detail6reduce28DeviceReduceSingleTileKernelINS2_10policy_hubIijN4cuda3std3__44plusIiEEE10Policy1000EN6thrust24THRUST_300001_SM_1000_NS6detail15normal_iteratorINSD_10device_ptrIiEEEEPijS9_iiNS7_10__identityEEEvT0_T1_T2_T3_T4_T6__param_5[1]
)
.maxntid 256
.minnctapersm 1
{
	.reg .pred 	%p<59>;
	.reg .b32 	%r<511>;
	.reg .b64 	%rd<84>;
	// demoted variable
	.shared .align 4 .b8 _ZZN3cub18CUB_300001_SM_10006detail6reduce28DeviceReduceSingleTileKernelINS2_10policy_hubIijN4cuda3std3__44plusIiEEE10Policy1000EN6thrust24THRUST_300001_SM_1000_NS6detail15normal_iteratorINSD_10device_ptrIiEEEEPijS9_iiNS7_10__identityEEEvT0_T1_T2_T3_T4_T6_E12temp_storage[44];
	ld.param.u64 	%rd9, [_ZN3cub18CUB_300001_SM_10006detail6reduce28DeviceReduceSingleTileKernelINS2_10policy_hubIijN4cuda3std3__44plusIiEEE10Policy1000EN6thrust24THRUST_300001_SM_1000_NS6detail15normal_iteratorINSD_10device_ptrIiEEEEPijS9_iiNS7_10__identityEEEvT0_T1_T2_T3_T4_T6__param_0];
	ld.param.u64 	%rd10, [_ZN3cub18CUB_300001_SM_10006detail6reduce28DeviceReduceSingleTileKernelINS2_10policy_hubIijN4cuda3std3__44plusIiEEE10Policy1000EN6thrust24THRUST_300001_SM_1000_NS6detail15normal_iteratorINSD_10device_ptrIiEEEEPijS9_iiNS7_10__identityEEEvT0_T1_T2_T3_T4_T6__param_1];
	ld.param.u32 	%r90, [_ZN3cub18CUB_300001_SM_10006detail6reduce28DeviceReduceSingleTileKernelINS2_10policy_hubIijN4cuda3std3__44plusIiEEE10Policy1000EN6thrust24THRUST_300001_SM_1000_NS6detail15normal_iteratorINSD_10device_ptrIiEEEEPijS9_iiNS7_10__identityEEEvT0_T1_T2_T3_T4_T6__param_2];
	ld.param.u32 	%r91, [_ZN3cub18CUB_300001_SM_10006detail6reduce28DeviceReduceSingleTileKernelINS2_10policy_hubIijN4cuda3std3__44plusIiEEE10Policy1000EN6thrust24THRUST_300001_SM_1000_NS6detail15normal_iteratorINSD_10device_ptrIiEEEEPijS9_iiNS7_10__identityEEEvT0_T1_T2_T3_T4_T6__param_4];
	cvta.to.global.u64 	%rd1, %rd10;
	setp.ne.s32 	%p1, %r90, 0;
	@%p1 bra 	$L__BB6_3;
	mov.u32 	%r471, %tid.x;
	setp.ne.s32 	%p58, %r471, 0;
	@%p58 bra 	$L__BB6_52;
	st.global.u32 	[%rd1], %r91;
	bra.uni 	$L__BB6_52;
$L__BB6_3:
	cvta.to.global.u64 	%rd2, %rd9;
	setp.gt.u32 	%p2, %r90, 4095;
	@%p2 bra 	$L__BB6_28;
	mov.u32 	%r1, %tid.x;
	setp.ge.u32 	%p24, %r1, %r90;
	mov.b32 	%r488, 0;
	mov.u32 	%r478, %r1;
	@%p24 bra 	$L__BB6_6;
	mul.wide.u32 	%rd73, %r1, 4;
	add.s64 	%rd74, %rd2, %rd73;
	ld.global.u32 	%r488, [%rd74];
	add.s32 	%r478, %r1, 256;
$L__BB6_6:
	setp.ge.u32 	%p25, %r478, %r90;
	@%p25 bra 	$L__BB6_19;
	not.b32 	%r298, %r478;
	add.s32 	%r299, %r90, %r298;
	shr.u32 	%r300, %r299, 8;
	add.s32 	%r6, %r300, 1;
	and.b32  	%r7, %r6, 15;
	setp.lt.u32 	%p26, %r299, 3840;
	@%p26 bra 	$L__BB6_10;
	and.b32  	%r301, %r6, 33554416;
	neg.s32 	%r474, %r301;
	mul.wide.u32 	%rd75, %r478, 4;
	add.s64 	%rd76, %rd75, %rd2;
	add.s64 	%rd82, %rd76, 8192;
$L__BB6_9:
	.pragma "nounroll";
	ld.global.u32 	%r302, [%rd82+-8192];
	add.s32 	%r303, %r302, %r488;
	ld.global.u32 	%r304, [%rd82+-7168];
	add.s32 	%r305, %r304, %r303;
	ld.global.u32 	%r306, [%rd82+-6144];
	add.s32 	%r307, %r306, %r305;
	ld.global.u32 	%r308, [%rd82+-5120];
	add.s32 	%r309, %r308, %r307;
	ld.global.u32 	%r310, [%rd82+-4096];
	add.s32 	%r311, %r310, %r309;
	ld.global.u32 	%r312, [%rd82+-3072];
	add.s32 	%r313, %r312, %r311;
	ld.global.u32 	%r314, [%rd82+-2048];
	add.s32 	%r315, %r314, %r313;
	ld.global.u32 	%r316, [%rd82+-1024];
	add.s32 	%r317, %r316, %r315;
	ld.global.u32 	%r318, [%rd82];
	add.s32 	%r319, %r318, %r317;
	ld.global.u32 	%r320, [%rd82+1024];
	add.s32 	%r321, %r320, %r319;
	ld.global.u32 	%r322, [%rd82+2048];
	add.s32 	%r323, %r322, %r321;
	ld.global.u32 	%r324, [%rd82+3072];
	add.s32 	%r325, %r324, %r323;
	ld.global.u32 	%r326, [%rd82+4096];
	add.s32 	%r327, %r326, %r325;
	ld.global.u32 	%r328, [%rd82+5120];
	add.s32 	%r329, %r328, %r327;
	ld.global.u32 	%r330, [%rd82+6144];
	add.s32 	%r331, %r330, %r329;
	ld.global.u32 	%r332, [%rd82+7168];
	add.s32 	%r488, %r332, %r331;
	add.s32 	%r478, %r478, 4096;
	add.s32 	%r474, %r474, 16;
	add.s64 	%rd82, %rd82, 16384;
	setp.ne.s32 	%p27, %r474, 0;
	@%p27 bra 	$L__BB6_9;
$L__BB6_10:
	setp.eq.s32 	%p28, %r7, 0;
	@%p28 bra 	$L__BB6_19;
	and.b32  	%r18, %r6, 7;
	setp.lt.u32 	%p29, %r7, 8;
	@%p29 bra 	$L__BB6_13;
	mul.wide.u32 	%rd77, %r478, 4;
	add.s64 	%rd78, %rd2, %rd77;
	ld.global.u32 	%r334, [%rd78];
	add.s32 	%r335, %r334, %r488;
	ld.global.u32 	%r336, [%rd78+1024];
	add.s32 	%r337, %r336, %r335;
	ld.global.u32 	%r338, [%rd78+2048];
	add.s32 	%r339, %r338, %r337;
	ld.global.u32 	%r340, [%rd78+3072];
	add.s32 	%r341, %r340, %r339;
	ld.global.u32 	%r342, [%rd78+4096];
	add.s32 	%r343, %r342, %r341;
	ld.global.u32 	%r344, [%rd78+5120];
	add.s32 	%r345, %r344, %r343;
	ld.global.u32 	%r346, [%rd78+6144];
	add.s32 	%r347, %r346, %r345;
	ld.global.u32 	%r348, [%rd78+7168];
	add.s32 	%r488, %r348, %r347;
	add.s32 	%r478, %r478, 2048;
$L__BB6_13:
	setp.eq.s32 	%p30, %r18, 0;
	@%p30 bra 	$L__BB6_19;
	and.b32  	%r24, %r6, 3;
	setp.lt.u32 	%p31, %r18, 4;
	@%p31 bra 	$L__BB6_16;
	mul.wide.u32 	%rd79, %r478, 4;
	add.s64 	%rd80, %rd2, %rd79;
	ld.global.u32 	%r350, [%rd80];
	add.s32 	%r351, %r350, %r488;
	ld.global.u32 	%r352, [%rd80+1024];
	add.s32 	%r353, %r352, %r351;
	ld.global.u32 	%r354, [%rd80+2048];
	add.s32 	%r355, %r354, %r353;
	ld.global.u32 	%r356, [%rd80+3072];
	add.s32 	%r488, %r356, %r355;
	add.s32 	%r478, %r478, 1024;
$L__BB6_16:
	setp.eq.s32 	%p32, %r24, 0;
	@%p32 bra 	$L__BB6_19;
	mul.wide.u32 	%rd81, %r478, 4;
	add.s64 	%rd83, %rd2, %rd81;
	neg.s32 	%r486, %r24;
$L__BB6_18:
	.pragma "nounroll";
	ld.global.u32 	%r357, [%rd83];
	add.s32 	%r488, %r357, %r488;
	add.s64 	%rd83, %rd83, 1024;
	add.s32 	%r486, %r486, 1;
	setp.ne.s32 	%p33, %r486, 0;
	@%p33 bra 	$L__BB6_18;
$L__BB6_19:
	setp.lt.u32 	%p34, %r90, 256;
	@%p34 bra 	$L__BB6_24;
	// begin inline asm
	mov.u32 %r421, %laneid;
	// end inline asm
	mov.b32 	%r424, 1;
	mov.b32 	%r445, 31;
	mov.b32 	%r446, -1;
	// begin inline asm
	shfl.sync.down.b32 %r422, %r488, %r424, %r445, %r446;
	// end inline asm
	setp.gt.s32 	%p50, %r421, 30;
	selp.b32 	%r447, 0, %r422, %p50;
	add.s32 	%r428, %r447, %r488;
	mov.b32 	%r429, 2;
	// begin inline asm
	shfl.sync.down.b32 %r427, %r428, %r429, %r445, %r446;
	// end inline asm
	setp.gt.s32 	%p51, %r421, 29;
	selp.b32 	%r448, 0, %r427, %p51;
	add.s32 	%r433, %r428, %r448;
	mov.b32 	%r434, 4;
	// begin inline asm
	shfl.sync.down.b32 %r432, %r433, %r434, %r445, %r446;
	// end inline asm
	setp.gt.s32 	%p52, %r421, 27;
	selp.b32 	%r449, 0, %r432, %p52;
	add.s32 	%r438, %r433, %r449;
	mov.b32 	%r439, 8;
	// begin inline asm
	shfl.sync.down.b32 %r437, %r438, %r439, %r445, %r446;
	// end inline asm
	setp.gt.s32 	%p53, %r421, 23;
	selp.b32 	%r450, 0, %r437, %p53;
	add.s32 	%r443, %r438, %r450;
	mov.b32 	%r444, 16;
	// begin inline asm
	shfl.sync.down.b32 %r442, %r443, %r444, %r445, %r446;
	// end inline asm
	setp.gt.s32 	%p54, %r421, 15;
	selp.b32 	%r451, 0, %r442, %p54;
	add.s32 	%r510, %r443, %r451;
	setp.ne.s32 	%p55, %r421, 0;
	@%p55 bra 	$L__BB6_22;
	shr.u32 	%r452, %r1, 3;
	and.b32  	%r453, %r452, 124;
	mov.u32 	%r454, _ZZN3cub18CUB_300001_SM_10006detail6reduce28DeviceReduceSingleTileKernelINS2_10policy_hubIijN4cuda3std3__44plusIiEEE10Policy1000EN6thrust24THRUST_300001_SM_1000_NS6detail15normal_iteratorINSD_10device_ptrIiEEEEPijS9_iiNS7_10__identityEEEvT0_T1_T2_T3_T4_T6_E12temp_storage;
	add.s32 	%r455, %r454, %r453;
	st.shared.u32 	[%r455+8], %r510;
$L__BB6_22:
	bar.sync 	0;
	setp.ne.s32 	%p56, %r1, 0;
	@%p56 bra 	$L__BB6_50;
	ld.shared.u32 	%r456, [_ZZN3cub18CUB_300001_SM_10006detail6reduce28DeviceReduceSingleTileKernelINS2_10policy_hubIijN4cuda3std3__44plusIiEEE10Policy1000EN6thrust24THRUST_300001_SM_1000_NS6detail15normal_iteratorINSD_10device_ptrIiEEEEPijS9_iiNS7_10__identityEEEvT0_T1_T2_T3_T4_T6_E12temp_storage+12];
	add.s32 	%r457, %r456, %r510;
	ld.shared.u32 	%r458, [_ZZN3cub18CUB_300001_SM_10006detail6reduce28DeviceReduceSingleTileKernelINS2_10policy_hubIijN4cuda3std3__44plusIiEEE10Policy1000EN6thrust24THRUST_300001_SM_1000_NS6detail15normal_iteratorINSD_10device_ptrIiEEEEPijS9_iiNS7_10__identityEEEvT0_T1_T2_T3_T4_T6_E12temp_storage+16];
	add.s32 	%r459, %r457, %r458;
	ld.shared.u32 	%r460, [_ZZN3cub18CUB_300001_SM_10006detail6reduce28DeviceReduceSingleTileKernelINS2_10policy_hubIijN4cuda3std3__44plusIiEEE10Policy1000EN6thrust24THRUST_300001_SM_1000_NS6detail15normal_iteratorINSD_10device_ptrIiEEEEPijS9_iiNS7_10__identityEEEvT0_T1_T2_T3_T4_T6_E12temp_storage+20];
	add.s32 	%r461, %r459, %r460;
	ld.shared.u32 	%r462, [_ZZN3cub18CUB_300001_SM_10006detail6reduce28DeviceReduceSingleTileKernelINS2_10policy_hubIijN4cuda3std3__44plusIiEEE10Policy1000EN6thrust24THRUST_300001_SM_1000_NS6detail15normal_iteratorINSD_10device_ptrIiEEEEPijS9_iiNS7_10__identityEEEvT0_T1_T2_T3_T4_T6_E12temp_storage+24];
	add.s32 	%r463, %r461, %r462;
	ld.shared.u32 	%r464, [_ZZN3cub18CUB_300001_SM_10006detail6reduce28DeviceReduceSingleTileKernelINS2_10policy_hubIijN4cuda3std3__44plusIiEEE10Policy1000EN6thrust24THRUST_300001_SM_1000_NS6detail15normal_iteratorINSD_10device_ptrIiEEEEPijS9_iiNS7_10__identityEEEvT0_T1_T2_T3_T4_T6_E12temp_storage+28];
	add.s32 	%r465, %r463, %r464;
	ld.shared.u32 	%r466, [_ZZN3cub18CUB_300001_SM_10006detail6reduce28DeviceReduceSingleTileKernelINS2_10policy_hubIijN4cuda3std3__44plusIiEEE10Policy1000EN6thrust24THRUST_300001_SM_1000_NS6detail15normal_iteratorINSD_10device_ptrIiEEEEPijS9_iiNS7_10__identityEEEvT0_T1_T2_T3_T4_T6_E12temp_storage+32];
	add.s32 	%r467, %r465, %r466;
	ld.shared.u32 	%r468, [_ZZN3cub18CUB_300001_SM_10006detail6reduce28DeviceReduceSingleTileKernelINS2_10policy_hubIijN4cuda3std3__44plusIiEEE10Policy1000EN6thrust24THRUST_300001_SM_1000_NS6detail15normal_iteratorINSD_10device_ptrIiEEEEPijS9_iiNS7_10__identityEEEvT0_T1_T2_T3_T4_T6_E12temp_storage+36];
	add.s32 	%r510, %r467, %r468;
	bra.uni 	$L__BB6_50;
$L__BB6_24:
	// begin inline asm
	mov.u32 %r358, %laneid;
	// end inline asm
	and.b32  	%r384, %r1, 992;
	add.s32 	%r385, %r384, 32;
	setp.gt.u32 	%p35, %r385, %r90;
	not.b32 	%r386, %r384;
	add.s32 	%r387, %r90, %r386;
	selp.b32 	%r382, %r387, 31, %p35;
	mov.b32 	%r361, 1;
	mov.b32 	%r383, -1;
	// begin inline asm
	shfl.sync.down.b32 %r359, %r488, %r361, %r382, %r383;
	// end inline asm
	setp.lt.s32 	%p36, %r358, %r382;
	selp.b32 	%r388, %r359, 0, %p36;
	add.s32 	%r365, %r388, %r488;
	mov.b32 	%r366, 2;
	// begin inline asm
	shfl.sync.down.b32 %r364, %r365, %r366, %r382, %r383;
	// end inline asm
	add.s32 	%r389, %r358, 2;
	setp.gt.s32 	%p37, %r389, %r382;
	selp.b32 	%r390, 0, %r364, %p37;
	add.s32 	%r370, %r365, %r390;
	mov.b32 	%r371, 4;
	// begin inline asm
	shfl.sync.down.b32 %r369, %r370, %r371, %r382, %r383;
	// end inline asm
	add.s32 	%r391, %r358, 4;
	setp.gt.s32 	%p38, %r391, %r382;
	selp.b32 	%r392, 0, %r369, %p38;
	add.s32 	%r375, %r370, %r392;
	mov.b32 	%r376, 8;
	// begin inline asm
	shfl.sync.down.b32 %r374, %r375, %r376, %r382, %r383;
	// end inline asm
	add.s32 	%r393, %r358, 8;
	setp.gt.s32 	%p39, %r393, %r382;
	selp.b32 	%r394, 0, %r374, %p39;
	add.s32 	%r380, %r375, %r394;
	mov.b32 	%r381, 16;
	// begin inline asm
	shfl.sync.down.b32 %r379, %r380, %r381, %r382, %r383;
	// end inline asm
	add.s32 	%r395, %r358, 16;
	setp.gt.s32 	%p40, %r395, %r382;
	selp.b32 	%r396, 0, %r379, %p40;
	add.s32 	%r510, %r380, %r396;
	setp.ne.s32 	%p41, %r358, 0;
	@%p41 bra 	$L__BB6_26;
	shr.u32 	%r397, %r1, 3;
	and.b32  	%r398, %r397, 124;
	mov.u32 	%r399, _ZZN3cub18CUB_300001_SM_10006detail6reduce28DeviceReduceSingleTileKernelINS2_10policy_hubIijN4cuda3std3__44plusIiEEE10Policy1000EN6thrust24THRUST_300001_SM_1000_NS6detail15normal_iteratorINSD_10device_ptrIiEEEEPijS9_iiNS7_10__identityEEEvT0_T1_T2_T3_T4_T6_E12temp_storage;
	add.s32 	%r400, %r399, %r398;
	st.shared.u32 	[%r400+8], %r510;
$L__BB6_26:
	bar.sync 	0;
	setp.ne.s32 	%p42, %r1, 0;
	@%p42 bra 	$L__BB6_50;
	setp.gt.u32 	%p43, %r90, 32;
	ld.shared.u32 	%r401, [_ZZN3cub18CUB_300001_SM_10006detail6reduce28DeviceReduceSingleTileKernelINS2_10policy_hubIijN4cuda3std3__44plusIiEEE10Policy1000EN6thrust24THRUST_300001_SM_1000_NS6detail15normal_iteratorINSD_10device_ptrIiEEEEPijS9_iiNS7_10__identityEEEvT0_T1_T2_T3_T4_T6_E12temp_storage+12];
	selp.b32 	%r402, %r401, 0, %p43;
	add.s32 	%r403, %r402, %r510;
	setp.gt.u32 	%p44, %r90, 64;
	ld.shared.u32 	%r404, [_ZZN3cub18CUB_300001_SM_10006detail6reduce28DeviceReduceSingleTileKernelINS2_10policy_hubIijN4cuda3std3__44plusIiEEE10Policy1000EN6thrust24THRUST_300001_SM_1000_NS6detail15normal_iteratorINSD_10device_ptrIiEEEEPijS9_iiNS7_10__identityEEEvT0_T1_T2_T3_T4_T6_E12temp_storage+16];
	selp.b32 	%r405, %r404, 0, %p44;
	add.s32 	%r406, %r403, %r405;
	setp.gt.u32 	%p45, %r90, 96;
	ld.shared.u32 	%r407, [_ZZN3cub18CUB_300001_SM_10006detail6reduce28DeviceReduceSingleTileKernelINS2_10policy_hubIijN4cuda3std3__44plusIiEEE10Policy1000EN6thrust24THRUST_300001_SM_1000_NS6detail15normal_iteratorINSD_10device_ptrIiEEEEPijS9_iiNS7_10__identityEEEvT0_T1_T2_T3_T4_T6_E12temp_storage+20];
	selp.b32 	%r408, %r407, 0, %p45;
	add.s32 	%r409, %r406, %r408;
	setp.gt.u32 	%p46, %r90, 128;
	ld.shared.u32 	%r410, [_ZZN3cub18CUB_300001_SM_10006detail6reduce28DeviceReduceSingleTileKernelINS2_10policy_hubIijN4cuda3std3__44plusIiEEE10Policy1000EN6thrust24THRUST_300001_SM_1000_NS6detail15normal_iteratorINSD_10device_ptrIiEEEEPijS9_iiNS7_10__identityEEEvT0_T1_T2_T3_T4_T6_E12temp_storage+24];
	selp.b32 	%r411, %r410, 0, %p46;
	add.s32 	%r412, %r409, %r411;
	setp.gt.u32 	%p47, %r90, 160;
	ld.shared.u32 	%r413, [_ZZN3cub18CUB_300001_SM_10006detail6reduce28DeviceReduceSingleTileKernelINS2_10policy_hubIijN4cuda3std3__44plusIiEEE10Policy1000EN6thrust24THRUST_300001_SM_1000_NS6detail15normal_iteratorINSD_10device_ptrIiEEEEPijS9_iiNS7_10__identityEEEvT0_T1_T2_T3_T4_T6_E12temp_storage+28];
	selp.b32 	%r414, %r413, 0, %p47;
	add.s32 	%r415, %r412, %r414;
	setp.gt.u32 	%p48, %r90, 192;
	ld.shared.u32 	%r416, [_ZZN3cub18CUB_300001_SM_10006detail6reduce28DeviceReduceSingleTileKernelINS2_10policy_hubIijN4cuda3std3__44plusIiEEE10Policy1000EN6thrust24THRUST_300001_SM_1000_NS6detail15normal_iteratorINSD_10device_ptrIiEEEEPijS9_iiNS7_10__identityEEEvT0_T1_T2_T3_T4_T6_E12temp_storage+32];
	selp.b32 	%r417, %r416, 0, %p48;
	add.s32 	%r418, %r415, %r417;
	setp.gt.u32 	%p49, %r90, 224;
	ld.shared.u32 	%r419, [_ZZN3cub18CUB_300001_SM_10006detail6reduce28DeviceReduceSingleTileKernelINS2_10policy_hubIijN4cuda3std3__44plusIiEEE10Policy1000EN6thrust24THRUST_300001_SM_1000_NS6detail15normal_iteratorINSD_10device_ptrIiEEEEPijS9_iiNS7_10__identityEEEvT0_T1_T2_T3_T4_T6_E12temp_storage+36];
	selp.b32 	%r420, %r419, 0, %p49;
	add.s32 	%r510, %r418, %r420;
	bra.uni 	$L__BB6_50;
$L__BB6_28:
	mov.u32 	%r40, %tid.x;
	mul.wide.u32 	%rd11, %r40, 4;
	add.s64 	%rd12, %rd2, %rd11;
	ld.global.u32 	%r93, [%rd12];
	ld.global.u32 	%r94, [%rd12+1024];
	ld.global.u32 	%r95, [%rd12+2048];
	ld.global.u32 	%r96, [%rd12+3072];
	ld.global.u32 	%r97, [%rd12+4096];
	ld.global.u32 	%r98, [%rd12+5120];
	ld.global.u32 	%r99, [%rd12+6144];
	ld.global.u32 	%r100, [%rd12+7168];
	ld.global.u32 	%r101, [%rd12+8192];
	ld.global.u32 	%r102, [%rd12+9216];
	ld.global.u32 	%r103, [%rd12+10240];
	ld.global.u32 	%r104, [%rd12+11264];
	ld.global.u32 	%r105, [%rd12+12288];
	ld.global.u32 	%r106, [%rd12+13312];
	ld.global.u32 	%r107, [%rd12+14336];
	ld.global.u32 	%r108, [%rd12+15360];
	add.s32 	%r109, %r94, %r93;
	add.s32 	%r110, %r95, %r109;
	add.s32 	%r111, %r96, %r110;
	add.s32 	%r112, %r97, %r111;
	add.s32 	%r113, %r98, %r112;
	add.s32 	%r114, %r99, %r113;
	add.s32 	%r115, %r100, %r114;
	add.s32 	%r116, %r101, %r115;
	add.s32 	%r117, %r102, %r116;
	add.s32 	%r118, %r103, %r117;
	add.s32 	%r119, %r104, %r118;
	add.s32 	%r120, %r105, %r119;
	add.s32 	%r121, %r106, %r120;
	add.s32 	%r122, %r107, %r121;
	add.s32 	%r509, %r108, %r122;
	add.s32 	%r42, %r90, -4096;
	setp.lt.u32 	%p3, %r42, 4096;
	mov.b32 	%r492, 4096;
	@%p3 bra 	$L__BB6_32;
	mov.b32 	%r492, 4096;
$L__BB6_30:
	add.s32 	%r124, %r40, %r492;
	mul.wide.u32 	%rd13, %r124, 4;
	add.s64 	%rd14, %rd2, %rd13;
	ld.global.u32 	%r125, [%rd14];
	ld.global.u32 	%r126, [%rd14+1024];
	ld.global.u32 	%r127, [%rd14+2048];
	ld.global.u32 	%r128, [%rd14+3072];
	ld.global.u32 	%r129, [%rd14+4096];
	ld.global.u32 	%r130, [%rd14+5120];
	ld.global.u32 	%r131, [%rd14+6144];
	ld.global.u32 	%r132, [%rd14+7168];
	ld.global.u32 	%r133, [%rd14+8192];
	ld.global.u32 	%r134, [%rd14+9216];
	ld.global.u32 	%r135, [%rd14+10240];
	ld.global.u32 	%r136, [%rd14+11264];
	ld.global.u32 	%r137, [%rd14+12288];
	ld.global.u32 	%r138, [%rd14+13312];
	ld.global.u32 	%r139, [%rd14+14336];
	ld.global.u32 	%r140, [%rd14+15360];
	add.s32 	%r141, %r125, %r509;
	add.s32 	%r142, %r126, %r141;
	add.s32 	%r143, %r127, %r142;
	add.s32 	%r144, %r128, %r143;
	add.s32 	%r145, %r129, %r144;
	add.s32 	%r146, %r130, %r145;
	add.s32 	%r147, %r131, %r146;
	add.s32 	%r148, %r132, %r147;
	add.s32 	%r149, %r133, %r148;
	add.s32 	%r150, %r134, %r149;
	add.s32 	%r151, %r135, %r150;
	add.s32 	%r152, %r136, %r151;
	add.s32 	%r153, %r137, %r152;
	add.s32 	%r154, %r138, %r153;
	add.s32 	%r155, %r139, %r154;
	add.s32 	%r509, %r140, %r155;
	sub.s32 	%r156, %r90, %r492;
	setp.lt.u32 	%p4, %r156, 4096;
	@%p4 bra 	$L__BB6_46;
	add.s32 	%r492, %r492, 4096;
	setp.le.u32 	%p5, %r492, %r42;
	@%p5 bra 	$L__BB6_30;
$L__BB6_32:
	setp.le.u32 	%p6, %r90, %r492;
	sub.s32 	%r157, %r90, %r492;
	setp.ge.s32 	%p7, %r40, %r157;
	or.pred  	%p8, %p6, %p7;
	@%p8 bra 	$L__BB6_46;
	not.b32 	%r160, %r40;
	add.s32 	%r161, %r90, %r160;
	sub.s32 	%r162, %r161, %r492;
	shr.u32 	%r163, %r162, 8;
	add.s32 	%r49, %r163, 1;
	and.b32  	%r50, %r49, 15;
	setp.lt.u32 	%p9, %r162, 3840;
	mov.u32 	%r501, %r40;
	@%p9 bra 	$L__BB6_37;
	or.b32  	%r495, %r40, 2048;
	add.s32 	%r494, %r40, %r492;
	and.b32  	%r164, %r49, 33554416;
	neg.s32 	%r493, %r164;
$L__BB6_35:
	.pragma "nounroll";
	mul.wide.u32 	%rd15, %r494, 4;
	add.s64 	%rd16, %rd2, %rd15;
	ld.global.u32 	%r165, [%rd16];
	add.s32 	%r166, %r165, %r509;
	add.s32 	%r167, %r494, 256;
	mul.wide.u32 	%rd17, %r167, 4;
	add.s64 	%rd18, %rd2, %rd17;
	ld.global.u32 	%r168, [%rd18];
	add.s32 	%r169, %r168, %r166;
	add.s32 	%r170, %r494, 512;
	mul.wide.u32 	%rd19, %r170, 4;
	add.s64 	%rd20, %rd2, %rd19;
	ld.global.u32 	%r171, [%rd20];
	add.s32 	%r172, %r171, %r169;
	add.s32 	%r173, %r494, 768;
	mul.wide.u32 	%rd21, %r173, 4;
	add.s64 	%rd22, %rd2, %rd21;
	ld.global.u32 	%r174, [%rd22];
	add.s32 	%r175, %r174, %r172;
	add.s32 	%r176, %r494, 1024;
	mul.wide.u32 	%rd23, %r176, 4;
	add.s64 	%rd24, %rd2, %rd23;
	ld.global.u32 	%r177, [%rd24];
	add.s32 	%r178, %r177, %r175;
	add.s32 	%r179, %r494, 1280;
	mul.wide.u32 	%rd25, %r179, 4;
	add.s64 	%rd26, %rd2, %rd25;
	ld.global.u32 	%r180, [%rd26];
	add.s32 	%r181, %r180, %r178;
	add.s32 	%r182, %r494, 1536;
	mul.wide.u32 	%rd27, %r182, 4;
	add.s64 	%rd28, %rd2, %rd27;
	ld.global.u32 	%r183, [%rd28];
	add.s32 	%r184, %r183, %r181;
	add.s32 	%r185, %r494, 1792;
	mul.wide.u32 	%rd29, %r185, 4;
	add.s64 	%rd30, %rd2, %rd29;
	ld.global.u32 	%r186, [%rd30];
	add.s32 	%r187, %r186, %r184;
	add.s32 	%r188, %r494, 2048;
	mul.wide.u32 	%rd31, %r188, 4;
	add.s64 	%rd32, %rd2, %rd31;
	ld.global.u32 	%r189, [%rd32];
	add.s32 	%r190, %r189, %r187;
	add.s32 	%r191, %r494, 2304;
	mul.wide.u32 	%rd33, %r191, 4;
	add.s64 	%rd34, %rd2, %rd33;
	ld.global.u32 	%r192, [%rd34];
	add.s32 	%r193, %r192, %r190;
	add.s32 	%r194, %r494, 2560;
	mul.wide.u32 	%rd35, %r194, 4;
	add.s64 	%rd36, %rd2, %rd35;
	ld.global.u32 	%r195, [%rd36];
	add.s32 	%r196, %r195, %r193;
	add.s32 	%r197, %r494, 2816;
	mul.wide.u32 	%rd37, %r197, 4;
	add.s64 	%rd38, %rd2, %rd37;
	ld.global.u32 	%r198, [%rd38];
	add.s32 	%r199, %r198, %r196;
	add.s32 	%r200, %r494, 3072;
	mul.wide.u32 	%rd39, %r200, 4;
	add.s64 	%rd40, %rd2, %rd39;
	ld.global.u32 	%r201, [%rd40];
	add.s32 	%r202, %r201, %r199;
	add.s32 	%r203, %r494, 3328;
	mul.wide.u32 	%rd41, %r203, 4;
	add.s64 	%rd42, %rd2, %rd41;
	ld.global.u32 	%r204, [%rd42];
	add.s32 	%r205, %r204, %r202;
	add.s32 	%r206, %r494, 3584;
	mul.wide.u32 	%rd43, %r206, 4;
	add.s64 	%rd44, %rd2, %rd43;
	ld.global.u32 	%r207, [%rd44];
	add.s32 	%r208, %r207, %r205;
	add.s32 	%r209, %r494, 3840;
	mul.wide.u32 	%rd45, %r209, 4;
	add.s64 	%rd46, %rd2, %rd45;
	ld.global.u32 	%r210, [%rd46];
	add.s32 	%r509, %r210, %r208;
	add.s32 	%r495, %r495, 4096;
	add.s32 	%r494, %r494, 4096;
	add.s32 	%r493, %r493, 16;
	setp.ne.s32 	%p10, %r493, 0;
	@%p10 bra 	$L__BB6_35;
	add.s32 	%r501, %r495, -2048;
$L__BB6_37:
	setp.eq.s32 	%p11, %r50, 0;
	@%p11 bra 	$L__BB6_46;
	and.b32  	%r66, %r49, 7;
	setp.lt.u32 	%p12, %r50, 8;
	@%p12 bra 	$L__BB6_40;
	add.s32 	%r212, %r501, %r492;
	mul.wide.u32 	%rd47, %r212, 4;
	add.s64 	%rd48, %rd2, %rd47;
	ld.global.u32 	%r213, [%rd48];
	add.s32 	%r214, %r213, %r509;
	add.s32 	%r215, %r212, 256;
	mul.wide.u32 	%rd49, %r215, 4;
	add.s64 	%rd50, %rd2, %rd49;
	ld.global.u32 	%r216, [%rd50];
	add.s32 	%r217, %r216, %r214;
	add.s32 	%r218, %r212, 512;
	mul.wide.u32 	%rd51, %r218, 4;
	add.s64 	%rd52, %rd2, %rd51;
	ld.global.u32 	%r219, [%rd52];
	add.s32 	%r220, %r219, %r217;
	add.s32 	%r221, %r212, 768;
	mul.wide.u32 	%rd53, %r221, 4;
	add.s64 	%rd54, %rd2, %rd53;
	ld.global.u32 	%r222, [%rd54];
	add.s32 	%r223, %r222, %r220;
	add.s32 	%r224, %r212, 1024;
	mul.wide.u32 	%rd55, %r224, 4;
	add.s64 	%rd56, %rd2, %rd55;
	ld.global.u32 	%r225, [%rd56];
	add.s32 	%r226, %r225, %r223;
	add.s32 	%r227, %r212, 1280;
	mul.wide.u32 	%rd57, %r227, 4;
	add.s64 	%rd58, %rd2, %rd57;
	ld.global.u32 	%r228, [%rd58];
	add.s32 	%r229, %r228, %r226;
	add.s32 	%r230, %r212, 1536;
	mul.wide.u32 	%rd59, %r230, 4;
	add.s64 	%rd60, %rd2, %rd59;
	ld.global.u32 	%r231, [%rd60];
	add.s32 	%r232, %r231, %r229;
	add.s32 	%r233, %r212, 1792;
	mul.wide.u32 	%rd61, %r233, 4;
	add.s64 	%rd62, %rd2, %rd61;
	ld.global.u32 	%r234, [%rd62];
	add.s32 	%r509, %r234, %r232;
	add.s32 	%r501, %r501, 2048;
$L__BB6_40:
	setp.eq.s32 	%p13, %r66, 0;
	@%p13 bra 	$L__BB6_46;
	and.b32  	%r72, %r49, 3;
	setp.lt.u32 	%p14, %r66, 4;
	@%p14 bra 	$L__BB6_43;
	add.s32 	%r236, %r501, %r492;
	mul.wide.u32 	%rd63, %r236, 4;
	add.s64 	%rd64, %rd2, %rd63;
	ld.global.u32 	%r237, [%rd64];
	add.s32 	%r238, %r237, %r509;
	add.s32 	%r239, %r236, 256;
	mul.wide.u32 	%rd65, %r239, 4;
	add.s64 	%rd66, %rd2, %rd65;
	ld.global.u32 	%r240, [%rd66];
	add.s32 	%r241, %r240, %r238;
	add.s32 	%r242, %r236, 512;
	mul.wide.u32 	%rd67, %r242, 4;
	add.s64 	%rd68, %rd2, %rd67;
	ld.global.u32 	%r243, [%rd68];
	add.s32 	%r244, %r243, %r241;
	add.s32 	%r245, %r236, 768;
	mul.wide.u32 	%rd69, %r245, 4;
	add.s64 	%rd70, %rd2, %rd69;
	ld.global.u32 	%r246, [%rd70];
	add.s32 	%r509, %r246, %r244;
	add.s32 	%r501, %r501, 1024;
$L__BB6_43:
	setp.eq.s32 	%p15, %r72, 0;
	@%p15 bra 	$L__BB6_46;
	add.s32 	%r507, %r501, %r492;
	neg.s32 	%r506, %r72;
$L__BB6_45:
	.pragma "nounroll";
	mul.wide.u32 	%rd71, %r507, 4;
	add.s64 	%rd72, %rd2, %rd71;
	ld.global.u32 	%r247, [%rd72];
	add.s32 	%r509, %r247, %r509;
	add.s32 	%r507, %r507, 256;
	add.s32 	%r506, %r506, 1;
	setp.ne.s32 	%p16, %r506, 0;
	@%p16 bra 	$L__BB6_45;
$L__BB6_46:
	// begin inline asm
	mov.u32 %r248, %laneid;
	// end inline asm
	mov.b32 	%r251, 1;
	mov.b32 	%r272, 31;
	mov.b32 	%r273, -1;
	// begin inline asm
	shfl.sync.down.b32 %r249, %r509, %r251, %r272, %r273;
	// end inline asm
	setp.gt.s32 	%p17, %r248, 30;
	selp.b32 	%r274, 0, %r249, %p17;
	add.s32 	%r255, %r274, %r509;
	mov.b32 	%r256, 2;
	// begin inline asm
	shfl.sync.down.b32 %r254, %r255, %r256, %r272, %r273;
	// end inline asm
	setp.gt.s32 	%p18, %r248, 29;
	selp.b32 	%r275, 0, %r254, %p18;
	add.s32 	%r260, %r255, %r275;
	mov.b32 	%r261, 4;
	// begin inline asm
	shfl.sync.down.b32 %r259, %r260, %r261, %r272, %r273;
	// end inline asm
	setp.gt.s32 	%p19, %r248, 27;
	selp.b32 	%r276, 0, %r259, %p19;
	add.s32 	%r265, %r260, %r276;
	mov.b32 	%r266, 8;
	// begin inline asm
	shfl.sync.down.b32 %r264, %r265, %r266, %r272, %r273;
	// end inline asm
	setp.gt.s32 	%p20, %r248, 23;
	selp.b32 	%r277, 0, %r264, %p20;
	add.s32 	%r270, %r265, %r277;
	mov.b32 	%r271, 16;
	// begin inline asm
	shfl.sync.down.b32 %r269, %r270, %r271, %r272, %r273;
	// end inline asm
	setp.gt.s32 	%p21, %r248, 15;
	selp.b32 	%r278, 0, %r269, %p21;
	add.s32 	%r510, %r270, %r278;
	setp.ne.s32 	%p22, %r248, 0;
	@%p22 bra 	$L__BB6_48;
	shr.u32 	%r279, %r40, 3;
	and.b32  	%r280, %r279, 124;
	mov.u32 	%r281, _ZZN3cub18CUB_300001_SM_10006detail6reduce28DeviceReduceSingleTileKernelINS2_10policy_hubIijN4cuda3std3__44plusIiEEE10Policy1000EN6thrust24THRUST_300001_SM_1000_NS6detail15normal_iteratorINSD_10device_ptrIiEEEEPijS9_iiNS7_10__identityEEEvT0_T1_T2_T3_T4_T6_E12temp_storage;
	add.s32 	%r282, %r281, %r280;
	st.shared.u32 	[%r282+8], %r510;
$L__BB6_48:
	bar.sync 	0;
	setp.ne.s32 	%p23, %r40, 0;
	@%p23 bra 	$L__BB6_50;
	ld.shared.u32 	%r283, [_ZZN3cub18CUB_300001_SM_10006detail6reduce28DeviceReduceSingleTileKernelINS2_10policy_hubIijN4cuda3std3__44plusIiEEE10Policy1000EN6thrust24THRUST_300001_SM_1000_NS6detail15normal_iteratorINSD_10device_ptrIiEEEEPijS9_iiNS7_10__identityEEEvT0_T1_T2_T3_T4_T6_E12temp_storage+12];
	add.s32 	%r284, %r283, %r510;
	ld.shared.u32 	%r285, [_ZZN3cub18CUB_300001_SM_10006detail6reduce28DeviceReduceSingleTileKernelINS2_10policy_hubIijN4cuda3std3__44plusIiEEE10Policy1000EN6thrust24THRUST_300001_SM_1000_NS6detail15normal_iteratorINSD_10device_ptrIiEEEEPijS9_iiNS7_10__identityEEEvT0_T1_T2_T3_T4_T6_E12temp_storage+16];
	add.s32 	%r286, %r284, %r285;
	ld.shared.u32 	%r287, [_ZZN3cub18CUB_300001_SM_10006detail6reduce28DeviceReduceSingleTileKernelINS2_10policy_hubIijN4cuda3std3__44plusIiEEE10Policy1000EN6thrust24THRUST_300001_SM_1000_NS6detail15normal_iteratorINSD_10device_ptrIiEEEEPijS9_iiNS7_10__identityEEEvT0_T1_T2_T3_T4_T6_E12temp_storage+20];
	add.s32 	%r288, %r286, %r287;
	ld.shared.u32 	%r289, [_ZZN3cub18CUB_300001_SM_10006detail6reduce28DeviceReduceSingleTileKernelINS2_10policy_hubIijN4cuda3std3__44plusIiEEE10Policy1000EN6thrust24THRUST_300001_SM_1000_NS6detail15normal_iteratorINSD_10device_ptrIiEEEEPijS9_iiNS7_10__identityEEEvT0_T1_T2_T3_T4_T6_E12temp_storage+24];
	add.s32 	%r290, %r288, %r289;
	ld.shared.u32 	%r291, [_ZZN3cub18CUB_300001_SM_10006detail6reduce28DeviceReduceSingleTileKernelINS2_10policy_hubIijN4cuda3std3__44plusIiEEE10Policy1000EN6thrust24THRUST_300001_SM_1000_NS6detail15normal_iteratorINSD_10device_ptrIiEEEEPijS9_iiNS7_10__identityEEEvT0_T1_T2_T3_T4_T6_E12temp_storage+28];
	add.s32 	%r292, %r290, %r291;
	ld.shared.u32 	%r293, [_ZZN3cub18CUB_300001_SM_10006detail6reduce28DeviceReduceSingleTileKernelINS2_10policy_hubIijN4cuda3std3__44plusIiEEE10Policy1000EN6thrust24THRUST_300001_SM_1000_NS6detail15normal_iteratorINSD_10device_ptrIiEEEEPijS9_iiNS7_10__identityEEEvT0_T1_T2_T3_T4_T6_E12temp_storage+32];
	add.s32 	%r294, %r292, %r293;
	ld.shared.u32 	%r295, [_ZZN3cub18CUB_300001_SM_10006detail6reduce28DeviceReduceSingleTileKernelINS2_10policy_hubIijN4cuda3std3__44plusIiEEE10Policy1000EN6thrust24THRUST_300001_SM_1000_NS6detail15normal_iteratorINSD_10device_ptrIiEEEEPijS9_iiNS7_10__identityEEEvT0_T1_T2_T3_T4_T6_E12temp_storage+36];
	add.s32 	%r510, %r294, %r295;
$L__BB6_50:
	mov.u32 	%r469, %tid.x;
	setp.ne.s32 	%p57, %r469, 0;
	@%p57 bra 	$L__BB6_52;
	add.s32 	%r470, %r510, %r91;
	st.global.u32 	[%rd1], %r470;
$L__BB6_52:
	ret;

}
	// .globl	_ZN3cub18CUB_300001_SM_10006detail6reduce18DeviceReduceKernelINS2_10policy_hubIijN4cuda3std3__44plusIiEEE10Policy1000EN6thrust24THRUST_300001_SM_1000_NS6detail15normal_iteratorINSD_10device_ptrIiEEEEjS9_iNS7_10__identityEEEvT0_PT3_T1_NS0_13GridEvenShareISN_EET2_T4_
.visible .entry _ZN3cub18CUB_300001_SM_10006detail6reduce18DeviceReduceKernelINS2_10policy_hubIijN4cuda3std3__44plusIiEEE10Policy1000EN6thrust24THRUST_300001_SM_1000_NS6detail15normal_iteratorINSD_10device_ptrIiEEEEjS9_iNS7_10__identityEEEvT0_PT3_T1_NS0_13GridEvenShareISN_EET2_T4_(
	.param .align 8 .b8 _ZN3cub18CUB_300001_SM_10006detail6reduce18DeviceReduceKernelINS2_10policy_hubIijN4cuda3std3__44plusIiEEE10Policy1000EN6thrust24THRUST_300001_SM_1000_NS6detail15normal_iteratorINSD_10device_ptrIiEEEEjS9_iNS7_10__identityEEEvT0_PT3_T1_NS0_13GridEvenShareISN_EET2_T4__param_0[8],
	.param .u64 .ptr .align 1 _ZN3cub18CUB_300001_SM_10006detail6reduce18DeviceReduceKernelINS2_10policy_hubIijN4cuda3std3__44plusIiEEE10Policy1000EN6thrust24THRUST_300001_SM_1000_NS6detail15normal_iteratorINSD_10device_ptrIiEEEEjS9_iNS7_10__identityEEEvT0_PT3_T1_NS0_13GridEvenShareISN_EET2_T4__param_1,
	.param .u32 _ZN3cub18CUB_300001_SM_10006detail6reduce18DeviceReduceKernelINS2_10policy_hubIijN4cuda3std3__44plusIiEEE10Policy1000EN6thrust24THRUST_300001_SM_1000_NS6detail15normal_iteratorINSD_10device_ptrIiEEEEjS9_iNS7_10__identityEEEvT0_PT3_T1_NS0_13GridEvenShareISN_EET2_T4__param_2,
	.param .align 4 .b8 _ZN3cub18CUB_300001_SM_10006detail6reduce18DeviceReduceKernelINS2_10policy_hubIijN4cuda3std3__44plusIiEEE10Policy1000EN6thrust24THRUST_300001_SM_1000_NS6detail15normal_iteratorINSD_10device_ptrIiEEEEjS9_iNS7_10__identityEEEvT0_PT3_T1_NS0_13GridEvenShareISN_EET2_T4__param_3[40],
	.param .align 1 .b8 _ZN3cub18CUB_300001_SM_10006detail6reduce18DeviceReduceKernelINS2_10policy_hubIijN4cuda3std3__44plusIiEEE10Policy1000EN6thrust24THRUST_300001_SM_1000_NS6detail15normal_iteratorINSD_10device_ptrIiEEEEjS9_iNS7_10__identityEEEvT0_PT3_T1_NS0_13GridEvenShareISN_EET2_T4__param_4[1],
	.param .align 1 .b8 _ZN3cub18CUB_300001_SM_10006detail6reduce18DeviceReduceKernelINS2_10policy_hubIijN4cuda3std3__44plusIiEEE10Policy1000EN6thrust24THRUST_300001_SM_1000_NS6detail15normal_iteratorINSD_10device_ptrIiEEEEjS9_iNS7_10__identityEEEvT0_PT3_T1_NS0_13GridEvenShareISN_EET2_T4__param_5[1]
)
.maxntid 256
{
	.reg .pred 	%p<57>;
	.reg .b16 	%rs<4>;
	.reg .b32 	%r<575>;
	.reg .b64 	%rd<130>;
	// demoted variable
	.shared .align 4 .b8 _ZZN3cub18CUB_300001_SM_10006detail6reduce18DeviceReduceKernelINS2_10policy_hubIijN4cuda3std3__44plusIiEEE10Policy1000EN6thrust24THRUST_300001_SM_1000_NS6detail15normal_iteratorINSD_10device_ptrIiEEEEjS9_iNS7_10__identityEEEvT0_PT3_T1_NS0_13GridEvenShareISN_EET2_T4_E12temp_storage[44];
	ld.param.u32 	%r1, [_ZN3cub18CUB_300001_SM_10006detail6reduce18DeviceReduceKernelINS2_10policy_hubIijN4cuda3std3__44plusIiEEE10Policy1000EN6thrust24THRUST_300001_SM_1000_NS6detail15normal_iteratorINSD_10device_ptrIiEEEEjS9_iNS7_10__identityEEEvT0_PT3_T1_NS0_13GridEvenShareISN_EET2_T4__param_3+20];
	ld.param.u32 	%r2, [_ZN3cub18CUB_300001_SM_10006detail6reduce18DeviceReduceKernelINS2_10policy_hubIijN4cuda3std3__44plusIiEEE10Policy1000EN6thrust24THRUST_300001_SM_1000_NS6detail15normal_iteratorINSD_10device_ptrIiEEEEjS9_iNS7_10__identityEEEvT0_PT3_T1_NS0_13GridEvenShareISN_EET2_T4__param_3+24];
	ld.param.u64 	%rd3, [_ZN3cub18CUB_300001_SM_10006detail6reduce18DeviceReduceKernelINS2_10policy_hubIijN4cuda3std3__44plusIiEEE10Policy1000EN6thrust24THRUST_300001_SM_1000_NS6detail15normal_iteratorINSD_10device_ptrIiEEEEjS9_iNS7_10__identityEEEvT0_PT3_T1_NS0_13GridEvenShareISN_EET2_T4__param_0];
	cvta.to.global.u64 	%rd1, %rd3;
	mov.u32 	%r3, %ctaid.x;
	shl.b32 	%r4, %r2, 12;
	shl.b32 	%r556, %r3, 12;
	sub.s32 	%r6, %r1, %r556;
	setp.gt.u32 	%p1, %r6, 4095;
	@%p1 bra 	$L__BB7_26;
	mov.u32 	%r7, %tid.x;
	setp.ge.u32 	%p23, %r7, %r6;
	mov.b32 	%r550, 0;
	mov.u32 	%r539, %r7;
	@%p23 bra 	$L__BB7_3;
	add.s32 	%r330, %r556, %r7;
	mul.wide.u32 	%rd66, %r330, 4;
	add.s64 	%rd67, %rd1, %rd66;
	ld.global.u32 	%r550, [%rd67];
	add.s32 	%r539, %r7, 256;
$L__BB7_3:
	setp.ge.u32 	%p24, %r539, %r6;
	@%p24 bra 	$L__BB7_17;
	not.b32 	%r332, %r539;
	add.s32 	%r333, %r1, %r332;
	sub.s32 	%r334, %r333, %r556;
	shr.u32 	%r335, %r334, 8;
	add.s32 	%r12, %r335, 1;
	and.b32  	%r13, %r12, 15;
	setp.lt.u32 	%p25, %r334, 3840;
	@%p25 bra 	$L__BB7_8;
	or.b32  	%r536, %r539, 2048;
	add.s32 	%r535, %r539, %r556;
	and.b32  	%r336, %r12, 33554416;
	neg.s32 	%r534, %r336;
$L__BB7_6:
	.pragma "nounroll";
	mul.wide.u32 	%rd68, %r535, 4;
	add.s64 	%rd69, %rd1, %rd68;
	ld.global.u32 	%r337, [%rd69];
	add.s32 	%r338, %r337, %r550;
	add.s32 	%r339, %r535, 256;
	mul.wide.u32 	%rd70, %r339, 4;
	add.s64 	%rd71, %rd1, %rd70;
	ld.global.u32 	%r340, [%rd71];
	add.s32 	%r341, %r340, %r338;
	add.s32 	%r342, %r535, 512;
	mul.wide.u32 	%rd72, %r342, 4;
	add.s64 	%rd73, %rd1, %rd72;
	ld.global.u32 	%r343, [%rd73];
	add.s32 	%r344, %r343, %r341;
	add.s32 	%r345, %r535, 768;
	mul.wide.u32 	%rd74, %r345, 4;
	add.s64 	%rd75, %rd1, %rd74;
	ld.global.u32 	%r346, [%rd75];
	add.s32 	%r347, %r346, %r344;
	add.s32 	%r348, %r535, 1024;
	mul.wide.u32 	%rd76, %r348, 4;
	add.s64 	%rd77, %rd1, %rd76;
	ld.global.u32 	%r349, [%rd77];
	add.s32 	%r350, %r349, %r347;
	add.s32 	%r351, %r535, 1280;
	mul.wide.u32 	%rd78, %r351, 4;
	add.s64 	%rd79, %rd1, %rd78;
	ld.global.u32 	%r352, [%rd79];
	add.s32 	%r353, %r352, %r350;
	add.s32 	%r354, %r535, 1536;
	mul.wide.u32 	%rd80, %r354, 4;
	add.s64 	%rd81, %rd1, %rd80;
	ld.global.u32 	%r355, [%rd81];
	add.s32 	%r356, %r355, %r353;
	add.s32 	%r357, %r535, 1792;
	mul.wide.u32 	%rd82, %r357, 4;
	add.s64 	%rd83, %rd1, %rd82;
	ld.global.u32 	%r358, [%rd83];
	add.s32 	%r359, %r358, %r356;
	add.s32 	%r360, %r535, 2048;
	mul.wide.u32 	%rd84, %r360, 4;
	add.s64 	%rd85, %rd1, %rd84;
	ld.global.u32 	%r361, [%rd85];
	add.s32 	%r362, %r361, %r359;
	add.s32 	%r363, %r535, 2304;
	mul.wide.u32 	%rd86, %r363, 4;
	add.s64 	%rd87, %rd1, %rd86;
	ld.global.u32 	%r364, [%rd87];
	add.s32 	%r365, %r364, %r362;
	add.s32 	%r366, %r535, 2560;
	mul.wide.u32 	%rd88, %r366, 4;
	add.s64 	%rd89, %rd1, %rd88;
	ld.global.u32 	%r367, [%rd89];
	add.s32 	%r368, %r367, %r365;
	add.s32 	%r369, %r535, 2816;
	mul.wide.u32 	%rd90, %r369, 4;
	add.s64 	%rd91, %rd1, %rd90;
	ld.global.u32 	%r370, [%rd91];
	add.s32 	%r371, %r370, %r368;
	add.s32 	%r372, %r535, 3072;
	mul.wide.u32 	%rd92, %r372, 4;
	add.s64 	%rd93, %rd1, %rd92;
	ld.global.u32 	%r373, [%rd93];
	add.s32 	%r374, %r373, %r371;
	add.s32 	%r375, %r535, 3328;
	mul.wide.u32 	%rd94, %r375, 4;
	add.s64 	%rd95, %rd1, %rd94;
	ld.global.u32 	%r376, [%rd95];
	add.s32 	%r377, %r376, %r374;
	add.s32 	%r378, %r535, 3584;
	mul.wide.u32 	%rd96, %r378, 4;
	add.s64 	%rd97, %rd1, %rd96;
	ld.global.u32 	%r379, [%rd97];
	add.s32 	%r380, %r379, %r377;
	add.s32 	%r381, %r535, 3840;
	mul.wide.u32 	%rd98, %r381, 4;
	add.s64 	%rd99, %rd1, %rd98;
	ld.global.u32 	%r382, [%rd99];
	add.s32 	%r550, %r382, %r380;
	add.s32 	%r536, %r536, 4096;
	add.s32 	%r535, %r535, 4096;
	add.s32 	%r534, %r534, 16;
	setp.ne.s32 	%p26, %r534, 0;
	@%p26 bra 	$L__BB7_6;
	add.s32 	%r539, %r536, -2048;
$L__BB7_8:
	setp.eq.s32 	%p27, %r13, 0;
	@%p27 bra 	$L__BB7_17;
	and.b32  	%r29, %r12, 7;
	setp.lt.u32 	%p28, %r13, 8;
	@%p28 bra 	$L__BB7_11;
	add.s32 	%r384, %r556, %r539;
	mul.wide.u32 	%rd100, %r384, 4;
	add.s64 	%rd101, %rd1, %rd100;
	ld.global.u32 	%r385, [%rd101];
	add.s32 	%r386, %r385, %r550;
	add.s32 	%r387, %r384, 256;
	mul.wide.u32 	%rd102, %r387, 4;
	add.s64 	%rd103, %rd1, %rd102;
	ld.global.u32 	%r388, [%rd103];
	add.s32 	%r389, %r388, %r386;
	add.s32 	%r390, %r384, 512;
	mul.wide.u32 	%rd104, %r390, 4;
	add.s64 	%rd105, %rd1, %rd104;
	ld.global.u32 	%r391, [%rd105];
	add.s32 	%r392, %r391, %r389;
	add.s32 	%r393, %r384, 768;
	mul.wide.u32 	%rd106, %r393, 4;
	add.s64 	%rd107, %rd1, %rd106;
	ld.global.u32 	%r394, [%rd107];
	add.s32 	%r395, %r394, %r392;
	add.s32 	%r396, %r384, 1024;
	mul.wide.u32 	%rd108, %r396, 4;
	add.s64 	%rd109, %rd1, %rd108;
	ld.global.u32 	%r397, [%rd109];
	add.s32 	%r398, %r397, %r395;
	add.s32 	%r399, %r384, 1280;
	mul.wide.u32 	%rd110, %r399, 4;
	add.s64 	%rd111, %rd1, %rd110;
	ld.global.u32 	%r400, [%rd111];
	add.s32 	%r401, %r400, %r398;
	add.s32 	%r402, %r384, 1536;
	mul.wide.u32 	%rd112, %r402, 4;
	add.s64 	%rd113, %rd1, %rd112;
	ld.global.u32 	%r403, [%rd113];
	add.s32 	%r404, %r403, %r401;
	add.s32 	%r405, %r384, 1792;
	mul.wide.u32 	%rd114, %r405, 4;
	add.s64 	%rd115, %rd1, %rd114;
	ld.global.u32 	%r406, [%rd115];
	add.s32 	%r550, %r406, %r404;
	add.s32 	%r539, %r539, 2048;
$L__BB7_11:
	setp.eq.s32 	%p29, %r29, 0;
	@%p29 bra 	$L__BB7_17;
	and.b32  	%r35, %r12, 3;
	setp.lt.u32 	%p30, %r29, 4;
	@%p30 bra 	$L__BB7_14;
	add.s32 	%r408, %r556, %r539;
	mul.wide.u32 	%rd116, %r408, 4;
	add.s64 	%rd117, %rd1, %rd116;
	ld.global.u32 	%r409, [%rd117];
	add.s32 	%r410, %r409, %r550;
	add.s32 	%r411, %r408, 256;
	mul.wide.u32 	%rd118, %r411, 4;
	add.s64 	%rd119, %rd1, %rd118;
	ld.global.u32 	%r412, [%rd119];
	add.s32 	%r413, %r412, %r410;
	add.s32 	%r414, %r408, 512;
	mul.wide.u32 	%rd120, %r414, 4;
	add.s64 	%rd121, %rd1, %rd120;
	ld.global.u32 	%r415, [%rd121];
	add.s32 	%r416, %r415, %r413;
	add.s32 	%r417, %r408, 768;
	mul.wide.u32 	%rd122, %r417, 4;
	add.s64 	%rd123, %rd1, %rd122;
	ld.global.u32 	%r418, [%rd123];
	add.s32 	%r550, %r418, %r416;
	add.s32 	%r539, %r539, 1024;
$L__BB7_14:
	setp.eq.s32 	%p31, %r35, 0;
	@%p31 bra 	$L__BB7_17;
	add.s32 	%r548, %r539, %r556;
	neg.s32 	%r547, %r35;
$L__BB7_16:
	.pragma "nounroll";
	mul.wide.u32 	%rd124, %r548, 4;
	add.s64 	%rd125, %rd1, %rd124;
	ld.global.u32 	%r419, [%rd125];
	add.s32 	%r550, %r419, %r550;
	add.s32 	%r548, %r548, 256;
	add.s32 	%r547, %r547, 1;
	setp.ne.s32 	%p32, %r547, 0;
	@%p32 bra 	$L__BB7_16;
$L__BB7_17:
	setp.lt.u32 	%p33, %r6, 256;
	@%p33 bra 	$L__BB7_22;
	// begin inline asm
	mov.u32 %r483, %laneid;
	// end inline asm
	mov.b32 	%r486, 1;
	mov.b32 	%r507, 31;
	mov.b32 	%r508, -1;
	// begin inline asm
	shfl.sync.down.b32 %r484, %r550, %r486, %r507, %r508;
	// end inline asm
	setp.gt.s32 	%p49, %r483, 30;
	selp.b32 	%r509, 0, %r484, %p49;
	add.s32 	%r490, %r509, %r550;
	mov.b32 	%r491, 2;
	// begin inline asm
	shfl.sync.down.b32 %r489, %r490, %r491, %r507, %r508;
	// end inline asm
	setp.gt.s32 	%p50, %r483, 29;
	selp.b32 	%r510, 0, %r489, %p50;
	add.s32 	%r495, %r490, %r510;
	mov.b32 	%r496, 4;
	// begin inline asm
	shfl.sync.down.b32 %r494, %r495, %r496, %r507, %r508;
	// end inline asm
	setp.gt.s32 	%p51, %r483, 27;
	selp.b32 	%r511, 0, %r494, %p51;
	add.s32 	%r500, %r495, %r511;
	mov.b32 	%r501, 8;
	// begin inline asm
	shfl.sync.down.b32 %r499, %r500, %r501, %r507, %r508;
	// end inline asm
	setp.gt.s32 	%p52, %r483, 23;
	selp.b32 	%r512, 0, %r499, %p52;
	add.s32 	%r505, %r500, %r512;
	mov.b32 	%r506, 16;
	// begin inline asm
	shfl.sync.down.b32 %r504, %r505, %r506, %r507, %r508;
	// end inline asm
	setp.gt.s32 	%p53, %r483, 15;
	selp.b32 	%r513, 0, %r504, %p53;
	add.s32 	%r574, %r505, %r513;
	setp.ne.s32 	%p54, %r483, 0;
	@%p54 bra 	$L__BB7_20;
	shr.u32 	%r514, %r7, 3;
	and.b32  	%r515, %r514, 124;
	mov.u32 	%r516, _ZZN3cub18CUB_300001_SM_10006detail6reduce18DeviceReduceKernelINS2_10policy_hubIijN4cuda3std3__44plusIiEEE10Policy1000EN6thrust24THRUST_300001_SM_1000_NS6detail15normal_iteratorINSD_10device_ptrIiEEEEjS9_iNS7_10__identityEEEvT0_PT3_T1_NS0_13GridEvenShareISN_EET2_T4_E12temp_storage;
	add.s32 	%r517, %r516, %r515;
	st.shared.u32 	[%r517+8], %r574;
$L__BB7_20:
	bar.sync 	0;
	setp.ne.s32 	%p55, %r7, 0;
	@%p55 bra 	$L__BB7_48;
	ld.shared.u32 	%r518, [_ZZN3cub18CUB_300001_SM_10006detail6reduce18DeviceReduceKernelINS2_10policy_hubIijN4cuda3std3__44plusIiEEE10Policy1000EN6thrust24THRUST_300001_SM_1000_NS6detail15normal_iteratorINSD_10device_ptrIiEEEEjS9_iNS7_10__identityEEEvT0_PT3_T1_NS0_13GridEvenShareISN_EET2_T4_E12temp_storage+12];
	add.s32 	%r519, %r518, %r574;
	ld.shared.u32 	%r520, [_ZZN3cub18CUB_300001_SM_10006detail6reduce18DeviceReduceKernelINS2_10policy_hubIijN4cuda3std3__44plusIiEEE10Policy1000EN6thrust24THRUST_300001_SM_1000_NS6detail15normal_iteratorINSD_10device_ptrIiEEEEjS9_iNS7_10__identityEEEvT0_PT3_T1_NS0_13GridEvenShareISN_EET2_T4_E12temp_storage+16];
	add.s32 	%r521, %r519, %r520;
	ld.shared.u32 	%r522, [_ZZN3cub18CUB_300001_SM_10006detail6reduce18DeviceReduceKernelINS2_10policy_hubIijN4cuda3std3__44plusIiEEE10Policy1000EN6thrust24THRUST_300001_SM_1000_NS6detail15normal_iteratorINSD_10device_ptrIiEEEEjS9_iNS7_10__identityEEEvT0_PT3_T1_NS0_13GridEvenShareISN_EET2_T4_E12temp_storage+20];
	add.s32 	%r523, %r521, %r522;
	ld.shared.u32 	%r524, [_ZZN3cub18CUB_300001_SM_10006detail6reduce18DeviceReduceKernelINS2_10policy_hubIijN4cuda3std3__44plusIiEEE10Policy1000EN6thrust24THRUST_300001_SM_1000_NS6detail15normal_iteratorINSD_10device_ptrIiEEEEjS9_iNS7_10__identityEEEvT0_PT3_T1_NS0_13GridEvenShareISN_EET2_T4_E12temp_storage+24];
	add.s32 	%r525, %r523, %r524;
	ld.shared.u32 	%r526, [_ZZN3cub18CUB_300001_SM_10006detail6reduce18DeviceReduceKernelINS2_10policy_hubIijN4cuda3std3__44plusIiEEE10Policy1000EN6thrust24THRUST_300001_SM_1000_NS6detail15normal_iteratorINSD_10device_ptrIiEEEEjS9_iNS7_10__identityEEEvT0_PT3_T1_NS0_13GridEvenShareISN_EET2_T4_E12temp_storage+28];
	add.s32 	%r527, %r525, %r526;
	ld.shared.u32 	%r528, [_ZZN3cub18CUB_300001_SM_10006detail6reduce18DeviceReduceKernelINS2_10policy_hubIijN4cuda3std3__44plusIiEEE10Policy1000EN6thrust24THRUST_300001_SM_1000_NS6detail15normal_iteratorINSD_10device_ptrIiEEEEjS9_iNS7_10__identityEEEvT0_PT3_T1_NS0_13GridEvenShareISN_EET2_T4_E12temp_storage+32];
	add.s32 	%r529, %r527, %r528;
	ld.shared.u32 	%r530, [_ZZN3cub18CUB_300001_SM_10006detail6reduce18DeviceReduceKernelINS2_10policy_hubIijN4cuda3std3__44plusIiEEE10Policy1000EN6thrust24THRUST_300001_SM_1000_NS6detail15normal_iteratorINSD_10device_ptrIiEEEEjS9_iNS7_10__identityEEEvT0_PT3_T1_NS0_13GridEvenShareISN_EET2_T4_E12temp_storage+36];
	add.s32 	%r574, %r529, %r530;
	bra.uni 	$L__BB7_48;
$L__BB7_22:
	// begin inline asm
	mov.u32 %r420, %laneid;
	// end inline asm
	and.b32  	%r446, %r7, 992;
	add.s32 	%r447, %r446, 32;
	setp.gt.u32 	%p34, %r447, %r6;
	not.b32 	%r448, %r446;
	add.s32 	%r449, %r6, %r448;
	selp.b32 	%r444, %r449, 31, %p34;
	mov.b32 	%r423, 1;
	mov.b32 	%r445, -1;
	// begin inline asm
	shfl.sync.down.b32 %r421, %r550, %r423, %r444, %r445;
	// end inline asm
	setp.lt.s32 	%p35, %r420, %r444;
	selp.b32 	%r450, %r421, 0, %p35;
	add.s32 	%r427, %r450, %r550;
	mov.b32 	%r428, 2;
	// begin inline asm
	shfl.sync.down.b32 %r426, %r427, %r428, %r444, %r445;
	// end inline asm
	add.s32 	%r451, %r420, 2;
	setp.gt.s32 	%p36, %r451, %r444;
	selp.b32 	%r452, 0, %r426, %p36;
	add.s32 	%r432, %r427, %r452;
	mov.b32 	%r433, 4;
	// begin inline asm
	shfl.sync.down.b32 %r431, %r432, %r433, %r444, %r445;
	// end inline asm
	add.s32 	%r453, %r420, 4;
	setp.gt.s32 	%p37, %r453, %r444;
	selp.b32 	%r454, 0, %r431, %p37;
	add.s32 	%r437, %r432, %r454;
	mov.b32 	%r438, 8;
	// begin inline asm
	shfl.sync.down.b32 %r436, %r437, %r438, %r444, %r445;
	// end inline asm
	add.s32 	%r455, %r420, 8;
	setp.gt.s32 	%p38, %r455, %r444;
	selp.b32 	%r456, 0, %r436, %p38;
	add.s32 	%r442, %r437, %r456;
	mov.b32 	%r443, 16;
	// begin inline asm
	shfl.sync.down.b32 %r441, %r442, %r443, %r444, %r445;
	// end inline asm
	add.s32 	%r457, %r420, 16;
	setp.gt.s32 	%p39, %r457, %r444;
	selp.b32 	%r458, 0, %r441, %p39;
	add.s32 	%r574, %r442, %r458;
	setp.ne.s32 	%p40, %r420, 0;
	@%p40 bra 	$L__BB7_24;
	shr.u32 	%r459, %r7, 3;
	and.b32  	%r460, %r459, 124;
	mov.u32 	%r461, _ZZN3cub18CUB_300001_SM_10006detail6reduce18DeviceReduceKernelINS2_10policy_hubIijN4cuda3std3__44plusIiEEE10Policy1000EN6thrust24THRUST_300001_SM_1000_NS6detail15normal_iteratorINSD_10device_ptrIiEEEEjS9_iNS7_10__identityEEEvT0_PT3_T1_NS0_13GridEvenShareISN_EET2_T4_E12temp_storage;
	add.s32 	%r462, %r461, %r460;
	st.shared.u32 	[%r462+8], %r574;
$L__BB7_24:
	bar.sync 	0;
	setp.ne.s32 	%p41, %r7, 0;
	@%p41 bra 	$L__BB7_48;
	setp.gt.u32 	%p42, %r6, 32;
	ld.shared.u32 	%r463, [_ZZN3cub18CUB_300001_SM_10006detail6reduce18DeviceReduceKernelINS2_10policy_hubIijN4cuda3std3__44plusIiEEE10Policy1000EN6thrust24THRUST_300001_SM_1000_NS6detail15normal_iteratorINSD_10device_ptrIiEEEEjS9_iNS7_10__identityEEEvT0_PT3_T1_NS0_13GridEvenShareISN_EET2_T4_E12temp_storage+12];
	selp.b32 	%r464, %r463, 0, %p42;
	add.s32 	%r465, %r464, %r574;
	setp.gt.u32 	%p43, %r6, 64;
	ld.shared.u32 	%r466, [_ZZN3cub18CUB_300001_SM_10006detail6reduce18DeviceReduceKernelINS2_10policy_hubIijN4cuda3std3__44plusIiEEE10Policy1000EN6thrust24THRUST_300001_SM_1000_NS6detail15normal_iteratorINSD_10device_ptrIiEEEEjS9_iNS7_10__identityEEEvT0_PT3_T1_NS0_13GridEvenShareISN_EET2_T4_E12temp_storage+16];
	selp.b32 	%r467, %r466, 0, %p43;
	add.s32 	%r468, %r465, %r467;
	setp.gt.u32 	%p44, %r6, 96;
	ld.shared.u32 	%r469, [_ZZN3cub18CUB_300001_SM_10006detail6reduce18DeviceReduceKernelINS2_10policy_hubIijN4cuda3std3__44plusIiEEE10Policy1000EN6thrust24THRUST_300001_SM_1000_NS6detail15normal_iteratorINSD_10device_ptrIiEEEEjS9_iNS7_10__identityEEEvT0_PT3_T1_NS0_13GridEvenShareISN_EET2_T4_E12temp_storage+20];
	selp.b32 	%r470, %r469, 0, %p44;
	add.s32 	%r471, %r468, %r470;
	setp.gt.u32 	%p45, %r6, 128;
	ld.shared.u32 	%r472, [_ZZN3cub18CUB_300001_SM_10006detail6reduce18DeviceReduceKernelINS2_10policy_hubIijN4cuda3std3__44plusIiEEE10Policy1000EN6thrust24THRUST_300001_SM_1000_NS6detail15normal_iteratorINSD_10device_ptrIiEEEEjS9_iNS7_10__identityEEEvT0_PT3_T1_NS0_13GridEvenShareISN_EET2_T4_E12temp_storage+24];
	selp.b32 	%r473, %r472, 0, %p45;
	add.s32 	%r474, %r471, %r473;
	setp.gt.u32 	%p46, %r6, 160;
	ld.shared.u32 	%r475, [_ZZN3cub18CUB_300001_SM_10006detail6reduce18DeviceReduceKernelINS2_10policy_hubIijN4cuda3std3__44plusIiEEE10Policy1000EN6thrust24THRUST_300001_SM_1000_NS6detail15normal_iteratorINSD_10device_ptrIiEEEEjS9_iNS7_10__identityEEEvT0_PT3_T1_NS0_13GridEvenShareISN_EET2_T4_E12temp_storage+28];
	selp.b32 	%r476, %r475, 0, %p46;
	add.s32 	%r477, %r474, %r476;
	setp.gt.u32 	%p47, %r6, 192;
	ld.shared.u32 	%r478, [_ZZN3cub18CUB_300001_SM_10006detail6reduce18DeviceReduceKernelINS2_10policy_hubIijN4cuda3std3__44plusIiEEE10Policy1000EN6thrust24THRUST_300001_SM_1000_NS6detail15normal_iteratorINSD_10device_ptrIiEEEEjS9_iNS7_10__identityEEEvT0_PT3_T1_NS0_13GridEvenShareISN_EET2_T4_E12temp_storage+32];
	selp.b32 	%r479, %r478, 0, %p47;
	add.s32 	%r480, %r477, %r479;
	setp.gt.u32 	%p48, %r6, 224;
	ld.shared.u32 	%r481, [_ZZN3cub18CUB_300001_SM_10006detail6reduce18DeviceReduceKernelINS2_10policy_hubIijN4cuda3std3__44plusIiEEE10Policy1000EN6thrust24THRUST_300001_SM_1000_NS6detail15normal_iteratorINSD_10device_ptrIiEEEEjS9_iNS7_10__identityEEEvT0_PT3_T1_NS0_13GridEvenShareISN_EET2_T4_E12temp_storage+36];
	selp.b32 	%r482, %r481, 0, %p48;
	add.s32 	%r574, %r480, %r482;
	bra.uni 	$L__BB7_48;
$L__BB7_26:
	mov.u32 	%r54, %tid.x;
	add.s32 	%r110, %r54, %r556;
	mul.wide.u32 	%rd4, %r110, 4;
	add.s64 	%rd5, %rd1, %rd4;
	ld.global.u32 	%r111, [%rd5];
	ld.global.u32 	%r112, [%rd5+1024];
	ld.global.u32 	%r113, [%rd5+2048];
	ld.global.u32 	%r114, [%rd5+3072];
	ld.global.u32 	%r115, [%rd5+4096];
	ld.global.u32 	%r116, [%rd5+5120];
	ld.global.u32 	%r117, [%rd5+6144];
	ld.global.u32 	%r118, [%rd5+7168];
	ld.global.u32 	%r119, [%rd5+8192];
	ld.global.u32 	%r120, [%rd5+9216];
	ld.global.u32 	%r121, [%rd5+10240];
	ld.global.u32 	%r122, [%rd5+11264];
	ld.global.u32 	%r123, [%rd5+12288];
	ld.global.u32 	%r124, [%rd5+13312];
	ld.global.u32 	%r125, [%rd5+14336];
	ld.global.u32 	%r126, [%rd5+15360];
	add.s32 	%r127, %r112, %r111;
	add.s32 	%r128, %r113, %r127;
	add.s32 	%r129, %r114, %r128;
	add.s32 	%r130, %r115, %r129;
	add.s32 	%r131, %r116, %r130;
	add.s32 	%r132, %r117, %r131;
	add.s32 	%r133, %r118, %r132;
	add.s32 	%r134, %r119, %r133;
	add.s32 	%r135, %r120, %r134;
	add.s32 	%r136, %r121, %r135;
	add.s32 	%r137, %r122, %r136;
	add.s32 	%r138, %r123, %r137;
	add.s32 	%r139, %r124, %r138;
	add.s32 	%r140, %r125, %r139;
	add.s32 	%r573, %r126, %r140;
	setp.lt.u32 	%p2, %r6, %r4;
	@%p2 bra 	$L__BB7_44;
	add.s32 	%r56, %r4, %r556;
	not.b32 	%r142, %r54;
	add.s32 	%r143, %r142, %r1;
	sub.s32 	%r144, %r143, %r4;
	sub.s32 	%r552, %r144, %r556;
	add.s32 	%r145, %r56, %r54;
	add.s32 	%r551, %r145, 2048;
	mov.b32 	%r554, 0;
	mov.u32 	%r553, %r56;
$L__BB7_28:
	add.s32 	%r556, %r556, %r4;
	add.s32 	%r147, %r1, -4096;
	setp.gt.u32 	%p3, %r556, %r147;
	@%p3 bra 	$L__BB7_30;
	add.s32 	%r148, %r54, %r556;
	mul.wide.u32 	%rd6, %r148, 4;
	add.s64 	%rd7, %rd1, %rd6;
	ld.global.u32 	%r149, [%rd7];
	ld.global.u32 	%r150, [%rd7+1024];
	ld.global.u32 	%r151, [%rd7+2048];
	ld.global.u32 	%r152, [%rd7+3072];
	ld.global.u32 	%r153, [%rd7+4096];
	ld.global.u32 	%r154, [%rd7+5120];
	ld.global.u32 	%r155, [%rd7+6144];
	ld.global.u32 	%r156, [%rd7+7168];
	ld.global.u32 	%r157, [%rd7+8192];
	ld.global.u32 	%r158, [%rd7+9216];
	ld.global.u32 	%r159, [%rd7+10240];
	ld.global.u32 	%r160, [%rd7+11264];
	ld.global.u32 	%r161, [%rd7+12288];
	ld.global.u32 	%r162, [%rd7+13312];
	ld.global.u32 	%r163, [%rd7+14336];
	ld.global.u32 	%r164, [%rd7+15360];
	add.s32 	%r165, %r149, %r573;
	add.s32 	%r166, %r150, %r165;
	add.s32 	%r167, %r151, %r166;
	add.s32 	%r168, %r152, %r167;
	add.s32 	%r169, %r153, %r168;
	add.s32 	%r170, %r154, %r169;
	add.s32 	%r171, %r155, %r170;
	add.s32 	%r172, %r156, %r171;
	add.s32 	%r173, %r157, %r172;
	add.s32 	%r174, %r158, %r173;
	add.s32 	%r175, %r159, %r174;
	add.s32 	%r176, %r160, %r175;
	add.s32 	%r177, %r161, %r176;
	add.s32 	%r178, %r162, %r177;
	add.s32 	%r179, %r163, %r178;
	add.s32 	%r573, %r164, %r179;
	sub.s32 	%r180, %r1, %r556;
	setp.lt.u32 	%p4, %r180, %r4;
	add.s32 	%r554, %r554, 1;
	add.s32 	%r553, %r553, %r4;
	sub.s32 	%r552, %r552, %r4;
	add.s32 	%r551, %r551, %r4;
	@%p4 bra 	$L__BB7_44;
	bra.uni 	$L__BB7_28;
$L__BB7_30:
	setp.le.u32 	%p5, %r1, %r556;
	sub.s32 	%r182, %r1, %r556;
	setp.ge.s32 	%p6, %r54, %r182;
	or.pred  	%p7, %p5, %p6;
	@%p7 bra 	$L__BB7_44;
	not.b32 	%r185, %r54;
	add.s32 	%r186, %r1, %r185;
	sub.s32 	%r187, %r186, %r56;
	mul.lo.s32 	%r188, %r2, %r554;
	shl.b32 	%r189, %r188, 12;
	sub.s32 	%r190, %r187, %r189;
	shr.u32 	%r191, %r190, 8;
	add.s32 	%r71, %r191, 1;
	and.b32  	%r72, %r71, 15;
	setp.lt.u32 	%p8, %r190, 3840;
	mov.u32 	%r565, %r54;
	@%p8 bra 	$L__BB7_35;
	or.b32  	%r559, %r54, 2048;
	shr.u32 	%r192, %r552, 8;
	add.s32 	%r193, %r192, 1;
	and.b32  	%r194, %r193, 33554416;
	neg.s32 	%r557, %r194;
$L__BB7_33:
	.pragma "nounroll";
	add.s32 	%r195, %r551, -2048;
	mul.wide.u32 	%rd8, %r195, 4;
	add.s64 	%rd9, %rd1, %rd8;
	ld.global.u32 	%r196, [%rd9];
	add.s32 	%r197, %r196, %r573;
	add.s32 	%r198, %r551, -1792;
	mul.wide.u32 	%rd10, %r198, 4;
	add.s64 	%rd11, %rd1, %rd10;
	ld.global.u32 	%r199, [%rd11];
	add.s32 	%r200, %r199, %r197;
	add.s32 	%r201, %r551, -1536;
	mul.wide.u32 	%rd12, %r201, 4;
	add.s64 	%rd13, %rd1, %rd12;
	ld.global.u32 	%r202, [%rd13];
	add.s32 	%r203, %r202, %r200;
	add.s32 	%r204, %r551, -1280;
	mul.wide.u32 	%rd14, %r204, 4;
	add.s64 	%rd15, %rd1, %rd14;
	ld.global.u32 	%r205, [%rd15];
	add.s32 	%r206, %r205, %r203;
	add.s32 	%r207, %r551, -1024;
	mul.wide.u32 	%rd16, %r207, 4;
	add.s64 	%rd17, %rd1, %rd16;
	ld.global.u32 	%r208, [%rd17];
	add.s32 	%r209, %r208, %r206;
	add.s32 	%r210, %r551, -768;
	mul.wide.u32 	%rd18, %r210, 4;
	add.s64 	%rd19, %rd1, %rd18;
	ld.global.u32 	%r211, [%rd19];
	add.s32 	%r212, %r211, %r209;
	add.s32 	%r213, %r551, -512;
	mul.wide.u32 	%rd20, %r213, 4;
	add.s64 	%rd21, %rd1, %rd20;
	ld.global.u32 	%r214, [%rd21];
	add.s32 	%r215, %r214, %r212;
	add.s32 	%r216, %r551, 1792;
	add.s32 	%r217, %r551, -256;
	mul.wide.u32 	%rd22, %r217, 4;
	add.s64 	%rd23, %rd1, %rd22;
	ld.global.u32 	%r218, [%rd23];
	add.s32 	%r219, %r218, %r215;
	mul.wide.u32 	%rd24, %r551, 4;
	add.s64 	%rd25, %rd1, %rd24;
	ld.global.u32 	%r220, [%rd25];
	add.s32 	%r221, %r220, %r219;
	add.s32 	%r222, %r551, 256;
	mul.wide.u32 	%rd26, %r222, 4;
	add.s64 	%rd27, %rd1, %rd26;
	ld.global.u32 	%r223, [%rd27];
	add.s32 	%r224, %r223, %r221;
	add.s32 	%r225, %r551, 512;
	mul.wide.u32 	%rd28, %r225, 4;
	add.s64 	%rd29, %rd1, %rd28;
	ld.global.u32 	%r226, [%rd29];
	add.s32 	%r227, %r226, %r224;
	add.s32 	%r228, %r551, 768;
	mul.wide.u32 	%rd30, %r228, 4;
	add.s64 	%rd31, %rd1, %rd30;
	ld.global.u32 	%r229, [%rd31];
	add.s32 	%r230, %r229, %r227;
	add.s32 	%r231, %r551, 1024;
	mul.wide.u32 	%rd32, %r231, 4;
	add.s64 	%rd33, %rd1, %rd32;
	ld.global.u32 	%r232, [%rd33];
	add.s32 	%r233, %r232, %r230;
	add.s32 	%r234, %r551, 1280;
	mul.wide.u32 	%rd34, %r234, 4;
	add.s64 	%rd35, %rd1, %rd34;
	ld.global.u32 	%r235, [%rd35];
	add.s32 	%r236, %r235, %r233;
	add.s32 	%r237, %r551, 1536;
	mul.wide.u32 	%rd36, %r237, 4;
	add.s64 	%rd37, %rd1, %rd36;
	ld.global.u32 	%r238, [%rd37];
	add.s32 	%r239, %r238, %r236;
	mul.wide.u32 	%rd38, %r216, 4;
	add.s64 	%rd39, %rd1, %rd38;
	ld.global.u32 	%r240, [%rd39];
	add.s32 	%r573, %r240, %r239;
	add.s32 	%r559, %r559, 4096;
	add.s32 	%r551, %r551, 4096;
	add.s32 	%r557, %r557, 16;
	setp.ne.s32 	%p9, %r557, 0;
	@%p9 bra 	$L__BB7_33;
	add.s32 	%r565, %r559, -2048;
$L__BB7_35:
	setp.eq.s32 	%p10, %r72, 0;
	@%p10 bra 	$L__BB7_44;
	and.b32  	%r87, %r71, 7;
	setp.lt.u32 	%p11, %r72, 8;
	@%p11 bra 	$L__BB7_38;
	add.s32 	%r242, %r565, %r556;
	mul.wide.u32 	%rd40, %r242, 4;
	add.s64 	%rd41, %rd1, %rd40;
	ld.global.u32 	%r243, [%rd41];
	add.s32 	%r244, %r243, %r573;
	add.s32 	%r245, %r242, 256;
	mul.wide.u32 	%rd42, %r245, 4;
	add.s64 	%rd43, %rd1, %rd42;
	ld.global.u32 	%r246, [%rd43];
	add.s32 	%r247, %r246, %r244;
	add.s32 	%r248, %r242, 512;
	mul.wide.u32 	%rd44, %r248, 4;
	add.s64 	%rd45, %rd1, %rd44;
	ld.global.u32 	%r249, [%rd45];
	add.s32 	%r250, %r249, %r247;
	add.s32 	%r251, %r242, 768;
	mul.wide.u32 	%rd46, %r251, 4;
	add.s64 	%rd47, %rd1, %rd46;
	ld.global.u32 	%r252, [%rd47];
	add.s32 	%r253, %r252, %r250;
	add.s32 	%r254, %r242, 1024;
	mul.wide.u32 	%rd48, %r254, 4;
	add.s64 	%rd49, %rd1, %rd48;
	ld.global.u32 	%r255, [%rd49];
	add.s32 	%r256, %r255, %r253;
	add.s32 	%r257, %r242, 1280;
	mul.wide.u32 	%rd50, %r257, 4;
	add.s64 	%rd51, %rd1, %rd50;
	ld.global.u32 	%r258, [%rd51];
	add.s32 	%r259, %r258, %r256;
	add.s32 	%r260, %r242, 1536;
	mul.wide.u32 	%rd52, %r260, 4;
	add.s64 	%rd53, %rd1, %rd52;
	ld.global.u32 	%r261, [%rd53];
	add.s32 	%r262, %r261, %r259;
	add.s32 	%r263, %r242, 1792;
	mul.wide.u32 	%rd54, %r263, 4;
	add.s64 	%rd55, %rd1, %rd54;
	ld.global.u32 	%r264, [%rd55];
	add.s32 	%r573, %r264, %r262;
	add.s32 	%r565, %r565, 2048;
$L__BB7_38:
	setp.eq.s32 	%p12, %r87, 0;
	@%p12 bra 	$L__BB7_44;
	setp.lt.u32 	%p13, %r87, 4;
	@%p13 bra 	$L__BB7_41;
	add.s32 	%r266, %r565, %r556;
	mul.wide.u32 	%rd56, %r266, 4;
	add.s64 	%rd57, %rd1, %rd56;
	ld.global.u32 	%r267, [%rd57];
	add.s32 	%r268, %r267, %r573;
	add.s32 	%r269, %r266, 256;
	mul.wide.u32 	%rd58, %r269, 4;
	add.s64 	%rd59, %rd1, %rd58;
	ld.global.u32 	%r270, [%rd59];
	add.s32 	%r271, %r270, %r268;
	add.s32 	%r272, %r266, 512;
	mul.wide.u32 	%rd60, %r272, 4;
	add.s64 	%rd61, %rd1, %rd60;
	ld.global.u32 	%r273, [%rd61];
	add.s32 	%r274, %r273, %r271;
	add.s32 	%r275, %r266, 768;
	mul.wide.u32 	%rd62, %r275, 4;
	add.s64 	%rd63, %rd1, %rd62;
	ld.global.u32 	%r276, [%rd63];
	add.s32 	%r573, %r276, %r274;
	add.s32 	%r565, %r565, 1024;
$L__BB7_41:
	and.b32  	%r277, %r71, 3;
	setp.eq.s32 	%p14, %r277, 0;
	@%p14 bra 	$L__BB7_44;
	add.s32 	%r571, %r565, %r553;
	cvt.u16.u32 	%rs1, %r552;
	shr.u16 	%rs2, %rs1, 8;
	add.s16 	%rs3, %rs2, 1;
	cvt.u32.u16 	%r278, %rs3;
	and.b32  	%r279, %r278, 3;
	neg.s32 	%r570, %r279;
$L__BB7_43:
	.pragma "nounroll";
	mul.wide.u32 	%rd64, %r571, 4;
	add.s64 	%rd65, %rd1, %rd64;
	ld.global.u32 	%r280, [%rd65];
	add.s32 	%r573, %r280, %r573;
	add.s32 	%r571, %r571, 256;
	add.s32 	%r570, %r570, 1;
	setp.ne.s32 	%p15, %r570, 0;
	@%p15 bra 	$L__BB7_43;
$L__BB7_44:
	// begin inline asm
	mov.u32 %r281, %laneid;
	// end inline asm
	mov.b32 	%r284, 1;
	mov.b32 	%r305, 31;
	mov.b32 	%r306, -1;
	// begin inline asm
	shfl.sync.down.b32 %r282, %r573, %r284, %r305, %r306;
	// end inline asm
	setp.gt.s32 	%p16, %r281, 30;
	selp.b32 	%r307, 0, %r282, %p16;
	add.s32 	%r288, %r307, %r573;
	mov.b32 	%r289, 2;
	// begin inline asm
	shfl.sync.down.b32 %r287, %r288, %r289, %r305, %r306;
	// end inline asm
	setp.gt.s32 	%p17, %r281, 29;
	selp.b32 	%r308, 0, %r287, %p17;
	add.s32 	%r293, %r288, %r308;
	mov.b32 	%r294, 4;
	// begin inline asm
	shfl.sync.down.b32 %r292, %r293, %r294, %r305, %r306;
	// end inline asm
	setp.gt.s32 	%p18, %r281, 27;
	selp.b32 	%r309, 0, %r292, %p18;
	add.s32 	%r298, %r293, %r309;
	mov.b32 	%r299, 8;
	// begin inline asm
	shfl.sync.down.b32 %r297, %r298, %r299, %r305, %r306;
	// end inline asm
	setp.gt.s32 	%p19, %r281, 23;
	selp.b32 	%r310, 0, %r297, %p19;
	add.s32 	%r303, %r298, %r310;
	mov.b32 	%r304, 16;
	// begin inline asm
	shfl.sync.down.b32 %r302, %r303, %r304, %r305, %r306;
	// end inline asm
	setp.gt.s32 	%p20, %r281, 15;
	selp.b32 	%r311, 0, %r302, %p20;
	add.s32 	%r574, %r303, %r311;
	setp.ne.s32 	%p21, %r281, 0;
	@%p21 bra 	$L__BB7_46;
	shr.u32 	%r312, %r54, 3;
	and.b32  	%r313, %r312, 124;
	mov.u32 	%r314, _ZZN3cub18CUB_300001_SM_10006detail6reduce18DeviceReduceKernelINS2_10policy_hubIijN4cuda3std3__44plusIiEEE10Policy1000EN6thrust24THRUST_300001_SM_1000_NS6detail15normal_iteratorINSD_10device_ptrIiEEEEjS9_iNS7_10__identityEEEvT0_PT3_T1_NS0_13GridEvenShareISN_EET2_T4_E12temp_storage;
	add.s32 	%r315, %r314, %r313;
	st.shared.u32 	[%r315+8], %r574;
$L__BB7_46:
	bar.sync 	0;
	setp.ne.s32 	%p22, %r54, 0;
	@%p22 bra 	$L__BB7_48;
	ld.shared.u32 	%r316, [_ZZN3cub18CUB_300001_SM_10006detail6reduce18DeviceReduceKernelINS2_10policy_hubIijN4cuda3std3__44plusIiEEE10Policy1000EN6thrust24THRUST_300001_SM_1000_NS6detail15normal_iteratorINSD_10device_ptrIiEEEEjS9_iNS7_10__identityEEEvT0_PT3_T1_NS0_13GridEvenShareISN_EET2_T4_E12temp_storage+12];
	add.s32 	%r317, %r316, %r574;
	ld.shared.u32 	%r318, [_ZZN3cub18CUB_300001_SM_10006detail6reduce18DeviceReduceKernelINS2_10policy_hubIijN4cuda3std3__44plusIiEEE10Policy1000EN6thrust24THRUST_300001_SM_1000_NS6detail15normal_iteratorINSD_10device_ptrIiEEEEjS9_iNS7_10__identityEEEvT0_PT3_T1_NS0_13GridEvenShareISN_EET2_T4_E12temp_storage+16];
	add.s32 	%r319, %r317, %r318;
	ld.shared.u32 	%r320, [_ZZN3cub18CUB_300001_SM_10006detail6reduce18DeviceReduceKernelINS2_10policy_hubIijN4cuda3std3__44plusIiEEE10Policy1000EN6thrust24THRUST_300001_SM_1000_NS6detail15normal_iteratorINSD_10device_ptrIiEEEEjS9_iNS7_10__identityEEEvT0_PT3_T1_NS0_13GridEvenShareISN_EET2_T4_E12temp_storage+20];
	add.s32 	%r321, %r319, %r320;
	ld.shared.u32 	%r322, [_ZZN3cub18CUB_300001_SM_10006detail6reduce18DeviceReduceKernelINS2_10policy_hubIijN4cuda3std3__44plusIiEEE10Policy1000EN6thrust24THRUST_300001_SM_1000_NS6detail15normal_iteratorINSD_10device_ptrIiEEEEjS9_iNS7_10__identityEEEvT0_PT3_T1_NS0_13GridEvenShareISN_EET2_T4_E12temp_storage+24];
	add.s32 	%r323, %r321, %r322;
	ld.shared.u32 	%r324, [_ZZN3cub18CUB_300001_SM_10006detail6reduce18DeviceReduceKernelINS2_10policy_hubIijN4cuda3std3__44plusIiEEE10Policy1000EN6thrust24THRUST_300001_SM_1000_NS6detail15normal_iteratorINSD_10device_ptrIiEEEEjS9_iNS7_10__identityEEEvT0_PT3_T1_NS0_13GridEvenShareISN_EET2_T4_E12temp_storage+28];
	add.s32 	%r325, %r323, %r324;
	ld.shared.u32 	%r326, [_ZZN3cub18CUB_300001_SM_10006detail6reduce18DeviceReduceKernelINS2_10policy_hubIijN4cuda3std3__44plusIiEEE10Policy1000EN6thrust24THRUST_300001_SM_1000_NS6detail15normal_iteratorINSD_10device_ptrIiEEEEjS9_iNS7_10__identityEEEvT0_PT3_T1_NS0_13GridEvenShareISN_EET2_T4_E12temp_storage+32];
	add.s32 	%r327, %r325, %r326;
	ld.shared.u32 	%r328, [_ZZN3cub18CUB_300001_SM_10006detail6reduce18DeviceReduceKernelINS2_10policy_hubIijN4cuda3std3__44plusIiEEE10Policy1000EN6thrust24THRUST_300001_SM_1000_NS6detail15normal_iteratorINSD_10device_ptrIiEEEEjS9_iNS7_10__identityEEEvT0_PT3_T1_NS0_13GridEvenShareISN_EET2_T4_E12temp_storage+36];
	add.s32 	%r574, %r327, %r328;
$L__BB7_48:
	mov.u32 	%r531, %tid.x;
	setp.ne.s32 	%p56, %r531, 0;
	@%p56 bra 	$L__BB7_50;
	ld.param.u64 	%rd129, [_ZN3cub18CUB_300001_SM_10006detail6reduce18DeviceReduceKernelINS2_10policy_hubIijN4cuda3std3__44plusIiEEE10Policy1000EN6thrust24THRUST_300001_SM_1000_NS6detail15normal_iteratorINSD_10device_ptrIiEEEEjS9_iNS7_10__identityEEEvT0_PT3_T1_NS0_13GridEvenShareISN_EET2_T4__param_1];
	cvta.to.global.u64 	%rd126, %rd129;
	mul.wide.u32 	%rd127, %r3, 4;
	add.s64 	%rd128, %rd126, %rd127;
	st.global.u32 	[%rd128], %r574;
$L__BB7_50:
	ret;

}
	// .globl	_ZN3cub18CUB_300001_SM_10006detail6reduce28DeviceReduceSingleTileKernelINS2_10policy_hubIijN4cuda3std3__44plusIiEEE10Policy1000EPiSC_iS9_iiNS7_10__identityEEEvT0_T1_T2_T3_T4_T6_
.visible .entry _ZN3cub18CUB_300001_SM_10006detail6reduce28DeviceReduceSingleTileKernelINS2_10policy_hubIijN4cuda3std3__44plusIiEEE10Policy1000EPiSC_iS9_iiNS7_10__identityEEEvT0_T1_T2_T3_T4_T6_(
	.param .u64 .ptr .align 1 _ZN3cub18CUB_300001_SM_10006detail6reduce28DeviceReduceSingleTileKernelINS2_10policy_hubIijN4cuda3std3__44plusIiEEE10Policy1000EPiSC_iS9_iiNS7_10__identityEEEvT0_T1_T2_T3_T4_T6__param_0,
	.param .u64 .ptr .align 1 _ZN3cub18CUB_300001_SM_10006detail6reduce28DeviceReduceSingleTileKernelINS2_10policy_hubIijN4cuda3std3__44plusIiEEE10Policy1000EPiSC_iS9_iiNS7_10__identityEEEvT0_T1_T2_T3_T4_T6__param_1,
	.param .u32 _ZN3cub18CUB_300001_SM_10006detail6reduce28DeviceReduceSingleTileKernelINS2_10policy_hubIijN4cuda3std3__44plusIiEEE10Policy1000EPiSC_iS9_iiNS7_10__identityEEEvT0_T1_T2_T3_T4_T6__param_2,
	.param .align 1 .b8 _ZN3cub18CUB_300001_SM_10006detail6reduce28DeviceReduceSingleTileKernelINS2_10policy_hubIijN4cuda3std3__44plusIiEEE10Policy1000EPiSC_iS9_iiNS7_10__identityEEEvT0_T1_T2_T3_T4_T6__param_3[1],
	.param .u32 _ZN3cub18CUB_300001_SM_10006detail6reduce28DeviceReduceSingleTileKernelINS2_10policy_hubIijN4cuda3std3__44plusIiEEE10Policy1000EPiSC_iS9_iiNS7_10__identityEEEvT0_T1_T2_T3_T4_T6__param_4,
	.param .align 1 .b8 _ZN3cub18CUB_300001_SM_10006detail6reduce28DeviceReduceSingleTileKernelINS2_10policy_hubIijN4cuda3std3__44plusIiEEE10Policy1000EPiSC_iS9_iiNS7_10__identityEEEvT0_T1_T2_T3_T4_T6__param_5[1]
)
.maxntid 256
.minnctapersm 1
{
	.reg .pred 	%p<97>;
	.reg .b32 	%r<687>;
	.reg .b64 	%rd<125>;
	// demoted variable
	.shared .align 4 .b8 _ZZN3cub18CUB_300001_SM_10006detail6reduce28DeviceReduceSingleTileKernelINS2_10policy_hubIijN4cuda3std3__44plusIiEEE10Policy1000EPiSC_iS9_iiNS7_10__identityEEEvT0_T1_T2_T3_T4_T6_E12temp_storage[44];
	ld.param.u64 	%rd16, [_ZN3cub18CUB_300001_SM_10006detail6reduce28DeviceReduceSingleTileKernelINS2_10policy_hubIijN4cuda3std3__44plusIiEEE10Policy1000EPiSC_iS9_iiNS7_10__identityEEEvT0_T1_T2_T3_T4_T6__param_0];
	ld.param.u64 	%rd17, [_ZN3cub18CUB_300001_SM_10006detail6reduce28DeviceReduceSingleTileKernelINS2_10policy_hubIijN4cuda3std3__44plusIiEEE10Policy1000EPiSC_iS9_iiNS7_10__identityEEEvT0_T1_T2_T3_T4_T6__param_1];
	ld.param.u32 	%r120, [_ZN3cub18CUB_300001_SM_10006detail6reduce28DeviceReduceSingleTileKernelINS2_10policy_hubIijN4cuda3std3__44plusIiEEE10Policy1000EPiSC_iS9_iiNS7_10__identityEEEvT0_T1_T2_T3_T4_T6__param_2];
	ld.param.u32 	%r121, [_ZN3cub18CUB_300001_SM_10006detail6reduce28DeviceReduceSingleTileKernelINS2_10policy_hubIijN4cuda3std3__44plusIiEEE10Policy1000EPiSC_iS9_iiNS7_10__identityEEEvT0_T1_T2_T3_T4_T6__param_4];
	cvta.to.global.u64 	%rd1, %rd17;
	setp.ne.s32 	%p1, %r120, 0;
	@%p1 bra 	$L__BB8_3;
	mov.u32 	%r633, %tid.x;
	setp.ne.s32 	%p96, %r633, 0;
	@%p96 bra 	$L__BB8_74;
	st.global.u32 	[%rd1], %r121;
	bra.uni 	$L__BB8_74;
$L__BB8_3:
	and.b64  	%rd18, %rd16, 15;
	setp.ne.s64 	%p2, %rd18, 0;
	@%p2 bra 	$L__BB8_38;
	setp.gt.s32 	%p49, %r120, 4095;
	@%p49 bra 	$L__BB8_22;
	mov.u32 	%r1, %tid.x;
	setp.ge.s32 	%p66, %r1, %r120;
	mov.b32 	%r644, 0;
	mov.u32 	%r639, %r1;
	@%p66 bra 	$L__BB8_7;
	mul.wide.u32 	%rd113, %r1, 4;
	add.s64 	%rd112, %rd16, %rd113;
	// begin inline asm
	ld.global.nc.u32 %r644, [%rd112];
	// end inline asm
	add.s32 	%r639, %r1, 256;
$L__BB8_7:
	setp.ge.s32 	%p67, %r639, %r120;
	@%p67 bra 	$L__BB8_13;
	not.b32 	%r507, %r639;
	add.s32 	%r6, %r120, %r507;
	and.b32  	%r508, %r6, 768;
	setp.eq.s32 	%p68, %r508, 768;
	@%p68 bra 	$L__BB8_11;
	mul.wide.u32 	%rd114, %r639, 4;
	add.s64 	%rd121, %rd16, %rd114;
	shr.u32 	%r509, %r6, 8;
	add.s32 	%r510, %r509, 1;
	and.b32  	%r511, %r510, 3;
	neg.s32 	%r636, %r511;
$L__BB8_10:
	.pragma "nounroll";
	// begin inline asm
	ld.global.nc.u32 %r512, [%rd121];
	// end inline asm
	add.s32 	%r644, %r512, %r644;
	add.s32 	%r639, %r639, 256;
	add.s64 	%rd121, %rd121, 1024;
	add.s32 	%r636, %r636, 1;
	setp.ne.s32 	%p69, %r636, 0;
	@%p69 bra 	$L__BB8_10;
$L__BB8_11:
	setp.lt.u32 	%p70, %r6, 768;
	@%p70 bra 	$L__BB8_13;
$L__BB8_12:
	mul.wide.s32 	%rd120, %r639, 4;
	add.s64 	%rd116, %rd16, %rd120;
	// begin inline asm
	ld.global.nc.u32 %r513, [%rd116];
	// end inline asm
	add.s32 	%r517, %r513, %r644;
	add.s64 	%rd117, %rd116, 1024;
	// begin inline asm
	ld.global.nc.u32 %r514, [%rd117];
	// end inline asm
	add.s32 	%r518, %r514, %r517;
	add.s64 	%rd118, %rd116, 2048;
	// begin inline asm
	ld.global.nc.u32 %r515, [%rd118];
	// end inline asm
	add.s32 	%r519, %r515, %r518;
	add.s64 	%rd119, %rd116, 3072;
	// begin inline asm
	ld.global.nc.u32 %r516, [%rd119];
	// end inline asm
	add.s32 	%r644, %r516, %r519;
	add.s32 	%r639, %r639, 1024;
	setp.lt.s32 	%p71, %r639, %r120;
	@%p71 bra 	$L__BB8_12;
$L__BB8_13:
	setp.lt.s32 	%p72, %r120, 256;
	@%p72 bra 	$L__BB8_18;
	// begin inline asm
	mov.u32 %r583, %laneid;
	// end inline asm
	mov.b32 	%r586, 1;
	mov.b32 	%r607, 31;
	mov.b32 	%r608, -1;
	// begin inline asm
	shfl.sync.down.b32 %r584, %r644, %r586, %r607, %r608;
	// end inline asm
	setp.gt.s32 	%p88, %r583, 30;
	selp.b32 	%r609, 0, %r584, %p88;
	add.s32 	%r590, %r609, %r644;
	mov.b32 	%r591, 2;
	// begin inline asm
	shfl.sync.down.b32 %r589, %r590, %r591, %r607, %r608;
	// end inline asm
	setp.gt.s32 	%p89, %r583, 29;
	selp.b32 	%r610, 0, %r589, %p89;
	add.s32 	%r595, %r590, %r610;
	mov.b32 	%r596, 4;
	// begin inline asm
	shfl.sync.down.b32 %r594, %r595, %r596, %r607, %r608;
	// end inline asm
	setp.gt.s32 	%p90, %r583, 27;
	selp.b32 	%r611, 0, %r594, %p90;
	add.s32 	%r600, %r595, %r611;
	mov.b32 	%r601, 8;
	// begin inline asm
	shfl.sync.down.b32 %r599, %r600, %r601, %r607, %r608;
	// end inline asm
	setp.gt.s32 	%p91, %r583, 23;
	selp.b32 	%r612, 0, %r599, %p91;
	add.s32 	%r605, %r600, %r612;
	mov.b32 	%r606, 16;
	// begin inline asm
	shfl.sync.down.b32 %r604, %r605, %r606, %r607, %r608;
	// end inline asm
	setp.gt.s32 	%p92, %r583, 15;
	selp.b32 	%r613, 0, %r604, %p92;
	add.s32 	%r686, %r605, %r613;
	setp.ne.s32 	%p93, %r583, 0;
	@%p93 bra 	$L__BB8_16;
	shr.u32 	%r614, %r1, 3;
	and.b32  	%r615, %r614, 124;
	mov.u32 	%r616, _ZZN3cub18CUB_300001_SM_10006detail6reduce28DeviceReduceSingleTileKernelINS2_10policy_hubIijN4cuda3std3__44plusIiEEE10Policy1000EPiSC_iS9_iiNS7_10__identityEEEvT0_T1_T2_T3_T4_T6_E12temp_storage;
	add.s32 	%r617, %r616, %r615;
	st.shared.u32 	[%r617+8], %r686;
$L__BB8_16:
	bar.sync 	0;
	setp.ne.s32 	%p94, %r1, 0;
	@%p94 bra 	$L__BB8_72;
	ld.shared.u32 	%r618, [_ZZN3cub18CUB_300001_SM_10006detail6reduce28DeviceReduceSingleTileKernelINS2_10policy_hubIijN4cuda3std3__44plusIiEEE10Policy1000EPiSC_iS9_iiNS7_10__identityEEEvT0_T1_T2_T3_T4_T6_E12temp_storage+12];
	add.s32 	%r619, %r618, %r686;
	ld.shared.u32 	%r620, [_ZZN3cub18CUB_300001_SM_10006detail6reduce28DeviceReduceSingleTileKernelINS2_10policy_hubIijN4cuda3std3__44plusIiEEE10Policy1000EPiSC_iS9_iiNS7_10__identityEEEvT0_T1_T2_T3_T4_T6_E12temp_storage+16];
	add.s32 	%r621, %r619, %r620;
	ld.shared.u32 	%r622, [_ZZN3cub18CUB_300001_SM_10006detail6reduce28DeviceReduceSingleTileKernelINS2_10policy_hubIijN4cuda3std3__44plusIiEEE10Policy1000EPiSC_iS9_iiNS7_10__identityEEEvT0_T1_T2_T3_T4_T6_E12temp_storage+20];
	add.s32 	%r623, %r621, %r622;
	ld.shared.u32 	%r624, [_ZZN3cub18CUB_300001_SM_10006detail6reduce28DeviceReduceSingleTileKernelINS2_10policy_hubIijN4cuda3std3__44plusIiEEE10Policy1000EPiSC_iS9_iiNS7_10__identityEEEvT0_T1_T2_T3_T4_T6_E12temp_storage+24];
	add.s32 	%r625, %r623, %r624;
	ld.shared.u32 	%r626, [_ZZN3cub18CUB_300001_SM_10006detail6reduce28DeviceReduceSingleTileKernelINS2_10policy_hubIijN4cuda3std3__44plusIiEEE10Policy1000EPiSC_iS9_iiNS7_10__identityEEEvT0_T1_T2_T3_T4_T6_E12temp_storage+28];
	add.s32 	%r627, %r625, %r626;
	ld.shared.u32 	%r628, [_ZZN3cub18CUB_300001_SM_10006detail6reduce28DeviceReduceSingleTileKernelINS2_10policy_hubIijN4cuda3std3__44plusIiEEE10Policy1000EPiSC_iS9_iiNS7_10__identityEEEvT0_T1_T2_T3_T4_T6_E12temp_storage+32];
	add.s32 	%r629, %r627, %r628;
	ld.shared.u32 	%r630, [_ZZN3cub18CUB_300001_SM_10006detail6reduce28DeviceReduceSingleTileKernelINS2_10policy_hubIijN4cuda3std3__44plusIiEEE10Policy1000EPiSC_iS9_iiNS7_10__identityEEEvT0_T1_T2_T3_T4_T6_E12temp_storage+36];
	add.s32 	%r686, %r629, %r630;
	bra.uni 	$L__BB8_72;
$L__BB8_18:
	// begin inline asm
	mov.u32 %r520, %laneid;
	// end inline asm
	and.b32  	%r546, %r1, 992;
	add.s32 	%r547, %r546, 32;
	setp.gt.s32 	%p73, %r547, %r120;
	not.b32 	%r548, %r546;
	add.s32 	%r549, %r120, %r548;
	selp.b32 	%r544, %r549, 31, %p73;
	mov.b32 	%r523, 1;
	mov.b32 	%r545, -1;
	// begin inline asm
	shfl.sync.down.b32 %r521, %r644, %r523, %r544, %r545;
	// end inline asm
	setp.lt.s32 	%p74, %r520, %r544;
	selp.b32 	%r550, %r521, 0, %p74;
	add.s32 	%r527, %r550, %r644;
	mov.b32 	%r528, 2;
	// begin inline asm
	shfl.sync.down.b32 %r526, %r527, %r528, %r544, %r545;
	// end inline asm
	add.s32 	%r551, %r520, 2;
	setp.gt.s32 	%p75, %r551, %r544;
	selp.b32 	%r552, 0, %r526, %p75;
	add.s32 	%r532, %r527, %r552;
	mov.b32 	%r533, 4;
	// begin inline asm
	shfl.sync.down.b32 %r531, %r532, %r533, %r544, %r545;
	// end inline asm
	add.s32 	%r553, %r520, 4;
	setp.gt.s32 	%p76, %r553, %r544;
	selp.b32 	%r554, 0, %r531, %p76;
	add.s32 	%r537, %r532, %r554;
	mov.b32 	%r538, 8;
	// begin inline asm
	shfl.sync.down.b32 %r536, %r537, %r538, %r544, %r545;
	// end inline asm
	add.s32 	%r555, %r520, 8;
	setp.gt.s32 	%p77, %r555, %r544;
	selp.b32 	%r556, 0, %r536, %p77;
	add.s32 	%r542, %r537, %r556;
	mov.b32 	%r543, 16;
	// begin inline asm
	shfl.sync.down.b32 %r541, %r542, %r543, %r544, %r545;
	// end inline asm
	add.s32 	%r557, %r520, 16;
	setp.gt.s32 	%p78, %r557, %r544;
	selp.b32 	%r558, 0, %r541, %p78;
	add.s32 	%r686, %r542, %r558;
	setp.ne.s32 	%p79, %r520, 0;
	@%p79 bra 	$L__BB8_20;
	shr.u32 	%r559, %r1, 3;
	and.b32  	%r560, %r559, 124;
	mov.u32 	%r561, _ZZN3cub18CUB_300001_SM_10006detail6reduce28DeviceReduceSingleTileKernelINS2_10policy_hubIijN4cuda3std3__44plusIiEEE10Policy1000EPiSC_iS9_iiNS7_10__identityEEEvT0_T1_T2_T3_T4_T6_E12temp_storage;
	add.s32 	%r562, %r561, %r560;
	st.shared.u32 	[%r562+8], %r686;
$L__BB8_20:
	bar.sync 	0;
	setp.ne.s32 	%p80, %r1, 0;
	@%p80 bra 	$L__BB8_72;
	setp.gt.s32 	%p81, %r120, 32;
	ld.shared.u32 	%r563, [_ZZN3cub18CUB_300001_SM_10006detail6reduce28DeviceReduceSingleTileKernelINS2_10policy_hubIijN4cuda3std3__44plusIiEEE10Policy1000EPiSC_iS9_iiNS7_10__identityEEEvT0_T1_T2_T3_T4_T6_E12temp_storage+12];
	selp.b32 	%r564, %r563, 0, %p81;
	add.s32 	%r565, %r564, %r686;
	setp.gt.s32 	%p82, %r120, 64;
	ld.shared.u32 	%r566, [_ZZN3cub18CUB_300001_SM_10006detail6reduce28DeviceReduceSingleTileKernelINS2_10policy_hubIijN4cuda3std3__44plusIiEEE10Policy1000EPiSC_iS9_iiNS7_10__identityEEEvT0_T1_T2_T3_T4_T6_E12temp_storage+16];
	selp.b32 	%r567, %r566, 0, %p82;
	add.s32 	%r568, %r565, %r567;
	setp.gt.s32 	%p83, %r120, 96;
	ld.shared.u32 	%r569, [_ZZN3cub18CUB_300001_SM_10006detail6reduce28DeviceReduceSingleTileKernelINS2_10policy_hubIijN4cuda3std3__44plusIiEEE10Policy1000EPiSC_iS9_iiNS7_10__identityEEEvT0_T1_T2_T3_T4_T6_E12temp_storage+20];
	selp.b32 	%r570, %r569, 0, %p83;
	add.s32 	%r571, %r568, %r570;
	setp.gt.s32 	%p84, %r120, 128;
	ld.shared.u32 	%r572, [_ZZN3cub18CUB_300001_SM_10006detail6reduce28DeviceReduceSingleTileKernelINS2_10policy_hubIijN4cuda3std3__44plusIiEEE10Policy1000EPiSC_iS9_iiNS7_10__identityEEEvT0_T1_T2_T3_T4_T6_E12temp_storage+24];
	selp.b32 	%r573, %r572, 0, %p84;
	add.s32 	%r574, %r571, %r573;
	setp.gt.s32 	%p85, %r120, 160;
	ld.shared.u32 	%r575, [_ZZN3cub18CUB_300001_SM_10006detail6reduce28DeviceReduceSingleTileKernelINS2_10policy_hubIijN4cuda3std3__44plusIiEEE10Policy1000EPiSC_iS9_iiNS7_10__identityEEEvT0_T1_T2_T3_T4_T6_E12temp_storage+28];
	selp.b32 	%r576, %r575, 0, %p85;
	add.s32 	%r577, %r574, %r576;
	setp.gt.s32 	%p86, %r120, 192;
	ld.shared.u32 	%r578, [_ZZN3cub18CUB_300001_SM_10006detail6reduce28DeviceReduceSingleTileKernelINS2_10policy_hubIijN4cuda3std3__44plusIiEEE10Policy1000EPiSC_iS9_iiNS7_10__identityEEEvT0_T1_T2_T3_T4_T6_E12temp_storage+32];
	selp.b32 	%r579, %r578, 0, %p86;
	add.s32 	%r580, %r577, %r579;
	setp.gt.s32 	%p87, %r120, 224;
	ld.shared.u32 	%r581, [_ZZN3cub18CUB_300001_SM_10006detail6reduce28DeviceReduceSingleTileKernelINS2_10policy_hubIijN4cuda3std3__44plusIiEEE10Policy1000EPiSC_iS9_iiNS7_10__identityEEEvT0_T1_T2_T3_T4_T6_E12temp_storage+36];
	selp.b32 	%r582, %r581, 0, %p87;
	add.s32 	%r686, %r580, %r582;
	bra.uni 	$L__BB8_72;
$L__BB8_22:
	mov.u32 	%r26, %tid.x;
	shl.b32 	%r377, %r26, 2;
	mul.wide.u32 	%rd86, %r377, 4;
	add.s64 	%rd76, %rd16, %rd86;
	// begin inline asm
	ld.global.nc.v2.u64 {%rd74, %rd75}, [%rd76];
	// end inline asm
	mov.b64 	{%r378, %r379}, %rd75;
	mov.b64 	{%r380, %r381}, %rd74;
	add.s64 	%rd79, %rd76, 4096;
	// begin inline asm
	ld.global.nc.v2.u64 {%rd77, %rd78}, [%rd79];
	// end inline asm
	mov.b64 	{%r382, %r383}, %rd78;
	mov.b64 	{%r384, %r385}, %rd77;
	add.s64 	%rd82, %rd76, 8192;
	// begin inline asm
	ld.global.nc.v2.u64 {%rd80, %rd81}, [%rd82];
	// end inline asm
	mov.b64 	{%r386, %r387}, %rd81;
	mov.b64 	{%r388, %r389}, %rd80;
	add.s64 	%rd85, %rd76, 12288;
	// begin inline asm
	ld.global.nc.v2.u64 {%rd83, %rd84}, [%rd85];
	// end inline asm
	mov.b64 	{%r390, %r391}, %rd84;
	mov.b64 	{%r392, %r393}, %rd83;
	add.s32 	%r394, %r381, %r380;
	add.s32 	%r395, %r378, %r394;
	add.s32 	%r396, %r379, %r395;
	add.s32 	%r397, %r384, %r396;
	add.s32 	%r398, %r385, %r397;
	add.s32 	%r399, %r382, %r398;
	add.s32 	%r400, %r383, %r399;
	add.s32 	%r401, %r388, %r400;
	add.s32 	%r402, %r389, %r401;
	add.s32 	%r403, %r386, %r402;
	add.s32 	%r404, %r387, %r403;
	add.s32 	%r405, %r392, %r404;
	add.s32 	%r406, %r393, %r405;
	add.s32 	%r407, %r390, %r406;
	add.s32 	%r659, %r391, %r407;
	setp.lt.u32 	%p50, %r120, 8192;
	mov.b32 	%r648, 4096;
	@%p50 bra 	$L__BB8_26;
	add.s32 	%r28, %r120, -4096;
	mov.b32 	%r648, 4096;
$L__BB8_24:
	mul.wide.s32 	%rd99, %r648, 4;
	add.s64 	%rd89, %rd76, %rd99;
	// begin inline asm
	ld.global.nc.v2.u64 {%rd87, %rd88}, [%rd89];
	// end inline asm
	mov.b64 	{%r409, %r410}, %rd88;
	mov.b64 	{%r411, %r412}, %rd87;
	add.s64 	%rd92, %rd89, 4096;
	// begin inline asm
	ld.global.nc.v2.u64 {%rd90, %rd91}, [%rd92];
	// end inline asm
	mov.b64 	{%r413, %r414}, %rd91;
	mov.b64 	{%r415, %r416}, %rd90;
	add.s64 	%rd95, %rd89, 8192;
	// begin inline asm
	ld.global.nc.v2.u64 {%rd93, %rd94}, [%rd95];
	// end inline asm
	mov.b64 	{%r417, %r418}, %rd94;
	mov.b64 	{%r419, %r420}, %rd93;
	add.s64 	%rd98, %rd89, 12288;
	// begin inline asm
	ld.global.nc.v2.u64 {%rd96, %rd97}, [%rd98];
	// end inline asm
	mov.b64 	{%r421, %r422}, %rd97;
	mov.b64 	{%r423, %r424}, %rd96;
	add.s32 	%r425, %r411, %r659;
	add.s32 	%r426, %r412, %r425;
	add.s32 	%r427, %r409, %r426;
	add.s32 	%r428, %r410, %r427;
	add.s32 	%r429, %r415, %r428;
	add.s32 	%r430, %r416, %r429;
	add.s32 	%r431, %r413, %r430;
	add.s32 	%r432, %r414, %r431;
	add.s32 	%r433, %r419, %r432;
	add.s32 	%r434, %r420, %r433;
	add.s32 	%r435, %r417, %r434;
	add.s32 	%r436, %r418, %r435;
	add.s32 	%r437, %r423, %r436;
	add.s32 	%r438, %r424, %r437;
	add.s32 	%r439, %r421, %r438;
	add.s32 	%r659, %r422, %r439;
	sub.s32 	%r440, %r120, %r648;
	setp.lt.s32 	%p51, %r440, 4096;
	@%p51 bra 	$L__BB8_34;
	add.s32 	%r648, %r648, 4096;
	setp.le.s32 	%p52, %r648, %r28;
	@%p52 bra 	$L__BB8_24;
$L__BB8_26:
	setp.le.s32 	%p53, %r120, %r648;
	@%p53 bra 	$L__BB8_34;
	sub.s32 	%r35, %r120, %r648;
	setp.ge.s32 	%p54, %r26, %r35;
	@%p54 bra 	$L__BB8_34;
	not.b32 	%r442, %r26;
	add.s32 	%r443, %r120, %r442;
	sub.s32 	%r36, %r443, %r648;
	and.b32  	%r444, %r36, 768;
	setp.eq.s32 	%p55, %r444, 768;
	mov.u32 	%r653, %r26;
	@%p55 bra 	$L__BB8_31;
	add.s32 	%r650, %r26, %r648;
	shr.u32 	%r445, %r36, 8;
	add.s32 	%r446, %r445, 1;
	and.b32  	%r447, %r446, 3;
	neg.s32 	%r649, %r447;
	mov.u32 	%r653, %r26;
$L__BB8_30:
	.pragma "nounroll";
	mul.wide.u32 	%rd101, %r650, 4;
	add.s64 	%rd100, %rd16, %rd101;
	// begin inline asm
	ld.global.nc.u32 %r448, [%rd100];
	// end inline asm
	add.s32 	%r659, %r448, %r659;
	add.s32 	%r653, %r653, 256;
	add.s32 	%r650, %r650, 256;
	add.s32 	%r649, %r649, 1;
	setp.ne.s32 	%p56, %r649, 0;
	@%p56 bra 	$L__BB8_30;
$L__BB8_31:
	setp.lt.u32 	%p57, %r36, 768;
	@%p57 bra 	$L__BB8_34;
	cvt.u64.u32 	%rd102, %r653;
	cvt.u64.u32 	%rd103, %r648;
	add.s64 	%rd104, %rd102, %rd103;
	shl.b64 	%rd105, %rd104, 2;
	add.s64 	%rd106, %rd105, %rd16;
	add.s64 	%rd122, %rd106, 2048;
	add.s32 	%r656, %r653, %r648;
$L__BB8_33:
	mul.wide.u32 	%rd111, %r656, 4;
	add.s64 	%rd107, %rd16, %rd111;
	// begin inline asm
	ld.global.nc.u32 %r449, [%rd107];
	// end inline asm
	add.s32 	%r453, %r449, %r659;
	add.s64 	%rd108, %rd122, -1024;
	// begin inline asm
	ld.global.nc.u32 %r450, [%rd108];
	// end inline asm
	add.s32 	%r454, %r450, %r453;
	// begin inline asm
	ld.global.nc.u32 %r451, [%rd122];
	// end inline asm
	add.s32 	%r455, %r451, %r454;
	add.s64 	%rd110, %rd122, 1024;
	// begin inline asm
	ld.global.nc.u32 %r452, [%rd110];
	// end inline asm
	add.s32 	%r659, %r452, %r455;
	add.s32 	%r653, %r653, 1024;
	add.s64 	%rd122, %rd122, 4096;
	add.s32 	%r656, %r656, 1024;
	setp.lt.s32 	%p58, %r653, %r35;
	@%p58 bra 	$L__BB8_33;
$L__BB8_34:
	// begin inline asm
	mov.u32 %r456, %laneid;
	// end inline asm
	mov.b32 	%r459, 1;
	mov.b32 	%r480, 31;
	mov.b32 	%r481, -1;
	// begin inline asm
	shfl.sync.down.b32 %r457, %r659, %r459, %r480, %r481;
	// end inline asm
	setp.gt.s32 	%p59, %r456, 30;
	selp.b32 	%r482, 0, %r457, %p59;
	add.s32 	%r463, %r482, %r659;
	mov.b32 	%r464, 2;
	// begin inline asm
	shfl.sync.down.b32 %r462, %r463, %r464, %r480, %r481;
	// end inline asm
	setp.gt.s32 	%p60, %r456, 29;
	selp.b32 	%r483, 0, %r462, %p60;
	add.s32 	%r468, %r463, %r483;
	mov.b32 	%r469, 4;
	// begin inline asm
	shfl.sync.down.b32 %r467, %r468, %r469, %r480, %r481;
	// end inline asm
	setp.gt.s32 	%p61, %r456, 27;
	selp.b32 	%r484, 0, %r467, %p61;
	add.s32 	%r473, %r468, %r484;
	mov.b32 	%r474, 8;
	// begin inline asm
	shfl.sync.down.b32 %r472, %r473, %r474, %r480, %r481;
	// end inline asm
	setp.gt.s32 	%p62, %r456, 23;
	selp.b32 	%r485, 0, %r472, %p62;
	add.s32 	%r478, %r473, %r485;
	mov.b32 	%r479, 16;
	// begin inline asm
	shfl.sync.down.b32 %r477, %r478, %r479, %r480, %r481;
	// end inline asm
	setp.gt.s32 	%p63, %r456, 15;
	selp.b32 	%r486, 0, %r477, %p63;
	add.s32 	%r686, %r478, %r486;
	setp.ne.s32 	%p64, %r456, 0;
	@%p64 bra 	$L__BB8_36;
	shr.u32 	%r487, %r26, 3;
	and.b32  	%r488, %r487, 124;
	mov.u32 	%r489, _ZZN3cub18CUB_300001_SM_10006detail6reduce28DeviceReduceSingleTileKernelINS2_10policy_hubIijN4cuda3std3__44plusIiEEE10Policy1000EPiSC_iS9_iiNS7_10__identityEEEvT0_T1_T2_T3_T4_T6_E12temp_storage;
	add.s32 	%r490, %r489, %r488;
	st.shared.u32 	[%r490+8], %r686;
$L__BB8_36:
	bar.sync 	0;
	setp.ne.s32 	%p65, %r26, 0;
	@%p65 bra 	$L__BB8_72;
	ld.shared.u32 	%r491, [_ZZN3cub18CUB_300001_SM_10006detail6reduce28DeviceReduceSingleTileKernelINS2_10policy_hubIijN4cuda3std3__44plusIiEEE10Policy1000EPiSC_iS9_iiNS7_10__identityEEEvT0_T1_T2_T3_T4_T6_E12temp_storage+12];
	add.s32 	%r492, %r491, %r686;
	ld.shared.u32 	%r493, [_ZZN3cub18CUB_300001_SM_10006detail6reduce28DeviceReduceSingleTileKernelINS2_10policy_hubIijN4cuda3std3__44plusIiEEE10Policy1000EPiSC_iS9_iiNS7_10__identityEEEvT0_T1_T2_T3_T4_T6_E12temp_storage+16];
	add.s32 	%r494, %r492, %r493;
	ld.shared.u32 	%r495, [_ZZN3cub18CUB_300001_SM_10006detail6reduce28DeviceReduceSingleTileKernelINS2_10policy_hubIijN4cuda3std3__44plusIiEEE10Policy1000EPiSC_iS9_iiNS7_10__identityEEEvT0_T1_T2_T3_T4_T6_E12temp_storage+20];
	add.s32 	%r496, %r494, %r495;
	ld.shared.u32 	%r497, [_ZZN3cub18CUB_300001_SM_10006detail6reduce28DeviceReduceSingleTileKernelINS2_10policy_hubIijN4cuda3std3__44plusIiEEE10Policy1000EPiSC_iS9_iiNS7_10__identityEEEvT0_T1_T2_T3_T4_T6_E12temp_storage+24];
	add.s32 	%r498, %r496, %r497;
	ld.shared.u32 	%r499, [_ZZN3cub18CUB_300001_SM_10006detail6reduce28DeviceReduceSingleTileKernelINS2_10policy_hubIijN4cuda3std3__44plusIiEEE10Policy1000EPiSC_iS9_iiNS7_10__identityEEEvT0_T1_T2_T3_T4_T6_E12temp_storage+28];
	add.s32 	%r500, %r498, %r499;
	ld.shared.u32 	%r501, [_ZZN3cub18CUB_300001_SM_10006detail6reduce28DeviceReduceSingleTileKernelINS2_10policy_hubIijN4cuda3std3__44plusIiEEE10Policy1000EPiSC_iS9_iiNS7_10__identityEEEvT0_T1_T2_T3_T4_T6_E12temp_storage+32];
	add.s32 	%r502, %r500, %r501;
	ld.shared.u32 	%r503, [_ZZN3cub18CUB_300001_SM_10006detail6reduce28DeviceReduceSingleTileKernelINS2_10policy_hubIijN4cuda3std3__44plusIiEEE10Policy1000EPiSC_iS9_iiNS7_10__identityEEEvT0_T1_T2_T3_T4_T6_E12temp_storage+36];
	add.s32 	%r686, %r502, %r503;
	bra.uni 	$L__BB8_72;
$L__BB8_38:
	setp.gt.s32 	%p3, %r120, 4095;
	@%p3 bra 	$L__BB8_56;
	mov.u32 	%r60, %tid.x;
	setp.ge.s32 	%p20, %r60, %r120;
	mov.b32 	%r670, 0;
	mov.u32 	%r665, %r60;
	@%p20 bra 	$L__BB8_41;
	mul.wide.u32 	%rd66, %r60, 4;
	add.s64 	%rd65, %rd16, %rd66;
	// begin inline asm
	ld.global.nc.u32 %r670, [%rd65];
	// end inline asm
	add.s32 	%r665, %r60, 256;
$L__BB8_41:
	setp.ge.s32 	%p21, %r665, %r120;
	@%p21 bra 	$L__BB8_47;
	not.b32 	%r252, %r665;
	add.s32 	%r65, %r120, %r252;
	and.b32  	%r253, %r65, 768;
	setp.eq.s32 	%p22, %r253, 768;
	@%p22 bra 	$L__BB8_45;
	mul.wide.u32 	%rd67, %r665, 4;
	add.s64 	%rd123, %rd16, %rd67;
	shr.u32 	%r254, %r65, 8;
	add.s32 	%r255, %r254, 1;
	and.b32  	%r256, %r255, 3;
	neg.s32 	%r662, %r256;
$L__BB8_44:
	.pragma "nounroll";
	// begin inline asm
	ld.global.nc.u32 %r257, [%rd123];
	// end inline asm
	add.s32 	%r670, %r257, %r670;
	add.s32 	%r665, %r665, 256;
	add.s64 	%rd123, %rd123, 1024;
	add.s32 	%r662, %r662, 1;
	setp.ne.s32 	%p23, %r662, 0;
	@%p23 bra 	$L__BB8_44;
$L__BB8_45:
	setp.lt.u32 	%p24, %r65, 768;
	@%p24 bra 	$L__BB8_47;
$L__BB8_46:
	mul.wide.s32 	%rd73, %r665, 4;
	add.s64 	%rd69, %rd16, %rd73;
	// begin inline asm
	ld.global.nc.u32 %r258, [%rd69];
	// end inline asm
	add.s32 	%r262, %r258, %r670;
	add.s64 	%rd70, %rd69, 1024;
	// begin inline asm
	ld.global.nc.u32 %r259, [%rd70];
	// end inline asm
	add.s32 	%r263, %r259, %r262;
	add.s64 	%rd71, %rd69, 2048;
	// begin inline asm
	ld.global.nc.u32 %r260, [%rd71];
	// end inline asm
	add.s32 	%r264, %r260, %r263;
	add.s64 	%rd72, %rd69, 3072;
	// begin inline asm
	ld.global.nc.u32 %r261, [%rd72];
	// end inline asm
	add.s32 	%r670, %r261, %r264;
	add.s32 	%r665, %r665, 1024;
	setp.lt.s32 	%p25, %r665, %r120;
	@%p25 bra 	$L__BB8_46;
$L__BB8_47:
	setp.lt.s32 	%p26, %r120, 256;
	@%p26 bra 	$L__BB8_52;
	// begin inline asm
	mov.u32 %r328, %laneid;
	// end inline asm
	mov.b32 	%r331, 1;
	mov.b32 	%r352, 31;
	mov.b32 	%r353, -1;
	// begin inline asm
	shfl.sync.down.b32 %r329, %r670, %r331, %r352, %r353;
	// end inline asm
	setp.gt.s32 	%p42, %r328, 30;
	selp.b32 	%r354, 0, %r329, %p42;
	add.s32 	%r335, %r354, %r670;
	mov.b32 	%r336, 2;
	// begin inline asm
	shfl.sync.down.b32 %r334, %r335, %r336, %r352, %r353;
	// end inline asm
	setp.gt.s32 	%p43, %r328, 29;
	selp.b32 	%r355, 0, %r334, %p43;
	add.s32 	%r340, %r335, %r355;
	mov.b32 	%r341, 4;
	// begin inline asm
	shfl.sync.down.b32 %r339, %r340, %r341, %r352, %r353;
	// end inline asm
	setp.gt.s32 	%p44, %r328, 27;
	selp.b32 	%r356, 0, %r339, %p44;
	add.s32 	%r345, %r340, %r356;
	mov.b32 	%r346, 8;
	// begin inline asm
	shfl.sync.down.b32 %r344, %r345, %r346, %r352, %r353;
	// end inline asm
	setp.gt.s32 	%p45, %r328, 23;
	selp.b32 	%r357, 0, %r344, %p45;
	add.s32 	%r350, %r345, %r357;
	mov.b32 	%r351, 16;
	// begin inline asm
	shfl.sync.down.b32 %r349, %r350, %r351, %r352, %r353;
	// end inline asm
	setp.gt.s32 	%p46, %r328, 15;
	selp.b32 	%r358, 0, %r349, %p46;
	add.s32 	%r686, %r350, %r358;
	setp.ne.s32 	%p47, %r328, 0;
	@%p47 bra 	$L__BB8_50;
	shr.u32 	%r359, %r60, 3;
	and.b32  	%r360, %r359, 124;
	mov.u32 	%r361, _ZZN3cub18CUB_300001_SM_10006detail6reduce28DeviceReduceSingleTileKernelINS2_10policy_hubIijN4cuda3std3__44plusIiEEE10Policy1000EPiSC_iS9_iiNS7_10__identityEEEvT0_T1_T2_T3_T4_T6_E12temp_storage;
	add.s32 	%r362, %r361, %r360;
	st.shared.u32 	[%r362+8], %r686;
$L__BB8_50:
	bar.sync 	0;
	setp.ne.s32 	%p48, %r60, 0;
	@%p48 bra 	$L__BB8_72;
	ld.shared.u32 	%r363, [_ZZN3cub18CUB_300001_SM_10006detail6reduce28DeviceReduceSingleTileKernelINS2_10policy_hubIijN4cuda3std3__44plusIiEEE10Policy1000EPiSC_iS9_iiNS7_10__identityEEEvT0_T1_T2_T3_T4_T6_E12temp_storage+12];
	add.s32 	%r364, %r363, %r686;
	ld.shared.u32 	%r365, [_ZZN3cub18CUB_300001_SM_10006detail6reduce28DeviceReduceSingleTileKernelINS2_10policy_hubIijN4cuda3std3__44plusIiEEE10Policy1000EPiSC_iS9_iiNS7_10__identityEEEvT0_T1_T2_T3_T4_T6_E12temp_storage+16];
	add.s32 	%r366, %r364, %r365;
	ld.shared.u32 	%r367, [_ZZN3cub18CUB_300001_SM_10006detail6reduce28DeviceReduceSingleTileKernelINS2_10policy_hubIijN4cuda3std3__44plusIiEEE10Policy1000EPiSC_iS9_iiNS7_10__identityEEEvT0_T1_T2_T3_T4_T6_E12temp_storage+20];
	add.s32 	%r368, %r366, %r367;
	ld.shared.u32 	%r369, [_ZZN3cub18CUB_300001_SM_10006detail6reduce28DeviceReduceSingleTileKernelINS2_10policy_hubIijN4cuda3std3__44plusIiEEE10Policy1000EPiSC_iS9_iiNS7_10__identityEEEvT0_T1_T2_T3_T4_T6_E12temp_storage+24];
	add.s32 	%r370, %r368, %r369;
	ld.shared.u32 	%r371, [_ZZN3cub18CUB_300001_SM_10006detail6reduce28DeviceReduceSingleTileKernelINS2_10policy_hubIijN4cuda3std3__44plusIiEEE10Policy1000EPiSC_iS9_iiNS7_10__identityEEEvT0_T1_T2_T3_T4_T6_E12temp_storage+28];
	add.s32 	%r372, %r370, %r371;
	ld.shared.u32 	%r373, [_ZZN3cub18CUB_300001_SM_10006detail6reduce28DeviceReduceSingleTileKernelINS2_10policy_hubIijN4cuda3std3__44plusIiEEE10Policy1000EPiSC_iS9_iiNS7_10__identityEEEvT0_T1_T2_T3_T4_T6_E12temp_storage+32];
	add.s32 	%r374, %r372, %r373;
	ld.shared.u32 	%r375, [_ZZN3cub18CUB_300001_SM_10006detail6reduce28DeviceReduceSingleTileKernelINS2_10policy_hubIijN4cuda3std3__44plusIiEEE10Policy1000EPiSC_iS9_iiNS7_10__identityEEEvT0_T1_T2_T3_T4_T6_E12temp_storage+36];
	add.s32 	%r686, %r374, %r375;
	bra.uni 	$L__BB8_72;
$L__BB8_52:
	// begin inline asm
	mov.u32 %r265, %laneid;
	// end inline asm
	and.b32  	%r291, %r60, 992;
	add.s32 	%r292, %r291, 32;
	setp.gt.s32 	%p27, %r292, %r120;
	not.b32 	%r293, %r291;
	add.s32 	%r294, %r120, %r293;
	selp.b32 	%r289, %r294, 31, %p27;
	mov.b32 	%r268, 1;
	mov.b32 	%r290, -1;
	// begin inline asm
	shfl.sync.down.b32 %r266, %r670, %r268, %r289, %r290;
	// end inline asm
	setp.lt.s32 	%p28, %r265, %r289;
	selp.b32 	%r295, %r266, 0, %p28;
	add.s32 	%r272, %r295, %r670;
	mov.b32 	%r273, 2;
	// begin inline asm
	shfl.sync.down.b32 %r271, %r272, %r273, %r289, %r290;
	// end inline asm
	add.s32 	%r296, %r265, 2;
	setp.gt.s32 	%p29, %r296, %r289;
	selp.b32 	%r297, 0, %r271, %p29;
	add.s32 	%r277, %r272, %r297;
	mov.b32 	%r278, 4;
	// begin inline asm
	shfl.sync.down.b32 %r276, %r277, %r278, %r289, %r290;
	// end inline asm
	add.s32 	%r298, %r265, 4;
	setp.gt.s32 	%p30, %r298, %r289;
	selp.b32 	%r299, 0, %r276, %p30;
	add.s32 	%r282, %r277, %r299;
	mov.b32 	%r283, 8;
	// begin inline asm
	shfl.sync.down.b32 %r281, %r282, %r283, %r289, %r290;
	// end inline asm
	add.s32 	%r300, %r265, 8;
	setp.gt.s32 	%p31, %r300, %r289;
	selp.b32 	%r301, 0, %r281, %p31;
	add.s32 	%r287, %r282, %r301;
	mov.b32 	%r288, 16;
	// begin inline asm
	shfl.sync.down.b32 %r286, %r287, %r288, %r289, %r290;
	// end inline asm
	add.s32 	%r302, %r265, 16;
	setp.gt.s32 	%p32, %r302, %r289;
	selp.b32 	%r303, 0, %r286, %p32;
	add.s32 	%r686, %r287, %r303;
	setp.ne.s32 	%p33, %r265, 0;
	@%p33 bra 	$L__BB8_54;
	shr.u32 	%r304, %r60, 3;
	and.b32  	%r305, %r304, 124;
	mov.u32 	%r306, _ZZN3cub18CUB_300001_SM_10006detail6reduce28DeviceReduceSingleTileKernelINS2_10policy_hubIijN4cuda3std3__44plusIiEEE10Policy1000EPiSC_iS9_iiNS7_10__identityEEEvT0_T1_T2_T3_T4_T6_E12temp_storage;
	add.s32 	%r307, %r306, %r305;
	st.shared.u32 	[%r307+8], %r686;
$L__BB8_54:
	bar.sync 	0;
	setp.ne.s32 	%p34, %r60, 0;
	@%p34 bra 	$L__BB8_72;
	setp.gt.s32 	%p35, %r120, 32;
	ld.shared.u32 	%r308, [_ZZN3cub18CUB_300001_SM_10006detail6reduce28DeviceReduceSingleTileKernelINS2_10policy_hubIijN4cuda3std3__44plusIiEEE10Policy1000EPiSC_iS9_iiNS7_10__identityEEEvT0_T1_T2_T3_T4_T6_E12temp_storage+12];
	selp.b32 	%r309, %r308, 0, %p35;
	add.s32 	%r310, %r309, %r686;
	setp.gt.s32 	%p36, %r120, 64;
	ld.shared.u32 	%r311, [_ZZN3cub18CUB_300001_SM_10006detail6reduce28DeviceReduceSingleTileKernelINS2_10policy_hubIijN4cuda3std3__44plusIiEEE10Policy1000EPiSC_iS9_iiNS7_10__identityEEEvT0_T1_T2_T3_T4_T6_E12temp_storage+16];
	selp.b32 	%r312, %r311, 0, %p36;
	add.s32 	%r313, %r310, %r312;
	setp.gt.s32 	%p37, %r120, 96;
	ld.shared.u32 	%r314, [_ZZN3cub18CUB_300001_SM_10006detail6reduce28DeviceReduceSingleTileKernelINS2_10policy_hubIijN4cuda3std3__44plusIiEEE10Policy1000EPiSC_iS9_iiNS7_10__identityEEEvT0_T1_T2_T3_T4_T6_E12temp_storage+20];
	selp.b32 	%r315, %r314, 0, %p37;
	add.s32 	%r316, %r313, %r315;
	setp.gt.s32 	%p38, %r120, 128;
	ld.shared.u32 	%r317, [_ZZN3cub18CUB_300001_SM_10006detail6reduce28DeviceReduceSingleTileKernelINS2_10policy_hubIijN4cuda3std3__44plusIiEEE10Policy1000EPiSC_iS9_iiNS7_10__identityEEEvT0_T1_T2_T3_T4_T6_E12temp_storage+24];
	selp.b32 	%r318, %r317, 0, %p38;
	add.s32 	%r319, %r316, %r318;
	setp.gt.s32 	%p39, %r120, 160;
	ld.shared.u32 	%r320, [_ZZN3cub18CUB_300001_SM_10006detail6reduce28DeviceReduceSingleTileKernelINS2_10policy_hubIijN4cuda3std3__44plusIiEEE10Policy1000EPiSC_iS9_iiNS7_10__identityEEEvT0_T1_T2_T3_T4_T6_E12temp_storage+28];
	selp.b32 	%r321, %r320, 0, %p39;
	add.s32 	%r322, %r319, %r321;
	setp.gt.s32 	%p40, %r120, 192;
	ld.shared.u32 	%r323, [_ZZN3cub18CUB_300001_SM_10006detail6reduce28DeviceReduceSingleTileKernelINS2_10policy_hubIijN4cuda3std3__44plusIiEEE10Policy1000EPiSC_iS9_iiNS7_10__identityEEEvT0_T1_T2_T3_T4_T6_E12temp_storage+32];
	selp.b32 	%r324, %r323, 0, %p40;
	add.s32 	%r325, %r322, %r324;
	setp.gt.s32 	%p41, %r120, 224;
	ld.shared.u32 	%r326, [_ZZN3cub18CUB_300001_SM_10006detail6reduce28DeviceReduceSingleTileKernelINS2_10policy_hubIijN4cuda3std3__44plusIiEEE10Policy1000EPiSC_iS9_iiNS7_10__identityEEEvT0_T1_T2_T3_T4_T6_E12temp_storage+36];
	selp.b32 	%r327, %r326, 0, %p41;
	add.s32 	%r686, %r325, %r327;
	bra.uni 	$L__BB8_72;
$L__BB8_56:
	mov.u32 	%r85, %tid.x;
	mul.wide.u32 	%rd35, %r85, 4;
	add.s64 	%rd19, %rd16, %rd35;
	// begin inline asm
	ld.global.nc.u32 %r122, [%rd19];
	// end inline asm
	add.s64 	%rd20, %rd19, 1024;
	// begin inline asm
	ld.global.nc.u32 %r123, [%rd20];
	// end inline asm
	add.s64 	%rd21, %rd19, 2048;
	// begin inline asm
	ld.global.nc.u32 %r124, [%rd21];
	// end inline asm
	add.s64 	%rd22, %rd19, 3072;
	// begin inline asm
	ld.global.nc.u32 %r125, [%rd22];
	// end inline asm
	add.s64 	%rd23, %rd19, 4096;
	// begin inline asm
	ld.global.nc.u32 %r126, [%rd23];
	// end inline asm
	add.s64 	%rd24, %rd19, 5120;
	// begin inline asm
	ld.global.nc.u32 %r127, [%rd24];
	// end inline asm
	add.s64 	%rd25, %rd19, 6144;
	// begin inline asm
	ld.global.nc.u32 %r128, [%rd25];
	// end inline asm
	add.s64 	%rd26, %rd19, 7168;
	// begin inline asm
	ld.global.nc.u32 %r129, [%rd26];
	// end inline asm
	add.s64 	%rd27, %rd19, 8192;
	// begin inline asm
	ld.global.nc.u32 %r130, [%rd27];
	// end inline asm
	add.s64 	%rd28, %rd19, 9216;
	// begin inline asm
	ld.global.nc.u32 %r131, [%rd28];
	// end inline asm
	add.s64 	%rd29, %rd19, 10240;
	// begin inline asm
	ld.global.nc.u32 %r132, [%rd29];
	// end inline asm
	add.s64 	%rd30, %rd19, 11264;
	// begin inline asm
	ld.global.nc.u32 %r133, [%rd30];
	// end inline asm
	add.s64 	%rd31, %rd19, 12288;
	// begin inline asm
	ld.global.nc.u32 %r134, [%rd31];
	// end inline asm
	add.s64 	%rd32, %rd19, 13312;
	// begin inline asm
	ld.global.nc.u32 %r135, [%rd32];
	// end inline asm
	add.s64 	%rd33, %rd19, 14336;
	// begin inline asm
	ld.global.nc.u32 %r136, [%rd33];
	// end inline asm
	add.s64 	%rd34, %rd19, 15360;
	// begin inline asm
	ld.global.nc.u32 %r137, [%rd34];
	// end inline asm
	add.s32 	%r139, %r123, %r122;
	add.s32 	%r140, %r124, %r139;
	add.s32 	%r141, %r125, %r140;
	add.s32 	%r142, %r126, %r141;
	add.s32 	%r143, %r127, %r142;
	add.s32 	%r144, %r128, %r143;
	add.s32 	%r145, %r129, %r144;
	add.s32 	%r146, %r130, %r145;
	add.s32 	%r147, %r131, %r146;
	add.s32 	%r148, %r132, %r147;
	add.s32 	%r149, %r133, %r148;
	add.s32 	%r150, %r134, %r149;
	add.s32 	%r151, %r135, %r150;
	add.s32 	%r152, %r136, %r151;
	add.s32 	%r685, %r137, %r152;
	setp.lt.u32 	%p4, %r120, 8192;
	mov.b32 	%r674, 4096;
	@%p4 bra 	$L__BB8_60;
	add.s32 	%r87, %r120, -4096;
	mov.b32 	%r674, 4096;
$L__BB8_58:
	mul.wide.s32 	%rd52, %r674, 4;
	add.s64 	%rd36, %rd19, %rd52;
	// begin inline asm
	ld.global.nc.u32 %r154, [%rd36];
	// end inline asm
	add.s64 	%rd37, %rd36, 1024;
	// begin inline asm
	ld.global.nc.u32 %r155, [%rd37];
	// end inline asm
	add.s64 	%rd38, %rd36, 2048;
	// begin inline asm
	ld.global.nc.u32 %r156, [%rd38];
	// end inline asm
	add.s64 	%rd39, %rd36, 3072;
	// begin inline asm
	ld.global.nc.u32 %r157, [%rd39];
	// end inline asm
	add.s64 	%rd40, %rd36, 4096;
	// begin inline asm
	ld.global.nc.u32 %r158, [%rd40];
	// end inline asm
	add.s64 	%rd41, %rd36, 5120;
	// begin inline asm
	ld.global.nc.u32 %r159, [%rd41];
	// end inline asm
	add.s64 	%rd42, %rd36, 6144;
	// begin inline asm
	ld.global.nc.u32 %r160, [%rd42];
	// end inline asm
	add.s64 	%rd43, %rd36, 7168;
	// begin inline asm
	ld.global.nc.u32 %r161, [%rd43];
	// end inline asm
	add.s64 	%rd44, %rd36, 8192;
	// begin inline asm
	ld.global.nc.u32 %r162, [%rd44];
	// end inline asm
	add.s64 	%rd45, %rd36, 9216;
	// begin inline asm
	ld.global.nc.u32 %r163, [%rd45];
	// end inline asm
	add.s64 	%rd46, %rd36, 10240;
	// begin inline asm
	ld.global.nc.u32 %r164, [%rd46];
	// end inline asm
	add.s64 	%rd47, %rd36, 11264;
	// begin inline asm
	ld.global.nc.u32 %r165, [%rd47];
	// end inline asm
	add.s64 	%rd48, %rd36, 12288;
	// begin inline asm
	ld.global.nc.u32 %r166, [%rd48];
	// end inline asm
	add.s64 	%rd49, %rd36, 13312;
	// begin inline asm
	ld.global.nc.u32 %r167, [%rd49];
	// end inline asm
	add.s64 	%rd50, %rd36, 14336;
	// begin inline asm
	ld.global.nc.u32 %r168, [%rd50];
	// end inline asm
	add.s64 	%rd51, %rd36, 15360;
	// begin inline asm
	ld.global.nc.u32 %r169, [%rd51];
	// end inline asm
	add.s32 	%r170, %r154, %r685;
	add.s32 	%r171, %r155, %r170;
	add.s32 	%r172, %r156, %r171;
	add.s32 	%r173, %r157, %r172;
	add.s32 	%r174, %r158, %r173;
	add.s32 	%r175, %r159, %r174;
	add.s32 	%r176, %r160, %r175;
	add.s32 	%r177, %r161, %r176;
	add.s32 	%r178, %r162, %r177;
	add.s32 	%r179, %r163, %r178;
	add.s32 	%r180, %r164, %r179;
	add.s32 	%r181, %r165, %r180;
	add.s32 	%r182, %r166, %r181;
	add.s32 	%r183, %r167, %r182;
	add.s32 	%r184, %r168, %r183;
	add.s32 	%r685, %r169, %r184;
	sub.s32 	%r185, %r120, %r674;
	setp.lt.s32 	%p5, %r185, 4096;
	@%p5 bra 	$L__BB8_68;
	add.s32 	%r674, %r674, 4096;
	setp.le.s32 	%p6, %r674, %r87;
	@%p6 bra 	$L__BB8_58;
$L__BB8_60:
	setp.le.s32 	%p7, %r120, %r674;
	@%p7 bra 	$L__BB8_68;
	sub.s32 	%r94, %r120, %r674;
	setp.ge.s32 	%p8, %r85, %r94;
	@%p8 bra 	$L__BB8_68;
	not.b32 	%r187, %r85;
	add.s32 	%r188, %r120, %r187;
	sub.s32 	%r95, %r188, %r674;
	and.b32  	%r189, %r95, 768;
	setp.eq.s32 	%p9, %r189, 768;
	mov.u32 	%r679, %r85;
	@%p9 bra 	$L__BB8_65;
	add.s32 	%r676, %r85, %r674;
	shr.u32 	%r190, %r95, 8;
	add.s32 	%r191, %r190, 1;
	and.b32  	%r192, %r191, 3;
	neg.s32 	%r675, %r192;
	mov.u32 	%r679, %r85;
$L__BB8_64:
	.pragma "nounroll";
	mul.wide.u32 	%rd54, %r676, 4;
	add.s64 	%rd53, %rd16, %rd54;
	// begin inline asm
	ld.global.nc.u32 %r193, [%rd53];
	// end inline asm
	add.s32 	%r685, %r193, %r685;
	add.s32 	%r679, %r679, 256;
	add.s32 	%r676, %r676, 256;
	add.s32 	%r675, %r675, 1;
	setp.ne.s32 	%p10, %r675, 0;
	@%p10 bra 	$L__BB8_64;
$L__BB8_65:
	setp.lt.u32 	%p11, %r95, 768;
	@%p11 bra 	$L__BB8_68;
	cvt.u64.u32 	%rd55, %r679;
	cvt.u64.u32 	%rd56, %r674;
	add.s64 	%rd57, %rd55, %rd56;
	shl.b64 	%rd58, %rd57, 2;
	add.s64 	%rd59, %rd58, %rd16;
	add.s64 	%rd124, %rd59, 2048;
	add.s32 	%r682, %r679, %r674;
$L__BB8_67:
	mul.wide.u32 	%rd64, %r682, 4;
	add.s64 	%rd60, %rd16, %rd64;
	// begin inline asm
	ld.global.nc.u32 %r194, [%rd60];
	// end inline asm
	add.s32 	%r198, %r194, %r685;
	add.s64 	%rd61, %rd124, -1024;
	// begin inline asm
	ld.global.nc.u32 %r195, [%rd61];
	// end inline asm
	add.s32 	%r199, %r195, %r198;
	// begin inline asm
	ld.global.nc.u32 %r196, [%rd124];
	// end inline asm
	add.s32 	%r200, %r196, %r199;
	add.s64 	%rd63, %rd124, 1024;
	// begin inline asm
	ld.global.nc.u32 %r197, [%rd63];
	// end inline asm
	add.s32 	%r685, %r197, %r200;
	add.s32 	%r679, %r679, 1024;
	add.s64 	%rd124, %rd124, 4096;
	add.s32 	%r682, %r682, 1024;
	setp.lt.s32 	%p12, %r679, %r94;
	@%p12 bra 	$L__BB8_67;
$L__BB8_68:
	// begin inline asm
	mov.u32 %r201, %laneid;
	// end inline asm
	mov.b32 	%r204, 1;
	mov.b32 	%r225, 31;
	mov.b32 	%r226, -1;
	// begin inline asm
	shfl.sync.down.b32 %r202, %r685, %r204, %r225, %r226;
	// end inline asm
	setp.gt.s32 	%p13, %r201, 30;
	selp.b32 	%r227, 0, %r202, %p13;
	add.s32 	%r208, %r227, %r685;
	mov.b32 	%r209, 2;
	// begin inline asm
	shfl.sync.down.b32 %r207, %r208, %r209, %r225, %r226;
	// end inline asm
	setp.gt.s32 	%p14, %r201, 29;
	selp.b32 	%r228, 0, %r207, %p14;
	add.s32 	%r213, %r208, %r228;
	mov.b32 	%r214, 4;
	// begin inline asm
	shfl.sync.down.b32 %r212, %r213, %r214, %r225, %r226;
	// end inline asm
	setp.gt.s32 	%p15, %r201, 27;
	selp.b32 	%r229, 0, %r212, %p15;
	add.s32 	%r218, %r213, %r229;
	mov.b32 	%r219, 8;
	// begin inline asm
	shfl.sync.down.b32 %r217, %r218, %r219, %r225, %r226;
	// end inline asm
	setp.gt.s32 	%p16, %r201, 23;
	selp.b32 	%r230, 0, %r217, %p16;
	add.s32 	%r223, %r218, %r230;
	mov.b32 	%r224, 16;
	// begin inline asm
	shfl.sync.down.b32 %r222, %r223, %r224, %r225, %r226;
	// end inline asm
	setp.gt.s32 	%p17, %r201, 15;
	selp.b32 	%r231, 0, %r222, %p17;
	add.s32 	%r686, %r223, %r231;
	setp.ne.s32 	%p18, %r201, 0;
	@%p18 bra 	$L__BB8_70;
	shr.u32 	%r232, %r85, 3;
	and.b32  	%r233, %r232, 124;
	mov.u32 	%r234, _ZZN3cub18CUB_300001_SM_10006detail6reduce28DeviceReduceSingleTileKernelINS2_10policy_hubIijN4cuda3std3__44plusIiEEE10Policy1000EPiSC_iS9_iiNS7_10__identityEEEvT0_T1_T2_T3_T4_T6_E12temp_storage;
	add.s32 	%r235, %r234, %r233;
	st.shared.u32 	[%r235+8], %r686;
$L__BB8_70:
	bar.sync 	0;
	setp.ne.s32 	%p19, %r85, 0;
	@%p19 bra 	$L__BB8_72;
	ld.shared.u32 	%r236, [_ZZN3cub18CUB_300001_SM_10006detail6reduce28DeviceReduceSingleTileKernelINS2_10policy_hubIijN4cuda3std3__44plusIiEEE10Policy1000EPiSC_iS9_iiNS7_10__identityEEEvT0_T1_T2_T3_T4_T6_E12temp_storage+12];
	add.s32 	%r237, %r236, %r686;
	ld.shared.u32 	%r238, [_ZZN3cub18CUB_300001_SM_10006detail6reduce28DeviceReduceSingleTileKernelINS2_10policy_hubIijN4cuda3std3__44plusIiEEE10Policy1000EPiSC_iS9_iiNS7_10__identityEEEvT0_T1_T2_T3_T4_T6_E12temp_storage+16];
	add.s32 	%r239, %r237, %r238;
	ld.shared.u32 	%r240, [_ZZN3cub18CUB_300001_SM_10006detail6reduce28DeviceReduceSingleTileKernelINS2_10policy_hubIijN4cuda3std3__44plusIiEEE10Policy1000EPiSC_iS9_iiNS7_10__identityEEEvT0_T1_T2_T3_T4_T6_E12temp_storage+20];
	add.s32 	%r241, %r239, %r240;
	ld.shared.u32 	%r242, [_ZZN3cub18CUB_300001_SM_10006detail6reduce28DeviceReduceSingleTileKernelINS2_10policy_hubIijN4cuda3std3__44plusIiEEE10Policy1000EPiSC_iS9_iiNS7_10__identityEEEvT0_T1_T2_T3_T4_T6_E12temp_storage+24];
	add.s32 	%r243, %r241, %r242;
	ld.shared.u32 	%r244, [_ZZN3cub18CUB_300001_SM_10006detail6reduce28DeviceReduceSingleTileKernelINS2_10policy_hubIijN4cuda3std3__44plusIiEEE10Policy1000EPiSC_iS9_iiNS7_10__identityEEEvT0_T1_T2_T3_T4_T6_E12temp_storage+28];
	add.s32 	%r245, %r243, %r244;
	ld.shared.u32 	%r246, [_ZZN3cub18CUB_300001_SM_10006detail6reduce28DeviceReduceSingleTileKernelINS2_10policy_hubIijN4cuda3std3__44plusIiEEE10Policy1000EPiSC_iS9_iiNS7_10__identityEEEvT0_T1_T2_T3_T4_T6_E12temp_storage+32];
	add.s32 	%r247, %r245, %r246;
	ld.shared.u32 	%r248, [_ZZN3cub18CUB_300001_SM_10006detail6reduce28DeviceReduceSingleTileKernelINS2_10policy_hubIijN4cuda3std3__44plusIiEEE10Policy1000EPiSC_iS9_iiNS7_10__identityEEEvT0_T1_T2_T3_T4_T6_E12temp_storage+36];
	add.s32 	%r686, %r247, %r248;
$L__BB8_72:
	mov.u32 	%r631, %tid.x;
	setp.ne.s32 	%p95, %r631, 0;
	@%p95 bra 	$L__BB8_74;
	add.s32 	%r632, %r686, %r121;
	st.global.u32 	[%rd1], %r632;
$L__BB8_74:
	ret;

}
	// .globl	_ZN3cub18CUB_300001_SM_10006detail6reduce28DeviceReduceSingleTileKernelINS2_10policy_hubIiyN4cuda3std3__44plusIiEEE10Policy1000EN6thrust24THRUST_300001_SM_1000_NS6detail15normal_iteratorINSD_10device_ptrIiEEEEPiyS9_iiNS7_10__identityEEEvT0_T1_T2_T3_T4_T6_
.visible .entry _ZN3cub18CUB_300001_SM_10006detail6reduce28DeviceReduceSingleTileKernelINS2_10policy_hubIiyN4cuda3std3__44plusIiEEE10Policy1000EN6thrust24THRUST_300001_SM_1000_NS6detail15normal_iteratorINSD_10device_ptrIiEEEEPiyS9_iiNS7_10__identityEEEvT0_T1_T2_T3_T4_T6_(
	.param .align 8 .b8 _ZN3cub18CUB_300001_SM_10006detail6reduce28DeviceReduceSingleTileKernelINS2_10policy_hubIiyN4cuda3std3__44plusIiEEE10Policy1000EN6thrust24THRUST_300001_SM_1000_NS6detail15normal_iteratorINSD_10device_ptrIiEEEEPiyS9_iiNS7_10__identityEEEvT0_T1_T2_T3_T4_T6__param_0[8],
	.param .u64 .ptr .align 1 _ZN3cub18CUB_300001_SM_10006detail6reduce28DeviceReduceSingleTileKernelINS2_10policy_hubIiyN4cuda3std3__44plusIiEEE10Policy1000EN6thrust24THRUST_300001_SM_1000_NS6detail15normal_iteratorINSD_10device_ptrIiEEEEPiyS9_iiNS7_10__identityEEEvT0_T1_T2_T3_T4_T6__param_1,
	.param .u64 _ZN3cub18CUB_300001_SM_10006detail6reduce28DeviceReduceSingleTileKernelINS2_10policy_hubIiyN4cuda3std3__44plusIiEEE10Policy1000EN6thrust24THRUST_300001_SM_1000_NS6detail15normal_iteratorINSD_10device_ptrIiEEEEPiyS9_iiNS7_10__identityEEEvT0_T1_T2_T3_T4_T6__param_2,
	.param .align 1 .b8 _ZN3cub18CUB_300001_SM_10006detail6reduce28DeviceReduceSingleTileKernelINS2_10policy_hubIiyN4cuda3std3__44plusIiEEE10Policy1000EN6thrust24THRUST_300001_SM_1000_NS6detail15normal_iteratorINSD_10device_ptrIiEEEEPiyS9_iiNS7_10__identityEEEvT0_T1_T2_T3_T4_T6__param_3[1],
	.param .u32 _ZN3cub18CUB_300001_SM_10006detail6reduce28DeviceReduceSingleTileKernelINS2_10policy_hubIiyN4cuda3std3__44plusIiEEE10Policy1000EN6thrust24THRUST_300001_SM_1000_NS6detail15normal_iteratorINSD_10device_ptrIiEEEEPiyS9_iiNS7_10__identityEEEvT0_T1_T2_T3_T4_T6__param_4,
	.param .align 1 .b8 _ZN3cub18CUB_300001_SM_10006detail6reduce28DeviceReduceSingleTileKernelINS2_10policy_hubIiyN4cuda3std3__44plusIiEEE10Policy1000EN6thrust24THRUST_300001_SM_1000_NS6detail15normal_iteratorINSD_10device_ptrIiEEEEPiyS9_iiNS7_10__identityEEEvT0_T1_T2_T3_T4_T6__param_5[1]
)
.maxntid 256
.minnctapersm 1
{
	.reg .pred 	%p<59>;
	.reg .b32 	%r<471>;
	.reg .b64 	%rd<56>;
	// demoted variable
	.shared .align 4 .b8 _ZZN3cub18CUB_300001_SM_10006detail6reduce28DeviceReduceSingleTileKernelINS2_10policy_hubIiyN4cuda3std3__44plusIiEEE10Policy1000EN6thrust24THRUST_300001_SM_1000_NS6detail15normal_iteratorINSD_10device_ptrIiEEEEPiyS9_iiNS7_10__identityEEEvT0_T1_T2_T3_T4_T6_E12temp_storage[44];
	ld.param.u64 	%rd18, [_ZN3cub18CUB_300001_SM_10006detail6reduce28DeviceReduceSingleTileKernelINS2_10policy_hubIiyN4cuda3std3__44plusIiEEE10Policy1000EN6thrust24THRUST_300001_SM_1000_NS6detail15normal_iteratorINSD_10device_ptrIiEEEEPiyS9_iiNS7_10__identityEEEvT0_T1_T2_T3_T4_T6__param_0];
	ld.param.u64 	%rd20, [_ZN3cub18CUB_300001_SM_10006detail6reduce28DeviceReduceSingleTileKernelINS2_10policy_hubIiyN4cuda3std3__44plusIiEEE10Policy1000EN6thrust24THRUST_300001_SM_1000_NS6detail15normal_iteratorINSD_10device_ptrIiEEEEPiyS9_iiNS7_10__identityEEEvT0_T1_T2_T3_T4_T6__param_1];
	ld.param.u64 	%rd19, [_ZN3cub18CUB_300001_SM_10006detail6reduce28DeviceReduceSingleTileKernelINS2_10policy_hubIiyN4cuda3std3__44plusIiEEE10Policy1000EN6thrust24THRUST_300001_SM_1000_NS6detail15normal_iteratorINSD_10device_ptrIiEEEEPiyS9_iiNS7_10__identityEEEvT0_T1_T2_T3_T4_T6__param_2];
	ld.param.u32 	%r81, [_ZN3cub18CUB_300001_SM_10006detail6reduce28DeviceReduceSingleTileKernelINS2_10policy_hubIiyN4cuda3std3__44plusIiEEE10Policy1000EN6thrust24THRUST_300001_SM_1000_NS6detail15normal_iteratorINSD_10device_ptrIiEEEEPiyS9_iiNS7_10__identityEEEvT0_T1_T2_T3_T4_T6__param_4];
	cvta.to.global.u64 	%rd1, %rd20;
	setp.ne.s64 	%p1, %rd19, 0;
	@%p1 bra 	$L__BB9_3;
	mov.u32 	%r434, %tid.x;
	setp.ne.s32 	%p58, %r434, 0;
	@%p58 bra 	$L__BB9_51;
	st.global.u32 	[%rd1], %r81;
	bra.uni 	$L__BB9_51;
$L__BB9_3:
	cvta.to.global.u64 	%rd2, %rd18;
	setp.gt.u64 	%p2, %rd19, 4095;
	@%p2 bra 	$L__BB9_28;
	cvt.u32.u64 	%r1, %rd19;
	mov.u32 	%r2, %tid.x;
	setp.ge.u32 	%p24, %r2, %r1;
	mov.b32 	%r452, 0;
	mov.u32 	%r441, %r2;
	@%p24 bra 	$L__BB9_6;
	mul.wide.u32 	%rd41, %r2, 4;
	add.s64 	%rd42, %rd2, %rd41;
	ld.global.u32 	%r452, [%rd42];
	add.s32 	%r441, %r2, 256;
$L__BB9_6:
	setp.ge.u32 	%p25, %r441, %r1;
	@%p25 bra 	$L__BB9_19;
	not.b32 	%r261, %r441;
	add.s32 	%r262, %r261, %r1;
	shr.u32 	%r263, %r262, 8;
	add.s32 	%r7, %r263, 1;
	and.b32  	%r8, %r7, 15;
	setp.lt.u32 	%p26, %r262, 3840;
	@%p26 bra 	$L__BB9_10;
	and.b32  	%r264, %r7, 33554416;
	neg.s32 	%r437, %r264;
	mul.wide.u32 	%rd43, %r441, 4;
	add.s64 	%rd44, %rd43, %rd2;
	add.s64 	%rd51, %rd44, 8192;
$L__BB9_9:
	.pragma "nounroll";
	ld.global.u32 	%r265, [%rd51+-8192];
	add.s32 	%r266, %r265, %r452;
	ld.global.u32 	%r267, [%rd51+-7168];
	add.s32 	%r268, %r267, %r266;
	ld.global.u32 	%r269, [%rd51+-6144];
	add.s32 	%r270, %r269, %r268;
	ld.global.u32 	%r271, [%rd51+-5120];
	add.s32 	%r272, %r271, %r270;
	ld.global.u32 	%r273, [%rd51+-4096];
	add.s32 	%r274, %r273, %r272;
	ld.global.u32 	%r275, [%rd51+-3072];
	add.s32 	%r276, %r275, %r274;
	ld.global.u32 	%r277, [%rd51+-2048];
	add.s32 	%r278, %r277, %r276;
	ld.global.u32 	%r279, [%rd51+-1024];
	add.s32 	%r280, %r279, %r278;
	ld.global.u32 	%r281, [%rd51];
	add.s32 	%r282, %r281, %r280;
	ld.global.u32 	%r283, [%rd51+1024];
	add.s32 	%r284, %r283, %r282;
	ld.global.u32 	%r285, [%rd51+2048];
	add.s32 	%r286, %r285, %r284;
	ld.global.u32 	%r287, [%rd51+3072];
	add.s32 	%r288, %r287, %r286;
	ld.global.u32 	%r289, [%rd51+4096];
	add.s32 	%r290, %r289, %r288;
	ld.global.u32 	%r291, [%rd51+5120];
	add.s32 	%r292, %r291, %r290;
	ld.global.u32 	%r293, [%rd51+6144];
	add.s32 	%r294, %r293, %r292;
	ld.global.u32 	%r295, [%rd51+7168];
	add.s32 	%r452, %r295, %r294;
	add.s32 	%r441, %r441, 4096;
	add.s32 	%r437, %r437, 16;
	add.s64 	%rd51, %rd51, 16384;
	setp.ne.s32 	%p27, %r437, 0;
	@%p27 bra 	$L__BB9_9;
$L__BB9_10:
	setp.eq.s32 	%p28, %r8, 0;
	@%p28 bra 	$L__BB9_19;
	and.b32  	%r19, %r7, 7;
	setp.lt.u32 	%p29, %r8, 8;
	@%p29 bra 	$L__BB9_13;
	mul.wide.s32 	%rd45, %r441, 4;
	add.s64 	%rd46, %rd2, %rd45;
	ld.global.u32 	%r297, [%rd46];
	add.s32 	%r298, %r297, %r452;
	ld.global.u32 	%r299, [%rd46+1024];
	add.s32 	%r300, %r299, %r298;
	ld.global.u32 	%r301, [%rd46+2048];
	add.s32 	%r302, %r301, %r300;
	ld.global.u32 	%r303, [%rd46+3072];
	add.s32 	%r304, %r303, %r302;
	ld.global.u32 	%r305, [%rd46+4096];
	add.s32 	%r306, %r305, %r304;
	ld.global.u32 	%r307, [%rd46+5120];
	add.s32 	%r308, %r307, %r306;
	ld.global.u32 	%r309, [%rd46+6144];
	add.s32 	%r310, %r309, %r308;
	ld.global.u32 	%r311, [%rd46+7168];
	add.s32 	%r452, %r311, %r310;
	add.s32 	%r441, %r441, 2048;
$L__BB9_13:
	setp.eq.s32 	%p30, %r19, 0;
	@%p30 bra 	$L__BB9_19;
	and.b32  	%r25, %r7, 3;
	setp.lt.u32 	%p31, %r19, 4;
	@%p31 bra 	$L__BB9_16;
	mul.wide.s32 	%rd47, %r441, 4;
	add.s64 	%rd48, %rd2, %rd47;
	ld.global.u32 	%r313, [%rd48];
	add.s32 	%r314, %r313, %r452;
	ld.global.u32 	%r315, [%rd48+1024];
	add.s32 	%r316, %r315, %r314;
	ld.global.u32 	%r317, [%rd48+2048];
	add.s32 	%r318, %r317, %r316;
	ld.global.u32 	%r319, [%rd48+3072];
	add.s32 	%r452, %r319, %r318;
	add.s32 	%r441, %r441, 1024;
$L__BB9_16:
	setp.eq.s32 	%p32, %r25, 0;
	@%p32 bra 	$L__BB9_19;
	neg.s32 	%r449, %r25;
$L__BB9_18:
	.pragma "nounroll";
	mul.wide.s32 	%rd49, %r441, 4;
	add.s64 	%rd50, %rd2, %rd49;
	ld.global.u32 	%r320, [%rd50];
	add.s32 	%r452, %r320, %r452;
	add.s32 	%r441, %r441, 256;
	add.s32 	%r449, %r449, 1;
	setp.ne.s32 	%p33, %r449, 0;
	@%p33 bra 	$L__BB9_18;
$L__BB9_19:
	setp.lt.u64 	%p34, %rd19, 256;
	@%p34 bra 	$L__BB9_24;
	// begin inline asm
	mov.u32 %r384, %laneid;
	// end inline asm
	mov.b32 	%r387, 1;
	mov.b32 	%r408, 31;
	mov.b32 	%r409, -1;
	// begin inline asm
	shfl.sync.down.b32 %r385, %r452, %r387, %r408, %r409;
	// end inline asm
	setp.gt.s32 	%p50, %r384, 30;
	selp.b32 	%r410, 0, %r385, %p50;
	add.s32 	%r391, %r410, %r452;
	mov.b32 	%r392, 2;
	// begin inline asm
	shfl.sync.down.b32 %r390, %r391, %r392, %r408, %r409;
	// end inline asm
	setp.gt.s32 	%p51, %r384, 29;
	selp.b32 	%r411, 0, %r390, %p51;
	add.s32 	%r396, %r391, %r411;
	mov.b32 	%r397, 4;
	// begin inline asm
	shfl.sync.down.b32 %r395, %r396, %r397, %r408, %r409;
	// end inline asm
	setp.gt.s32 	%p52, %r384, 27;
	selp.b32 	%r412, 0, %r395, %p52;
	add.s32 	%r401, %r396, %r412;
	mov.b32 	%r402, 8;
	// begin inline asm
	shfl.sync.down.b32 %r400, %r401, %r402, %r408, %r409;
	// end inline asm
	setp.gt.s32 	%p53, %r384, 23;
	selp.b32 	%r413, 0, %r400, %p53;
	add.s32 	%r406, %r401, %r413;
	mov.b32 	%r407, 16;
	// begin inline asm
	shfl.sync.down.b32 %r405, %r406, %r407, %r408, %r409;
	// end inline asm
	setp.gt.s32 	%p54, %r384, 15;
	selp.b32 	%r414, 0, %r405, %p54;
	add.s32 	%r470, %r406, %r414;
	setp.ne.s32 	%p55, %r384, 0;
	@%p55 bra 	$L__BB9_22;
	shr.u32 	%r415, %r2, 3;
	and.b32  	%r416, %r415, 124;
	mov.u32 	%r417, _ZZN3cub18CUB_300001_SM_10006detail6reduce28DeviceReduceSingleTileKernelINS2_10policy_hubIiyN4cuda3std3__44plusIiEEE10Policy1000EN6thrust24THRUST_300001_SM_1000_NS6detail15normal_iteratorINSD_10device_ptrIiEEEEPiyS9_iiNS7_10__identityEEEvT0_T1_T2_T3_T4_T6_E12temp_storage;
	add.s32 	%r418, %r417, %r416;
	st.shared.u32 	[%r418+8], %r470;
$L__BB9_22:
	bar.sync 	0;
	setp.ne.s32 	%p56, %r2, 0;
	@%p56 bra 	$L__BB9_49;
	ld.shared.u32 	%r419, [_ZZN3cub18CUB_300001_SM_10006detail6reduce28DeviceReduceSingleTileKernelINS2_10policy_hubIiyN4cuda3std3__44plusIiEEE10Policy1000EN6thrust24THRUST_300001_SM_1000_NS6detail15normal_iteratorINSD_10device_ptrIiEEEEPiyS9_iiNS7_10__identityEEEvT0_T1_T2_T3_T4_T6_E12temp_storage+12];
	add.s32 	%r420, %r419, %r470;
	ld.shared.u32 	%r421, [_ZZN3cub18CUB_300001_SM_10006detail6reduce28DeviceReduceSingleTileKernelINS2_10policy_hubIiyN4cuda3std3__44plusIiEEE10Policy1000EN6thrust24THRUST_300001_SM_1000_NS6detail15normal_iteratorINSD_10device_ptrIiEEEEPiyS9_iiNS7_10__identityEEEvT0_T1_T2_T3_T4_T6_E12temp_storage+16];
	add.s32 	%r422, %r420, %r421;
	ld.shared.u32 	%r423, [_ZZN3cub18CUB_300001_SM_10006detail6reduce28DeviceReduceSingleTileKernelINS2_10policy_hubIiyN4cuda3std3__44plusIiEEE10Policy1000EN6thrust24THRUST_300001_SM_1000_NS6detail15normal_iteratorINSD_10device_ptrIiEEEEPiyS9_iiNS7_10__identityEEEvT0_T1_T2_T3_T4_T6_E12temp_storage+20];
	add.s32 	%r424, %r422, %r423;
	ld.shared.u32 	%r425, [_ZZN3cub18CUB_300001_SM_10006detail6reduce28DeviceReduceSingleTileKernelINS2_10policy_hubIiyN4cuda3std3__44plusIiEEE10Policy1000EN6thrust24THRUST_300001_SM_1000_NS6detail15normal_iteratorINSD_10device_ptrIiEEEEPiyS9_iiNS7_10__identityEEEvT0_T1_T2_T3_T4_T6_E12temp_storage+24];
	add.s32 	%r426, %r424, %r425;
	ld.shared.u32 	%r427, [_ZZN3cub18CUB_300001_SM_10006detail6reduce28DeviceReduceSingleTileKernelINS2_10policy_hubIiyN4cuda3std3__44plusIiEEE10Policy1000EN6thrust24THRUST_300001_SM_1000_NS6detail15normal_iteratorINSD_10device_ptrIiEEEEPiyS9_iiNS7_10__identityEEEvT0_T1_T2_T3_T4_T6_E12temp_storage+28];
	add.s32 	%r428, %r426, %r427;
	ld.shared.u32 	%r429, [_ZZN3cub18CUB_300001_SM_10006detail6reduce28DeviceReduceSingleTileKernelINS2_10policy_hubIiyN4cuda3std3__44plusIiEEE10Policy1000EN6thrust24THRUST_300001_SM_1000_NS6detail15normal_iteratorINSD_10device_ptrIiEEEEPiyS9_iiNS7_10__identityEEEvT0_T1_T2_T3_T4_T6_E12temp_storage+32];
	add.s32 	%r430, %r428, %r429;
	ld.shared.u32 	%r431, [_ZZN3cub18CUB_300001_SM_10006detail6reduce28DeviceReduceSingleTileKernelINS2_10policy_hubIiyN4cuda3std3__44plusIiEEE10Policy1000EN6thrust24THRUST_300001_SM_1000_NS6detail15normal_iteratorINSD_10device_ptrIiEEEEPiyS9_iiNS7_10__identityEEEvT0_T1_T2_T3_T4_T6_E12temp_storage+36];
	add.s32 	%r470, %r430, %r431;
	bra.uni 	$L__BB9_49;
$L__BB9_24:
	// begin inline asm
	mov.u32 %r321, %laneid;
	// end inline asm
	and.b32  	%r347, %r2, 992;
	add.s32 	%r348, %r347, 32;
	setp.gt.u32 	%p35, %r348, %r1;
	not.b32 	%r349, %r347;
	add.s32 	%r350, %r1, %r349;
	selp.b32 	%r345, %r350, 31, %p35;
	mov.b32 	%r324, 1;
	mov.b32 	%r346, -1;
	// begin inline asm
	shfl.sync.down.b32 %r322, %r452, %r324, %r345, %r346;
	// end inline asm
	setp.lt.s32 	%p36, %r321, %r345;
	selp.b32 	%r351, %r322, 0, %p36;
	add.s32 	%r328, %r351, %r452;
	mov.b32 	%r329, 2;
	// begin inline asm
	shfl.sync.down.b32 %r327, %r328, %r329, %r345, %r346;
	// end inline asm
	add.s32 	%r352, %r321, 2;
	setp.gt.s32 	%p37, %r352, %r345;
	selp.b32 	%r353, 0, %r327, %p37;
	add.s32 	%r333, %r328, %r353;
	mov.b32 	%r334, 4;
	// begin inline asm
	shfl.sync.down.b32 %r332, %r333, %r334, %r345, %r346;
	// end inline asm
	add.s32 	%r354, %r321, 4;
	setp.gt.s32 	%p38, %r354, %r345;
	selp.b32 	%r355, 0, %r332, %p38;
	add.s32 	%r338, %r333, %r355;
	mov.b32 	%r339, 8;
	// begin inline asm
	shfl.sync.down.b32 %r337, %r338, %r339, %r345, %r346;
	// end inline asm
	add.s32 	%r356, %r321, 8;
	setp.gt.s32 	%p39, %r356, %r345;
	selp.b32 	%r357, 0, %r337, %p39;
	add.s32 	%r343, %r338, %r357;
	mov.b32 	%r344, 16;
	// begin inline asm
	shfl.sync.down.b32 %r342, %r343, %r344, %r345, %r346;
	// end inline asm
	add.s32 	%r358, %r321, 16;
	setp.gt.s32 	%p40, %r358, %r345;
	selp.b32 	%r359, 0, %r342, %p40;
	add.s32 	%r470, %r343, %r359;
	setp.ne.s32 	%p41, %r321, 0;
	@%p41 bra 	$L__BB9_26;
	shr.u32 	%r360, %r2, 3;
	and.b32  	%r361, %r360, 124;
	mov.u32 	%r362, _ZZN3cub18CUB_300001_SM_10006detail6reduce28DeviceReduceSingleTileKernelINS2_10policy_hubIiyN4cuda3std3__44plusIiEEE10Policy1000EN6thrust24THRUST_300001_SM_1000_NS6detail15normal_iteratorINSD_10device_ptrIiEEEEPiyS9_iiNS7_10__identityEEEvT0_T1_T2_T3_T4_T6_E12temp_storage;
	add.s32 	%r363, %r362, %r361;
	st.shared.u32 	[%r363+8], %r470;
$L__BB9_26:
	bar.sync 	0;
	setp.ne.s32 	%p42, %r2, 0;
	@%p42 bra 	$L__BB9_49;
	setp.gt.u64 	%p43, %rd19, 32;
	ld.shared.u32 	%r364, [_ZZN3cub18CUB_300001_SM_10006detail6reduce28DeviceReduceSingleTileKernelINS2_10policy_hubIiyN4cuda3std3__44plusIiEEE10Policy1000EN6thrust24THRUST_300001_SM_1000_NS6detail15normal_iteratorINSD_10device_ptrIiEEEEPiyS9_iiNS7_10__identityEEEvT0_T1_T2_T3_T4_T6_E12temp_storage+12];
	selp.b32 	%r365, %r364, 0, %p43;
	add.s32 	%r366, %r365, %r470;
	setp.gt.u64 	%p44, %rd19, 64;
	ld.shared.u32 	%r367, [_ZZN3cub18CUB_300001_SM_10006detail6reduce28DeviceReduceSingleTileKernelINS2_10policy_hubIiyN4cuda3std3__44plusIiEEE10Policy1000EN6thrust24THRUST_300001_SM_1000_NS6detail15normal_iteratorINSD_10device_ptrIiEEEEPiyS9_iiNS7_10__identityEEEvT0_T1_T2_T3_T4_T6_E12temp_storage+16];
	selp.b32 	%r368, %r367, 0, %p44;
	add.s32 	%r369, %r366, %r368;
	setp.gt.u64 	%p45, %rd19, 96;
	ld.shared.u32 	%r370, [_ZZN3cub18CUB_300001_SM_10006detail6reduce28DeviceReduceSingleTileKernelINS2_10policy_hubIiyN4cuda3std3__44plusIiEEE10Policy1000EN6thrust24THRUST_300001_SM_1000_NS6detail15normal_iteratorINSD_10device_ptrIiEEEEPiyS9_iiNS7_10__identityEEEvT0_T1_T2_T3_T4_T6_E12temp_storage+20];
	selp.b32 	%r371, %r370, 0, %p45;
	add.s32 	%r372, %r369, %r371;
	setp.gt.u64 	%p46, %rd19, 128;
	ld.shared.u32 	%r373, [_ZZN3cub18CUB_300001_SM_10006detail6reduce28DeviceReduceSingleTileKernelINS2_10policy_hubIiyN4cuda3std3__44plusIiEEE10Policy1000EN6thrust24THRUST_300001_SM_1000_NS6detail15normal_iteratorINSD_10device_ptrIiEEEEPiyS9_iiNS7_10__identityEEEvT0_T1_T2_T3_T4_T6_E12temp_storage+24];
	selp.b32 	%r374, %r373, 0, %p46;
	add.s32 	%r375, %r372, %r374;
	setp.gt.u64 	%p47, %rd19, 160;
	ld.shared.u32 	%r376, [_ZZN3cub18CUB_300001_SM_10006detail6reduce28DeviceReduceSingleTileKernelINS2_10policy_hubIiyN4cuda3std3__44plusIiEEE10Policy1000EN6thrust24THRUST_300001_SM_1000_NS6detail15normal_iteratorINSD_10device_ptrIiEEEEPiyS9_iiNS7_10__identityEEEvT0_T1_T2_T3_T4_T6_E12temp_storage+28];
	selp.b32 	%r377, %r376, 0, %p47;
	add.s32 	%r378, %r375, %r377;
	setp.gt.u64 	%p48, %rd19, 192;
	ld.shared.u32 	%r379, [_ZZN3cub18CUB_300001_SM_10006detail6reduce28DeviceReduceSingleTileKernelINS2_10policy_hubIiyN4cuda3std3__44plusIiEEE10Policy1000EN6thrust24THRUST_300001_SM_1000_NS6detail15normal_iteratorINSD_10device_ptrIiEEEEPiyS9_iiNS7_10__identityEEEvT0_T1_T2_T3_T4_T6_E12temp_storage+32];
	selp.b32 	%r380, %r379, 0, %p48;
	add.s32 	%r381, %r378, %r380;
	setp.gt.u64 	%p49, %rd19, 224;
	ld.shared.u32 	%r382, [_ZZN3cub18CUB_300001_SM_10006detail6reduce28DeviceReduceSingleTileKernelINS2_10policy_hubIiyN4cuda3std3__44plusIiEEE10Policy1000EN6thrust24THRUST_300001_SM_1000_NS6detail15normal_iteratorINSD_10device_ptrIiEEEEPiyS9_iiNS7_10__identityEEEvT0_T1_T2_T3_T4_T6_E12temp_storage+36];
	selp.b32 	%r383, %r382, 0, %p49;
	add.s32 	%r470, %r381, %r383;
	bra.uni 	$L__BB9_49;
$L__BB9_28:
	mov.u32 	%r43, %tid.x;
	cvt.u64.u32 	%rd6, %r43;
	mul.wide.u32 	%rd22, %r43, 4;
	add.s64 	%rd7, %rd2, %rd22;
	ld.global.u32 	%r82, [%rd7];
	ld.global.u32 	%r83, [%rd7+1024];
	ld.global.u32 	%r84, [%rd7+2048];
	ld.global.u32 	%r85, [%rd7+3072];
	ld.global.u32 	%r86, [%rd7+4096];
	ld.global.u32 	%r87, [%rd7+5120];
	ld.global.u32 	%r88, [%rd7+6144];
	ld.global.u32 	%r89, [%rd7+7168];
	ld.global.u32 	%r90, [%rd7+8192];
	ld.global.u32 	%r91, [%rd7+9216];
	ld.global.u32 	%r92, [%rd7+10240];
	ld.global.u32 	%r93, [%rd7+11264];
	ld.global.u32 	%r94, [%rd7+12288];
	ld.global.u32 	%r95, [%rd7+13312];
	ld.global.u32 	%r96, [%rd7+14336];
	ld.global.u32 	%r97, [%rd7+15360];
	add.s32 	%r98, %r83, %r82;
	add.s32 	%r99, %r84, %r98;
	add.s32 	%r100, %r85, %r99;
	add.s32 	%r101, %r86, %r100;
	add.s32 	%r102, %r87, %r101;
	add.s32 	%r103, %r88, %r102;
	add.s32 	%r104, %r89, %r103;
	add.s32 	%r105, %r90, %r104;
	add.s32 	%r106, %r91, %r105;
	add.s32 	%r107, %r92, %r106;
	add.s32 	%r108, %r93, %r107;
	add.s32 	%r109, %r94, %r108;
	add.s32 	%r110, %r95, %r109;
	add.s32 	%r111, %r96, %r110;
	add.s32 	%r469, %r97, %r111;
	add.s64 	%rd8, %rd19, -4096;
	setp.lt.u64 	%p3, %rd8, 4096;
	mov.b64 	%rd53, 4096;
	@%p3 bra 	$L__BB9_32;
	mov.b64 	%rd53, 4096;
$L__BB9_30:
	shl.b64 	%rd24, %rd53, 2;
	add.s64 	%rd25, %rd7, %rd24;
	ld.global.u32 	%r112, [%rd25];
	ld.global.u32 	%r113, [%rd25+1024];
	ld.global.u32 	%r114, [%rd25+2048];
	ld.global.u32 	%r115, [%rd25+3072];
	ld.global.u32 	%r116, [%rd25+4096];
	ld.global.u32 	%r117, [%rd25+5120];
	ld.global.u32 	%r118, [%rd25+6144];
	ld.global.u32 	%r119, [%rd25+7168];
	ld.global.u32 	%r120, [%rd25+8192];
	ld.global.u32 	%r121, [%rd25+9216];
	ld.global.u32 	%r122, [%rd25+10240];
	ld.global.u32 	%r123, [%rd25+11264];
	ld.global.u32 	%r124, [%rd25+12288];
	ld.global.u32 	%r125, [%rd25+13312];
	ld.global.u32 	%r126, [%rd25+14336];
	ld.global.u32 	%r127, [%rd25+15360];
	add.s32 	%r128, %r112, %r469;
	add.s32 	%r129, %r113, %r128;
	add.s32 	%r130, %r114, %r129;
	add.s32 	%r131, %r115, %r130;
	add.s32 	%r132, %r116, %r131;
	add.s32 	%r133, %r117, %r132;
	add.s32 	%r134, %r118, %r133;
	add.s32 	%r135, %r119, %r134;
	add.s32 	%r136, %r120, %r135;
	add.s32 	%r137, %r121, %r136;
	add.s32 	%r138, %r122, %r137;
	add.s32 	%r139, %r123, %r138;
	add.s32 	%r140, %r124, %r139;
	add.s32 	%r141, %r125, %r140;
	add.s32 	%r142, %r126, %r141;
	add.s32 	%r469, %r127, %r142;
	sub.s64 	%rd26, %rd19, %rd53;
	setp.lt.u64 	%p4, %rd26, 4096;
	@%p4 bra 	$L__BB9_45;
	add.s64 	%rd53, %rd53, 4096;
	setp.le.u64 	%p5, %rd53, %rd8;
	@%p5 bra 	$L__BB9_30;
$L__BB9_32:
	setp.le.u64 	%p6, %rd19, %rd53;
	cvt.u32.u64 	%r143, %rd53;
	cvt.u32.u64 	%r144, %rd19;
	sub.s32 	%r145, %r144, %r143;
	setp.ge.s32 	%p7, %r43, %r145;
	or.pred  	%p8, %p6, %p7;
	@%p8 bra 	$L__BB9_45;
	not.b32 	%r149, %r43;
	add.s32 	%r150, %r149, %r144;
	sub.s32 	%r152, %r150, %r143;
	shr.u32 	%r153, %r152, 8;
	add.s32 	%r48, %r153, 1;
	and.b32  	%r49, %r48, 15;
	setp.lt.u32 	%p9, %r152, 3840;
	mov.u32 	%r459, %r43;
	@%p9 bra 	$L__BB9_36;
	and.b32  	%r154, %r48, 33554416;
	neg.s32 	%r455, %r154;
	add.s64 	%rd27, %rd53, %rd6;
	shl.b64 	%rd28, %rd27, 2;
	add.s64 	%rd29, %rd28, %rd2;
	add.s64 	%rd54, %rd29, 8192;
	mov.u32 	%r459, %r43;
$L__BB9_35:
	.pragma "nounroll";
	ld.global.u32 	%r155, [%rd54+-8192];
	add.s32 	%r156, %r155, %r469;
	ld.global.u32 	%r157, [%rd54+-7168];
	add.s32 	%r158, %r157, %r156;
	ld.global.u32 	%r159, [%rd54+-6144];
	add.s32 	%r160, %r159, %r158;
	ld.global.u32 	%r161, [%rd54+-5120];
	add.s32 	%r162, %r161, %r160;
	ld.global.u32 	%r163, [%rd54+-4096];
	add.s32 	%r164, %r163, %r162;
	ld.global.u32 	%r165, [%rd54+-3072];
	add.s32 	%r166, %r165, %r164;
	ld.global.u32 	%r167, [%rd54+-2048];
	add.s32 	%r168, %r167, %r166;
	ld.global.u32 	%r169, [%rd54+-1024];
	add.s32 	%r170, %r169, %r168;
	ld.global.u32 	%r171, [%rd54];
	add.s32 	%r172, %r171, %r170;
	ld.global.u32 	%r173, [%rd54+1024];
	add.s32 	%r174, %r173, %r172;
	ld.global.u32 	%r175, [%rd54+2048];
	add.s32 	%r176, %r175, %r174;
	ld.global.u32 	%r177, [%rd54+3072];
	add.s32 	%r178, %r177, %r176;
	ld.global.u32 	%r179, [%rd54+4096];
	add.s32 	%r180, %r179, %r178;
	ld.global.u32 	%r181, [%rd54+5120];
	add.s32 	%r182, %r181, %r180;
	ld.global.u32 	%r183, [%rd54+6144];
	add.s32 	%r184, %r183, %r182;
	ld.global.u32 	%r185, [%rd54+7168];
	add.s32 	%r469, %r185, %r184;
	add.s32 	%r459, %r459, 4096;
	add.s32 	%r455, %r455, 16;
	add.s64 	%rd54, %rd54, 16384;
	setp.ne.s32 	%p10, %r455, 0;
	@%p10 bra 	$L__BB9_35;
$L__BB9_36:
	setp.eq.s32 	%p11, %r49, 0;
	@%p11 bra 	$L__BB9_45;
	and.b32  	%r60, %r48, 7;
	setp.lt.u32 	%p12, %r49, 8;
	@%p12 bra 	$L__BB9_39;
	cvt.u64.u32 	%rd30, %r459;
	add.s64 	%rd31, %rd53, %rd30;
	shl.b64 	%rd32, %rd31, 2;
	add.s64 	%rd33, %rd2, %rd32;
	ld.global.u32 	%r187, [%rd33];
	add.s32 	%r188, %r187, %r469;
	ld.global.u32 	%r189, [%rd33+1024];
	add.s32 	%r190, %r189, %r188;
	ld.global.u32 	%r191, [%rd33+2048];
	add.s32 	%r192, %r191, %r190;
	ld.global.u32 	%r193, [%rd33+3072];
	add.s32 	%r194, %r193, %r192;
	ld.global.u32 	%r195, [%rd33+4096];
	add.s32 	%r196, %r195, %r194;
	ld.global.u32 	%r197, [%rd33+5120];
	add.s32 	%r198, %r197, %r196;
	ld.global.u32 	%r199, [%rd33+6144];
	add.s32 	%r200, %r199, %r198;
	ld.global.u32 	%r201, [%rd33+7168];
	add.s32 	%r469, %r201, %r200;
	add.s32 	%r459, %r459, 2048;
$L__BB9_39:
	setp.eq.s32 	%p13, %r60, 0;
	@%p13 bra 	$L__BB9_45;
	and.b32  	%r66, %r48, 3;
	setp.lt.u32 	%p14, %r60, 4;
	@%p14 bra 	$L__BB9_42;
	cvt.u64.u32 	%rd34, %r459;
	add.s64 	%rd35, %rd53, %rd34;
	shl.b64 	%rd36, %rd35, 2;
	add.s64 	%rd37, %rd2, %rd36;
	ld.global.u32 	%r203, [%rd37];
	add.s32 	%r204, %r203, %r469;
	ld.global.u32 	%r205, [%rd37+1024];
	add.s32 	%r206, %r205, %r204;
	ld.global.u32 	%r207, [%rd37+2048];
	add.s32 	%r208, %r207, %r206;
	ld.global.u32 	%r209, [%rd37+3072];
	add.s32 	%r469, %r209, %r208;
	add.s32 	%r459, %r459, 1024;
$L__BB9_42:
	setp.eq.s32 	%p15, %r66, 0;
	@%p15 bra 	$L__BB9_45;
	cvt.u64.u32 	%rd38, %r459;
	add.s64 	%rd39, %rd53, %rd38;
	shl.b64 	%rd40, %rd39, 2;
	add.s64 	%rd55, %rd2, %rd40;
	neg.s32 	%r467, %r66;
$L__BB9_44:
	.pragma "nounroll";
	ld.global.u32 	%r210, [%rd55];
	add.s32 	%r469, %r210, %r469;
	add.s64 	%rd55, %rd55, 1024;
	add.s32 	%r467, %r467, 1;
	setp.ne.s32 	%p16, %r467, 0;
	@%p16 bra 	$L__BB9_44;
$L__BB9_45:
	// begin inline asm
	mov.u32 %r211, %laneid;
	// end inline asm
	mov.b32 	%r214, 1;
	mov.b32 	%r235, 31;
	mov.b32 	%r236, -1;
	// begin inline asm
	shfl.sync.down.b32 %r212, %r469, %r214, %r235, %r236;
	// end inline asm
	setp.gt.s32 	%p17, %r211, 30;
	selp.b32 	%r237, 0, %r212, %p17;
	add.s32 	%r218, %r237, %r469;
	mov.b32 	%r219, 2;
	// begin inline asm
	shfl.sync.down.b32 %r217, %r218, %r219, %r235, %r236;
	// end inline asm
	setp.gt.s32 	%p18, %r211, 29;
	selp.b32 	%r238, 0, %r217, %p18;
	add.s32 	%r223, %r218, %r238;
	mov.b32 	%r224, 4;
	// begin inline asm
	shfl.sync.down.b32 %r222, %r223, %r224, %r235, %r236;
	// end inline asm
	setp.gt.s32 	%p19, %r211, 27;
	selp.b32 	%r239, 0, %r222, %p19;
	add.s32 	%r228, %r223, %r239;
	mov.b32 	%r229, 8;
	// begin inline asm
	shfl.sync.down.b32 %r227, %r228, %r229, %r235, %r236;
	// end inline asm
	setp.gt.s32 	%p20, %r211, 23;
	selp.b32 	%r240, 0, %r227, %p20;
	add.s32 	%r233, %r228, %r240;
	mov.b32 	%r234, 16;
	// begin inline asm
	shfl.sync.down.b32 %r232, %r233, %r234, %r235, %r236;
	// end inline asm
	setp.gt.s32 	%p21, %r211, 15;
	selp.b32 	%r241, 0, %r232, %p21;
	add.s32 	%r470, %r233, %r241;
	setp.ne.s32 	%p22, %r211, 0;
	@%p22 bra 	$L__BB9_47;
	shr.u32 	%r242, %r43, 3;
	and.b32  	%r243, %r242, 124;
	mov.u32 	%r244, _ZZN3cub18CUB_300001_SM_10006detail6reduce28DeviceReduceSingleTileKernelINS2_10policy_hubIiyN4cuda3std3__44plusIiEEE10Policy1000EN6thrust24THRUST_300001_SM_1000_NS6detail15normal_iteratorINSD_10device_ptrIiEEEEPiyS9_iiNS7_10__identityEEEvT0_T1_T2_T3_T4_T6_E12temp_storage;
	add.s32 	%r245, %r244, %r243;
	st.shared.u32 	[%r245+8], %r470;
$L__BB9_47:
	bar.sync 	0;
	setp.ne.s32 	%p23, %r43, 0;
	@%p23 bra 	$L__BB9_49;
	ld.shared.u32 	%r246, [_ZZN3cub18CUB_300001_SM_10006detail6reduce28DeviceReduceSingleTileKernelINS2_10policy_hubIiyN4cuda3std3__44plusIiEEE10Policy1000EN6thrust24THRUST_300001_SM_1000_NS6detail15normal_iteratorINSD_10device_ptrIiEEEEPiyS9_iiNS7_10__identityEEEvT0_T1_T2_T3_T4_T6_E12temp_storage+12];
	add.s32 	%r247, %r246, %r470;
	ld.shared.u32 	%r248, [_ZZN3cub18CUB_300001_SM_10006detail6reduce28DeviceReduceSingleTileKernelINS2_10policy_hubIiyN4cuda3std3__44plusIiEEE10Policy1000EN6thrust24THRUST_300001_SM_1000_NS6detail15normal_iteratorINSD_10device_ptrIiEEEEPiyS9_iiNS7_10__identityEEEvT0_T1_T2_T3_T4_T6_E12temp_storage+16];
	add.s32 	%r249, %r247, %r248;
	ld.shared.u32 	%r250, [_ZZN3cub18CUB_300001_SM_10006detail6reduce28DeviceReduceSingleTileKernelINS2_10policy_hubIiyN4cuda3std3__44plusIiEEE10Policy1000EN6thrust24THRUST_300001_SM_1000_NS6detail15normal_iteratorINSD_10device_ptrIiEEEEPiyS9_iiNS7_10__identityEEEvT0_T1_T2_T3_T4_T6_E12temp_storage+20];
	add.s32 	%r251, %r249, %r250;
	ld.shared.u32 	%r252, [_ZZN3cub18CUB_300001_SM_10006detail6reduce28DeviceReduceSingleTileKernelINS2_10policy_hubIiyN4cuda3std3__44plusIiEEE10Policy1000EN6thrust24THRUST_300001_SM_1000_NS6detail15normal_iteratorINSD_10device_ptrIiEEEEPiyS9_iiNS7_10__identityEEEvT0_T1_T2_T3_T4_T6_E12temp_storage+24];
	add.s32 	%r253, %r251, %r252;
	ld.shared.u32 	%r254, [_ZZN3cub18CUB_300001_SM_10006detail6reduce28DeviceReduceSingleTileKernelINS2_10policy_hubIiyN4cuda3std3__44plusIiEEE10Policy1000EN6thrust24THRUST_300001_SM_1000_NS6detail15normal_iteratorINSD_10device_ptrIiEEEEPiyS9_iiNS7_10__identityEEEvT0_T1_T2_T3_T4_T6_E12temp_storage+28];
	add.s32 	%r255, %r253, %r254;
	ld.shared.u32 	%r256, [_ZZN3cub18CUB_300001_SM_10006detail6reduce28DeviceReduceSingleTileKernelINS2_10policy_hubIiyN4cuda3std3__44plusIiEEE10Policy1000EN6thrust24THRUST_300001_SM_1000_NS6detail15normal_iteratorINSD_10device_ptrIiEEEEPiyS9_iiNS7_10__identityEEEvT0_T1_T2_T3_T4_T6_E12temp_storage+32];
	add.s32 	%r257, %r255, %r256;
	ld.shared.u32 	%r258, [_ZZN3cub18CUB_300001_SM_10006detail6reduce28DeviceReduceSingleTileKernelINS2_10policy_hubIiyN4cuda3std3__44plusIiEEE10Policy1000EN6thrust24THRUST_300001_SM_1000_NS6detail15normal_iteratorINSD_10device_ptrIiEEEEPiyS9_iiNS7_10__identityEEEvT0_T1_T2_T3_T4_T6_E12temp_storage+36];
	add.s32 	%r470, %r257, %r258;
$L__BB9_49:
	mov.u32 	%r432, %tid.x;
	setp.ne.s32 	%p57, %r432, 0;
	@%p57 bra 	$L__BB9_51;
	add.s32 	%r433, %r470, %r81;
	st.global.u32 	[%rd1], %r433;
$L__BB9_51:
	ret;

}
	// .globl	_ZN3cub18CUB_300001_SM_10006detail6reduce18DeviceReduceKernelINS2_10policy_hubIiyN4cuda3std3__44plusIiEEE10Policy1000EN6thrust24THRUST_300001_SM_1000_NS6detail15normal_iteratorINSD_10device_ptrIiEEEEyS9_iNS7_10__identityEEEvT0_PT3_T1_NS0_13GridEvenShareISN_EET2_T4_
.visible .entry _ZN3cub18CUB_300001_SM_10006detail6reduce18DeviceReduceKernelINS2_10policy_hubIiyN4cuda3std3__44plusIiEEE10Policy1000EN6thrust24THRUST_300001_SM_1000_NS6detail15normal_iteratorINSD_10device_ptrIiEEEEyS9_iNS7_10__identityEEEvT0_PT3_T1_NS0_13GridEvenShareISN_EET2_T4_(
	.param .align 8 .b8 _ZN3cub18CUB_300001_SM_10006detail6reduce18DeviceReduceKernelINS2_10policy_hubIiyN4cuda3std3__44plusIiEEE10Policy1000EN6thrust24THRUST_300001_SM_1000_NS6detail15normal_iteratorINSD_10device_ptrIiEEEEyS9_iNS7_10__identityEEEvT0_PT3_T1_NS0_13GridEvenShareISN_EET2_T4__param_0[8],
	.param .u64 .ptr .align 1 _ZN3cub18CUB_300001_SM_10006detail6reduce18DeviceReduceKernelINS2_10policy_hubIiyN4cuda3std3__44plusIiEEE10Policy1000EN6thrust24THRUST_300001_SM_1000_NS6detail15normal_iteratorINSD_10device_ptrIiEEEEyS9_iNS7_10__identityEEEvT0_PT3_T1_NS0_13GridEvenShareISN_EET2_T4__param_1,
	.param .u64 _ZN3cub18CUB_300001_SM_10006detail6reduce18DeviceReduceKernelINS2_10policy_hubIiyN4cuda3std3__44plusIiEEE10Policy1000EN6thrust24THRUST_300001_SM_1000_NS6detail15normal_iteratorINSD_10device_ptrIiEEEEyS9_iNS7_10__identityEEEvT0_PT3_T1_NS0_13GridEvenShareISN_EET2_T4__param_2,
	.param .align 8 .b8 _ZN3cub18CUB_300001_SM_10006detail6reduce18DeviceReduceKernelINS2_10policy_hubIiyN4cuda3std3__44plusIiEEE10Policy1000EN6thrust24THRUST_300001_SM_1000_NS6detail15normal_iteratorINSD_10device_ptrIiEEEEyS9_iNS7_10__identityEEEvT0_PT3_T1_NS0_13GridEvenShareISN_EET2_T4__param_3[72],
	.param .align 1 .b8 _ZN3cub18CUB_300001_SM_10006detail6reduce18DeviceReduceKernelINS2_10policy_hubIiyN4cuda3std3__44plusIiEEE10Policy1000EN6thrust24THRUST_300001_SM_1000_NS6detail15normal_iteratorINSD_10device_ptrIiEEEEyS9_iNS7_10__identityEEEvT0_PT3_T1_NS0_13GridEvenShareISN_EET2_T4__param_4[1],
	.param .align 1 .b8 _ZN3cub18CUB_300001_SM_10006detail6reduce18DeviceReduceKernelINS2_10policy_hubIiyN4cuda3std3__44plusIiEEE10Policy1000EN6thrust24THRUST_300001_SM_1000_NS6detail15normal_iteratorINSD_10device_ptrIiEEEEyS9_iNS7_10__identityEEEvT0_PT3_T1_NS0_13GridEvenShareISN_EET2_T4__param_5[1]
)
.maxntid 256
{
	.reg .pred 	%p<57>;
	.reg .b16 	%rs<4>;
	.reg .b32 	%r<502>;
	.reg .b64 	%rd<78>;
	// demoted variable
	.shared .align 4 .b8 _ZZN3cub18CUB_300001_SM_10006detail6reduce18DeviceReduceKernelINS2_10policy_hubIiyN4cuda3std3__44plusIiEEE10Policy1000EN6thrust24THRUST_300001_SM_1000_NS6detail15normal_iteratorINSD_10device_ptrIiEEEEyS9_iNS7_10__identityEEEvT0_PT3_T1_NS0_13GridEvenShareISN_EET2_T4_E12temp_storage[44];
	ld.param.u64 	%rd1, [_ZN3cub18CUB_300001_SM_10006detail6reduce18DeviceReduceKernelINS2_10policy_hubIiyN4cuda3std3__44plusIiEEE10Policy1000EN6thrust24THRUST_300001_SM_1000_NS6detail15normal_iteratorINSD_10device_ptrIiEEEEyS9_iNS7_10__identityEEEvT0_PT3_T1_NS0_13GridEvenShareISN_EET2_T4__param_3+32];
	ld.param.u32 	%r1, [_ZN3cub18CUB_300001_SM_10006detail6reduce18DeviceReduceKernelINS2_10policy_hubIiyN4cuda3std3__44plusIiEEE10Policy1000EN6thrust24THRUST_300001_SM_1000_NS6detail15normal_iteratorINSD_10device_ptrIiEEEEyS9_iNS7_10__identityEEEvT0_PT3_T1_NS0_13GridEvenShareISN_EET2_T4__param_3+40];
	ld.param.u64 	%rd25, [_ZN3cub18CUB_300001_SM_10006detail6reduce18DeviceReduceKernelINS2_10policy_hubIiyN4cuda3std3__44plusIiEEE10Policy1000EN6thrust24THRUST_300001_SM_1000_NS6detail15normal_iteratorINSD_10device_ptrIiEEEEyS9_iNS7_10__identityEEEvT0_PT3_T1_NS0_13GridEvenShareISN_EET2_T4__param_0];
	cvta.to.global.u64 	%rd2, %rd25;
	mov.u32 	%r2, %ctaid.x;
	shl.b32 	%r88, %r1, 12;
	cvt.s64.s32 	%rd3, %r88;
	shl.b32 	%r89, %r2, 12;
	cvt.u64.u32 	%rd4, %r89;
	sub.s64 	%rd5, %rd1, %rd4;
	setp.gt.u64 	%p1, %rd5, 4095;
	@%p1 bra 	$L__BB10_25;
	cvt.u32.u64 	%r287, %rd4;
	cvt.u32.u64 	%r3, %rd1;
	sub.s32 	%r4, %r3, %r287;
	mov.u32 	%r5, %tid.x;
	setp.ge.s32 	%p23, %r5, %r4;
	mov.b32 	%r482, 0;
	mov.u32 	%r471, %r5;
	@%p23 bra 	$L__BB10_3;
	add.s32 	%r289, %r287, %r5;
	mul.wide.u32 	%rd51, %r289, 4;
	add.s64 	%rd52, %rd2, %rd51;
	ld.global.u32 	%r482, [%rd52];
	add.s32 	%r471, %r5, 256;
$L__BB10_3:
	setp.ge.s32 	%p24, %r471, %r4;
	@%p24 bra 	$L__BB10_16;
	not.b32 	%r292, %r471;
	add.s32 	%r293, %r292, %r3;
	sub.s32 	%r294, %r293, %r287;
	shr.u32 	%r295, %r294, 8;
	add.s32 	%r10, %r295, 1;
	and.b32  	%r11, %r10, 15;
	setp.lt.u32 	%p25, %r294, 3840;
	@%p25 bra 	$L__BB10_7;
	and.b32  	%r296, %r10, 33554416;
	neg.s32 	%r467, %r296;
	mul.wide.u32 	%rd53, %r2, 16384;
	mul.wide.u32 	%rd54, %r471, 4;
	or.b64  	%rd55, %rd53, %rd54;
	add.s64 	%rd56, %rd55, %rd2;
	add.s64 	%rd72, %rd56, 8192;
$L__BB10_6:
	.pragma "nounroll";
	ld.global.u32 	%r297, [%rd72+-8192];
	add.s32 	%r298, %r297, %r482;
	ld.global.u32 	%r299, [%rd72+-7168];
	add.s32 	%r300, %r299, %r298;
	ld.global.u32 	%r301, [%rd72+-6144];
	add.s32 	%r302, %r301, %r300;
	ld.global.u32 	%r303, [%rd72+-5120];
	add.s32 	%r304, %r303, %r302;
	ld.global.u32 	%r305, [%rd72+-4096];
	add.s32 	%r306, %r305, %r304;
	ld.global.u32 	%r307, [%rd72+-3072];
	add.s32 	%r308, %r307, %r306;
	ld.global.u32 	%r309, [%rd72+-2048];
	add.s32 	%r310, %r309, %r308;
	ld.global.u32 	%r311, [%rd72+-1024];
	add.s32 	%r312, %r311, %r310;
	ld.global.u32 	%r313, [%rd72];
	add.s32 	%r314, %r313, %r312;
	ld.global.u32 	%r315, [%rd72+1024];
	add.s32 	%r316, %r315, %r314;
	ld.global.u32 	%r317, [%rd72+2048];
	add.s32 	%r318, %r317, %r316;
	ld.global.u32 	%r319, [%rd72+3072];
	add.s32 	%r320, %r319, %r318;
	ld.global.u32 	%r321, [%rd72+4096];
	add.s32 	%r322, %r321, %r320;
	ld.global.u32 	%r323, [%rd72+5120];
	add.s32 	%r324, %r323, %r322;
	ld.global.u32 	%r325, [%rd72+6144];
	add.s32 	%r326, %r325, %r324;
	ld.global.u32 	%r327, [%rd72+7168];
	add.s32 	%r482, %r327, %r326;
	add.s32 	%r471, %r471, 4096;
	add.s32 	%r467, %r467, 16;
	add.s64 	%rd72, %rd72, 16384;
	setp.ne.s32 	%p26, %r467, 0;
	@%p26 bra 	$L__BB10_6;
$L__BB10_7:
	setp.eq.s32 	%p27, %r11, 0;
	@%p27 bra 	$L__BB10_16;
	and.b32  	%r22, %r10, 7;
	setp.lt.u32 	%p28, %r11, 8;
	@%p28 bra 	$L__BB10_10;
	cvt.s64.s32 	%rd57, %r471;
	add.s64 	%rd58, %rd57, %rd4;
	shl.b64 	%rd59, %rd58, 2;
	add.s64 	%rd60, %rd2, %rd59;
	ld.global.u32 	%r329, [%rd60];
	add.s32 	%r330, %r329, %r482;
	ld.global.u32 	%r331, [%rd60+1024];
	add.s32 	%r332, %r331, %r330;
	ld.global.u32 	%r333, [%rd60+2048];
	add.s32 	%r334, %r333, %r332;
	ld.global.u32 	%r335, [%rd60+3072];
	add.s32 	%r336, %r335, %r334;
	ld.global.u32 	%r337, [%rd60+4096];
	add.s32 	%r338, %r337, %r336;
	ld.global.u32 	%r339, [%rd60+5120];
	add.s32 	%r340, %r339, %r338;
	ld.global.u32 	%r341, [%rd60+6144];
	add.s32 	%r342, %r341, %r340;
	ld.global.u32 	%r343, [%rd60+7168];
	add.s32 	%r482, %r343, %r342;
	add.s32 	%r471, %r471, 2048;
$L__BB10_10:
	setp.eq.s32 	%p29, %r22, 0;
	@%p29 bra 	$L__BB10_16;
	and.b32  	%r28, %r10, 3;
	setp.lt.u32 	%p30, %r22, 4;
	@%p30 bra 	$L__BB10_13;
	cvt.s64.s32 	%rd61, %r471;
	add.s64 	%rd62, %rd61, %rd4;
	shl.b64 	%rd63, %rd62, 2;
	add.s64 	%rd64, %rd2, %rd63;
	ld.global.u32 	%r345, [%rd64];
	add.s32 	%r346, %r345, %r482;
	ld.global.u32 	%r347, [%rd64+1024];
	add.s32 	%r348, %r347, %r346;
	ld.global.u32 	%r349, [%rd64+2048];
	add.s32 	%r350, %r349, %r348;
	ld.global.u32 	%r351, [%rd64+3072];
	add.s32 	%r482, %r351, %r350;
	add.s32 	%r471, %r471, 1024;
$L__BB10_13:
	setp.eq.s32 	%p31, %r28, 0;
	@%p31 bra 	$L__BB10_16;
	mul.wide.u32 	%rd65, %r2, 16384;
	add.s64 	%rd9, %rd2, %rd65;
	neg.s32 	%r479, %r28;
$L__BB10_15:
	.pragma "nounroll";
	mul.wide.s32 	%rd66, %r471, 4;
	add.s64 	%rd67, %rd9, %rd66;
	ld.global.u32 	%r352, [%rd67];
	add.s32 	%r482, %r352, %r482;
	add.s32 	%r471, %r471, 256;
	add.s32 	%r479, %r479, 1;
	setp.ne.s32 	%p32, %r479, 0;
	@%p32 bra 	$L__BB10_15;
$L__BB10_16:
	setp.lt.s32 	%p33, %r4, 256;
	@%p33 bra 	$L__BB10_21;
	// begin inline asm
	mov.u32 %r416, %laneid;
	// end inline asm
	mov.b32 	%r419, 1;
	mov.b32 	%r440, 31;
	mov.b32 	%r441, -1;
	// begin inline asm
	shfl.sync.down.b32 %r417, %r482, %r419, %r440, %r441;
	// end inline asm
	setp.gt.s32 	%p49, %r416, 30;
	selp.b32 	%r442, 0, %r417, %p49;
	add.s32 	%r423, %r442, %r482;
	mov.b32 	%r424, 2;
	// begin inline asm
	shfl.sync.down.b32 %r422, %r423, %r424, %r440, %r441;
	// end inline asm
	setp.gt.s32 	%p50, %r416, 29;
	selp.b32 	%r443, 0, %r422, %p50;
	add.s32 	%r428, %r423, %r443;
	mov.b32 	%r429, 4;
	// begin inline asm
	shfl.sync.down.b32 %r427, %r428, %r429, %r440, %r441;
	// end inline asm
	setp.gt.s32 	%p51, %r416, 27;
	selp.b32 	%r444, 0, %r427, %p51;
	add.s32 	%r433, %r428, %r444;
	mov.b32 	%r434, 8;
	// begin inline asm
	shfl.sync.down.b32 %r432, %r433, %r434, %r440, %r441;
	// end inline asm
	setp.gt.s32 	%p52, %r416, 23;
	selp.b32 	%r445, 0, %r432, %p52;
	add.s32 	%r438, %r433, %r445;
	mov.b32 	%r439, 16;
	// begin inline asm
	shfl.sync.down.b32 %r437, %r438, %r439, %r440, %r441;
	// end inline asm
	setp.gt.s32 	%p53, %r416, 15;
	selp.b32 	%r446, 0, %r437, %p53;
	add.s32 	%r501, %r438, %r446;
	setp.ne.s32 	%p54, %r416, 0;
	@%p54 bra 	$L__BB10_19;
	shr.u32 	%r447, %r5, 3;
	and.b32  	%r448, %r447, 124;
	mov.u32 	%r449, _ZZN3cub18CUB_300001_SM_10006detail6reduce18DeviceReduceKernelINS2_10policy_hubIiyN4cuda3std3__44plusIiEEE10Policy1000EN6thrust24THRUST_300001_SM_1000_NS6detail15normal_iteratorINSD_10device_ptrIiEEEEyS9_iNS7_10__identityEEEvT0_PT3_T1_NS0_13GridEvenShareISN_EET2_T4_E12temp_storage;
	add.s32 	%r450, %r449, %r448;
	st.shared.u32 	[%r450+8], %r501;
$L__BB10_19:
	bar.sync 	0;
	setp.ne.s32 	%p55, %r5, 0;
	@%p55 bra 	$L__BB10_46;
	ld.shared.u32 	%r451, [_ZZN3cub18CUB_300001_SM_10006detail6reduce18DeviceReduceKernelINS2_10policy_hubIiyN4cuda3std3__44plusIiEEE10Policy1000EN6thrust24THRUST_300001_SM_1000_NS6detail15normal_iteratorINSD_10device_ptrIiEEEEyS9_iNS7_10__identityEEEvT0_PT3_T1_NS0_13GridEvenShareISN_EET2_T4_E12temp_storage+12];
	add.s32 	%r452, %r451, %r501;
	ld.shared.u32 	%r453, [_ZZN3cub18CUB_300001_SM_10006detail6reduce18DeviceReduceKernelINS2_10policy_hubIiyN4cuda3std3__44plusIiEEE10Policy1000EN6thrust24THRUST_300001_SM_1000_NS6detail15normal_iteratorINSD_10device_ptrIiEEEEyS9_iNS7_10__identityEEEvT0_PT3_T1_NS0_13GridEvenShareISN_EET2_T4_E12temp_storage+16];
	add.s32 	%r454, %r452, %r453;
	ld.shared.u32 	%r455, [_ZZN3cub18CUB_300001_SM_10006detail6reduce18DeviceReduceKernelINS2_10policy_hubIiyN4cuda3std3__44plusIiEEE10Policy1000EN6thrust24THRUST_300001_SM_1000_NS6detail15normal_iteratorINSD_10device_ptrIiEEEEyS9_iNS7_10__identityEEEvT0_PT3_T1_NS0_13GridEvenShareISN_EET2_T4_E12temp_storage+20];
	add.s32 	%r456, %r454, %r455;
	ld.shared.u32 	%r457, [_ZZN3cub18CUB_300001_SM_10006detail6reduce18DeviceReduceKernelINS2_10policy_hubIiyN4cuda3std3__44plusIiEEE10Policy1000EN6thrust24THRUST_300001_SM_1000_NS6detail15normal_iteratorINSD_10device_ptrIiEEEEyS9_iNS7_10__identityEEEvT0_PT3_T1_NS0_13GridEvenShareISN_EET2_T4_E12temp_storage+24];
	add.s32 	%r458, %r456, %r457;
	ld.shared.u32 	%r459, [_ZZN3cub18CUB_300001_SM_10006detail6reduce18DeviceReduceKernelINS2_10policy_hubIiyN4cuda3std3__44plusIiEEE10Policy1000EN6thrust24THRUST_300001_SM_1000_NS6detail15normal_iteratorINSD_10device_ptrIiEEEEyS9_iNS7_10__identityEEEvT0_PT3_T1_NS0_13GridEvenShareISN_EET2_T4_E12temp_storage+28];
	add.s32 	%r460, %r458, %r459;
	ld.shared.u32 	%r461, [_ZZN3cub18CUB_300001_SM_10006detail6reduce18DeviceReduceKernelINS2_10policy_hubIiyN4cuda3std3__44plusIiEEE10Policy1000EN6thrust24THRUST_300001_SM_1000_NS6detail15normal_iteratorINSD_10device_ptrIiEEEEyS9_iNS7_10__identityEEEvT0_PT3_T1_NS0_13GridEvenShareISN_EET2_T4_E12temp_storage+32];
	add.s32 	%r462, %r460, %r461;
	ld.shared.u32 	%r463, [_ZZN3cub18CUB_300001_SM_10006detail6reduce18DeviceReduceKernelINS2_10policy_hubIiyN4cuda3std3__44plusIiEEE10Policy1000EN6thrust24THRUST_300001_SM_1000_NS6detail15normal_iteratorINSD_10device_ptrIiEEEEyS9_iNS7_10__identityEEEvT0_PT3_T1_NS0_13GridEvenShareISN_EET2_T4_E12temp_storage+36];
	add.s32 	%r501, %r462, %r463;
	bra.uni 	$L__BB10_46;
$L__BB10_21:
	// begin inline asm
	mov.u32 %r353, %laneid;
	// end inline asm
	and.b32  	%r379, %r5, 992;
	add.s32 	%r380, %r379, 32;
	setp.gt.s32 	%p34, %r380, %r4;
	not.b32 	%r381, %r379;
	add.s32 	%r382, %r4, %r381;
	selp.b32 	%r377, %r382, 31, %p34;
	mov.b32 	%r356, 1;
	mov.b32 	%r378, -1;
	// begin inline asm
	shfl.sync.down.b32 %r354, %r482, %r356, %r377, %r378;
	// end inline asm
	setp.lt.s32 	%p35, %r353, %r377;
	selp.b32 	%r383, %r354, 0, %p35;
	add.s32 	%r360, %r383, %r482;
	mov.b32 	%r361, 2;
	// begin inline asm
	shfl.sync.down.b32 %r359, %r360, %r361, %r377, %r378;
	// end inline asm
	add.s32 	%r384, %r353, 2;
	setp.gt.s32 	%p36, %r384, %r377;
	selp.b32 	%r385, 0, %r359, %p36;
	add.s32 	%r365, %r360, %r385;
	mov.b32 	%r366, 4;
	// begin inline asm
	shfl.sync.down.b32 %r364, %r365, %r366, %r377, %r378;
	// end inline asm
	add.s32 	%r386, %r353, 4;
	setp.gt.s32 	%p37, %r386, %r377;
	selp.b32 	%r387, 0, %r364, %p37;
	add.s32 	%r370, %r365, %r387;
	mov.b32 	%r371, 8;
	// begin inline asm
	shfl.sync.down.b32 %r369, %r370, %r371, %r377, %r378;
	// end inline asm
	add.s32 	%r388, %r353, 8;
	setp.gt.s32 	%p38, %r388, %r377;
	selp.b32 	%r389, 0, %r369, %p38;
	add.s32 	%r375, %r370, %r389;
	mov.b32 	%r376, 16;
	// begin inline asm
	shfl.sync.down.b32 %r374, %r375, %r376, %r377, %r378;
	// end inline asm
	add.s32 	%r390, %r353, 16;
	setp.gt.s32 	%p39, %r390, %r377;
	selp.b32 	%r391, 0, %r374, %p39;
	add.s32 	%r501, %r375, %r391;
	setp.ne.s32 	%p40, %r353, 0;
	@%p40 bra 	$L__BB10_23;
	shr.u32 	%r392, %r5, 3;
	and.b32  	%r393, %r392, 124;
	mov.u32 	%r394, _ZZN3cub18CUB_300001_SM_10006detail6reduce18DeviceReduceKernelINS2_10policy_hubIiyN4cuda3std3__44plusIiEEE10Policy1000EN6thrust24THRUST_300001_SM_1000_NS6detail15normal_iteratorINSD_10device_ptrIiEEEEyS9_iNS7_10__identityEEEvT0_PT3_T1_NS0_13GridEvenShareISN_EET2_T4_E12temp_storage;
	add.s32 	%r395, %r394, %r393;
	st.shared.u32 	[%r395+8], %r501;
$L__BB10_23:
	bar.sync 	0;
	setp.ne.s32 	%p41, %r5, 0;
	@%p41 bra 	$L__BB10_46;
	setp.gt.s32 	%p42, %r4, 32;
	ld.shared.u32 	%r396, [_ZZN3cub18CUB_300001_SM_10006detail6reduce18DeviceReduceKernelINS2_10policy_hubIiyN4cuda3std3__44plusIiEEE10Policy1000EN6thrust24THRUST_300001_SM_1000_NS6detail15normal_iteratorINSD_10device_ptrIiEEEEyS9_iNS7_10__identityEEEvT0_PT3_T1_NS0_13GridEvenShareISN_EET2_T4_E12temp_storage+12];
	selp.b32 	%r397, %r396, 0, %p42;
	add.s32 	%r398, %r397, %r501;
	setp.gt.s32 	%p43, %r4, 64;
	ld.shared.u32 	%r399, [_ZZN3cub18CUB_300001_SM_10006detail6reduce18DeviceReduceKernelINS2_10policy_hubIiyN4cuda3std3__44plusIiEEE10Policy1000EN6thrust24THRUST_300001_SM_1000_NS6detail15normal_iteratorINSD_10device_ptrIiEEEEyS9_iNS7_10__identityEEEvT0_PT3_T1_NS0_13GridEvenShareISN_EET2_T4_E12temp_storage+16];
	selp.b32 	%r400, %r399, 0, %p43;
	add.s32 	%r401, %r398, %r400;
	setp.gt.s32 	%p44, %r4, 96;
	ld.shared.u32 	%r402, [_ZZN3cub18CUB_300001_SM_10006detail6reduce18DeviceReduceKernelINS2_10policy_hubIiyN4cuda3std3__44plusIiEEE10Policy1000EN6thrust24THRUST_300001_SM_1000_NS6detail15normal_iteratorINSD_10device_ptrIiEEEEyS9_iNS7_10__identityEEEvT0_PT3_T1_NS0_13GridEvenShareISN_EET2_T4_E12temp_storage+20];
	selp.b32 	%r403, %r402, 0, %p44;
	add.s32 	%r404, %r401, %r403;
	setp.gt.s32 	%p45, %r4, 128;
	ld.shared.u32 	%r405, [_ZZN3cub18CUB_300001_SM_10006detail6reduce18DeviceReduceKernelINS2_10policy_hubIiyN4cuda3std3__44plusIiEEE10Policy1000EN6thrust24THRUST_300001_SM_1000_NS6detail15normal_iteratorINSD_10device_ptrIiEEEEyS9_iNS7_10__identityEEEvT0_PT3_T1_NS0_13GridEvenShareISN_EET2_T4_E12temp_storage+24];
	selp.b32 	%r406, %r405, 0, %p45;
	add.s32 	%r407, %r404, %r406;
	setp.gt.s32 	%p46, %r4, 160;
	ld.shared.u32 	%r408, [_ZZN3cub18CUB_300001_SM_10006detail6reduce18DeviceReduceKernelINS2_10policy_hubIiyN4cuda3std3__44plusIiEEE10Policy1000EN6thrust24THRUST_300001_SM_1000_NS6detail15normal_iteratorINSD_10device_ptrIiEEEEyS9_iNS7_10__identityEEEvT0_PT3_T1_NS0_13GridEvenShareISN_EET2_T4_E12temp_storage+28];
	selp.b32 	%r409, %r408, 0, %p46;
	add.s32 	%r410, %r407, %r409;
	setp.gt.s32 	%p47, %r4, 192;
	ld.shared.u32 	%r411, [_ZZN3cub18CUB_300001_SM_10006detail6reduce18DeviceReduceKernelINS2_10policy_hubIiyN4cuda3std3__44plusIiEEE10Policy1000EN6thrust24THRUST_300001_SM_1000_NS6detail15normal_iteratorINSD_10device_ptrIiEEEEyS9_iNS7_10__identityEEEvT0_PT3_T1_NS0_13GridEvenShareISN_EET2_T4_E12temp_storage+32];
	selp.b32 	%r412, %r411, 0, %p47;
	add.s32 	%r413, %r410, %r412;
	setp.gt.s32 	%p48, %r4, 224;
	ld.shared.u32 	%r414, [_ZZN3cub18CUB_300001_SM_10006detail6reduce18DeviceReduceKernelINS2_10policy_hubIiyN4cuda3std3__44plusIiEEE10Policy1000EN6thrust24THRUST_300001_SM_1000_NS6detail15normal_iteratorINSD_10device_ptrIiEEEEyS9_iNS7_10__identityEEEvT0_PT3_T1_NS0_13GridEvenShareISN_EET2_T4_E12temp_storage+36];
	selp.b32 	%r415, %r414, 0, %p48;
	add.s32 	%r501, %r413, %r415;
	bra.uni 	$L__BB10_46;
$L__BB10_25:
	cvt.u32.u64 	%r90, %rd4;
	mov.u32 	%r46, %tid.x;
	add.s32 	%r91, %r46, %r90;
	mul.wide.u32 	%rd26, %r91, 4;
	add.s64 	%rd27, %rd2, %rd26;
	ld.global.u32 	%r92, [%rd27];
	ld.global.u32 	%r93, [%rd27+1024];
	ld.global.u32 	%r94, [%rd27+2048];
	ld.global.u32 	%r95, [%rd27+3072];
	ld.global.u32 	%r96, [%rd27+4096];
	ld.global.u32 	%r97, [%rd27+5120];
	ld.global.u32 	%r98, [%rd27+6144];
	ld.global.u32 	%r99, [%rd27+7168];
	ld.global.u32 	%r100, [%rd27+8192];
	ld.global.u32 	%r101, [%rd27+9216];
	ld.global.u32 	%r102, [%rd27+10240];
	ld.global.u32 	%r103, [%rd27+11264];
	ld.global.u32 	%r104, [%rd27+12288];
	ld.global.u32 	%r105, [%rd27+13312];
	ld.global.u32 	%r106, [%rd27+14336];
	ld.global.u32 	%r107, [%rd27+15360];
	add.s32 	%r108, %r93, %r92;
	add.s32 	%r109, %r94, %r108;
	add.s32 	%r110, %r95, %r109;
	add.s32 	%r111, %r96, %r110;
	add.s32 	%r112, %r97, %r111;
	add.s32 	%r113, %r98, %r112;
	add.s32 	%r114, %r99, %r113;
	add.s32 	%r115, %r100, %r114;
	add.s32 	%r116, %r101, %r115;
	add.s32 	%r117, %r102, %r116;
	add.s32 	%r118, %r103, %r117;
	add.s32 	%r119, %r104, %r118;
	add.s32 	%r120, %r105, %r119;
	add.s32 	%r121, %r106, %r120;
	add.s32 	%r500, %r107, %r121;
	setp.lt.u64 	%p2, %rd5, %rd3;
	@%p2 bra 	$L__BB10_42;
	cvt.u32.u64 	%r123, %rd3;
	cvt.u64.u32 	%rd28, %r46;
	add.s64 	%rd74, %rd4, %rd3;
	cvt.u32.u64 	%r48, %rd1;
	not.b32 	%r125, %r46;
	add.s32 	%r126, %r125, %r48;
	sub.s32 	%r127, %r126, %r123;
	sub.s32 	%r483, %r127, %r90;
	add.s64 	%rd29, %rd74, %rd28;
	shl.b64 	%rd30, %rd29, 2;
	add.s64 	%rd31, %rd30, %rd2;
	add.s64 	%rd73, %rd31, 8192;
	mov.b32 	%r484, 0;
	shl.b32 	%r128, %r1, 12;
	mov.u64 	%rd75, %rd4;
$L__BB10_27:
	cvt.s64.s32 	%rd15, %r128;
	add.s64 	%rd75, %rd75, %rd15;
	add.s64 	%rd32, %rd1, -4096;
	setp.gt.u64 	%p3, %rd75, %rd32;
	@%p3 bra 	$L__BB10_29;
	shl.b32 	%r129, %r1, 12;
	cvt.s64.s32 	%rd33, %r129;
	cvt.u64.u32 	%rd34, %r46;
	add.s64 	%rd35, %rd75, %rd34;
	shl.b64 	%rd36, %rd35, 2;
	add.s64 	%rd37, %rd2, %rd36;
	ld.global.u32 	%r130, [%rd37];
	ld.global.u32 	%r131, [%rd37+1024];
	ld.global.u32 	%r132, [%rd37+2048];
	ld.global.u32 	%r133, [%rd37+3072];
	ld.global.u32 	%r134, [%rd37+4096];
	ld.global.u32 	%r135, [%rd37+5120];
	ld.global.u32 	%r136, [%rd37+6144];
	ld.global.u32 	%r137, [%rd37+7168];
	ld.global.u32 	%r138, [%rd37+8192];
	ld.global.u32 	%r139, [%rd37+9216];
	ld.global.u32 	%r140, [%rd37+10240];
	ld.global.u32 	%r141, [%rd37+11264];
	ld.global.u32 	%r142, [%rd37+12288];
	ld.global.u32 	%r143, [%rd37+13312];
	ld.global.u32 	%r144, [%rd37+14336];
	ld.global.u32 	%r145, [%rd37+15360];
	add.s32 	%r146, %r130, %r500;
	add.s32 	%r147, %r131, %r146;
	add.s32 	%r148, %r132, %r147;
	add.s32 	%r149, %r133, %r148;
	add.s32 	%r150, %r134, %r149;
	add.s32 	%r151, %r135, %r150;
	add.s32 	%r152, %r136, %r151;
	add.s32 	%r153, %r137, %r152;
	add.s32 	%r154, %r138, %r153;
	add.s32 	%r155, %r139, %r154;
	add.s32 	%r156, %r140, %r155;
	add.s32 	%r157, %r141, %r156;
	add.s32 	%r158, %r142, %r157;
	add.s32 	%r159, %r143, %r158;
	add.s32 	%r160, %r144, %r159;
	add.s32 	%r500, %r145, %r160;
	sub.s64 	%rd38, %rd1, %rd75;
	setp.lt.u64 	%p4, %rd38, %rd33;
	add.s32 	%r484, %r484, 1;
	add.s64 	%rd74, %rd74, %rd33;
	sub.s32 	%r483, %r483, %r129;
	mul.wide.s32 	%rd39, %r129, 4;
	add.s64 	%rd73, %rd73, %rd39;
	@%p4 bra 	$L__BB10_42;
	bra.uni 	$L__BB10_27;
$L__BB10_29:
	setp.le.u64 	%p5, %rd1, %rd75;
	cvt.u32.u64 	%r161, %rd75;
	cvt.u32.u64 	%r162, %rd1;
	sub.s32 	%r163, %r162, %r161;
	setp.ge.s32 	%p6, %r46, %r163;
	or.pred  	%p7, %p5, %p6;
	@%p7 bra 	$L__BB10_42;
	cvt.u32.u64 	%r166, %rd15;
	cvt.u32.u64 	%r167, %rd4;
	not.b32 	%r168, %r46;
	add.s32 	%r169, %r168, %r48;
	add.s32 	%r170, %r166, %r167;
	sub.s32 	%r171, %r169, %r170;
	mul.lo.s32 	%r172, %r1, %r484;
	shl.b32 	%r173, %r172, 12;
	sub.s32 	%r174, %r171, %r173;
	shr.u32 	%r175, %r174, 8;
	add.s32 	%r56, %r175, 1;
	and.b32  	%r57, %r56, 15;
	setp.lt.u32 	%p8, %r174, 3840;
	mov.u32 	%r490, %r46;
	@%p8 bra 	$L__BB10_33;
	shr.u32 	%r176, %r483, 8;
	add.s32 	%r177, %r176, 1;
	and.b32  	%r178, %r177, 33554416;
	neg.s32 	%r486, %r178;
	mov.u32 	%r490, %r46;
$L__BB10_32:
	.pragma "nounroll";
	ld.global.u32 	%r179, [%rd73+-8192];
	add.s32 	%r180, %r179, %r500;
	ld.global.u32 	%r181, [%rd73+-7168];
	add.s32 	%r182, %r181, %r180;
	ld.global.u32 	%r183, [%rd73+-6144];
	add.s32 	%r184, %r183, %r182;
	ld.global.u32 	%r185, [%rd73+-5120];
	add.s32 	%r186, %r185, %r184;
	ld.global.u32 	%r187, [%rd73+-4096];
	add.s32 	%r188, %r187, %r186;
	ld.global.u32 	%r189, [%rd73+-3072];
	add.s32 	%r190, %r189, %r188;
	ld.global.u32 	%r191, [%rd73+-2048];
	add.s32 	%r192, %r191, %r190;
	ld.global.u32 	%r193, [%rd73+-1024];
	add.s32 	%r194, %r193, %r192;
	ld.global.u32 	%r195, [%rd73];
	add.s32 	%r196, %r195, %r194;
	ld.global.u32 	%r197, [%rd73+1024];
	add.s32 	%r198, %r197, %r196;
	ld.global.u32 	%r199, [%rd73+2048];
	add.s32 	%r200, %r199, %r198;
	ld.global.u32 	%r201, [%rd73+3072];
	add.s32 	%r202, %r201, %r200;
	ld.global.u32 	%r203, [%rd73+4096];
	add.s32 	%r204, %r203, %r202;
	ld.global.u32 	%r205, [%rd73+5120];
	add.s32 	%r206, %r205, %r204;
	ld.global.u32 	%r207, [%rd73+6144];
	add.s32 	%r208, %r207, %r206;
	ld.global.u32 	%r209, [%rd73+7168];
	add.s32 	%r500, %r209, %r208;
	add.s32 	%r490, %r490, 4096;
	add.s32 	%r486, %r486, 16;
	add.s64 	%rd73, %rd73, 16384;
	setp.ne.s32 	%p9, %r486, 0;
	@%p9 bra 	$L__BB10_32;
$L__BB10_33:
	setp.eq.s32 	%p10, %r57, 0;
	@%p10 bra 	$L__BB10_42;
	and.b32  	%r68, %r56, 7;
	setp.lt.u32 	%p11, %r57, 8;
	@%p11 bra 	$L__BB10_36;
	cvt.u64.u32 	%rd40, %r490;
	add.s64 	%rd41, %rd75, %rd40;
	shl.b64 	%rd42, %rd41, 2;
	add.s64 	%rd43, %rd2, %rd42;
	ld.global.u32 	%r211, [%rd43];
	add.s32 	%r212, %r211, %r500;
	ld.global.u32 	%r213, [%rd43+1024];
	add.s32 	%r214, %r213, %r212;
	ld.global.u32 	%r215, [%rd43+2048];
	add.s32 	%r216, %r215, %r214;
	ld.global.u32 	%r217, [%rd43+3072];
	add.s32 	%r218, %r217, %r216;
	ld.global.u32 	%r219, [%rd43+4096];
	add.s32 	%r220, %r219, %r218;
	ld.global.u32 	%r221, [%rd43+5120];
	add.s32 	%r222, %r221, %r220;
	ld.global.u32 	%r223, [%rd43+6144];
	add.s32 	%r224, %r223, %r222;
	ld.global.u32 	%r225, [%rd43+7168];
	add.s32 	%r500, %r225, %r224;
	add.s32 	%r490, %r490, 2048;
$L__BB10_36:
	setp.eq.s32 	%p12, %r68, 0;
	@%p12 bra 	$L__BB10_42;
	setp.lt.u32 	%p13, %r68, 4;
	@%p13 bra 	$L__BB10_39;
	cvt.u64.u32 	%rd44, %r490;
	add.s64 	%rd45, %rd75, %rd44;
	shl.b64 	%rd46, %rd45, 2;
	add.s64 	%rd47, %rd2, %rd46;
	ld.global.u32 	%r227, [%rd47];
	add.s32 	%r228, %r227, %r500;
	ld.global.u32 	%r229, [%rd47+1024];
	add.s32 	%r230, %r229, %r228;
	ld.global.u32 	%r231, [%rd47+2048];
	add.s32 	%r232, %r231, %r230;
	ld.global.u32 	%r233, [%rd47+3072];
	add.s32 	%r500, %r233, %r232;
	add.s32 	%r490, %r490, 1024;
$L__BB10_39:
	and.b32  	%r234, %r56, 3;
	setp.eq.s32 	%p14, %r234, 0;
	@%p14 bra 	$L__BB10_42;
	cvt.u64.u32 	%rd48, %r490;
	add.s64 	%rd49, %rd48, %rd74;
	shl.b64 	%rd50, %rd49, 2;
	add.s64 	%rd77, %rd2, %rd50;
	cvt.u16.u32 	%rs1, %r483;
	shr.u16 	%rs2, %rs1, 8;
	add.s16 	%rs3, %rs2, 1;
	cvt.u32.u16 	%r235, %rs3;
	and.b32  	%r236, %r235, 3;
	neg.s32 	%r498, %r236;
$L__BB10_41:
	.pragma "nounroll";
	ld.global.u32 	%r237, [%rd77];
	add.s32 	%r500, %r237, %r500;
	add.s64 	%rd77, %rd77, 1024;
	add.s32 	%r498, %r498, 1;
	setp.ne.s32 	%p15, %r498, 0;
	@%p15 bra 	$L__BB10_41;
$L__BB10_42:
	// begin inline asm
	mov.u32 %r238, %laneid;
	// end inline asm
	mov.b32 	%r241, 1;
	mov.b32 	%r262, 31;
	mov.b32 	%r263, -1;
	// begin inline asm
	shfl.sync.down.b32 %r239, %r500, %r241, %r262, %r263;
	// end inline asm
	setp.gt.s32 	%p16, %r238, 30;
	selp.b32 	%r264, 0, %r239, %p16;
	add.s32 	%r245, %r264, %r500;
	mov.b32 	%r246, 2;
	// begin inline asm
	shfl.sync.down.b32 %r244, %r245, %r246, %r262, %r263;
	// end inline asm
	setp.gt.s32 	%p17, %r238, 29;
	selp.b32 	%r265, 0, %r244, %p17;
	add.s32 	%r250, %r245, %r265;
	mov.b32 	%r251, 4;
	// begin inline asm
	shfl.sync.down.b32 %r249, %r250, %r251, %r262, %r263;
	// end inline asm
	setp.gt.s32 	%p18, %r238, 27;
	selp.b32 	%r266, 0, %r249, %p18;
	add.s32 	%r255, %r250, %r266;
	mov.b32 	%r256, 8;
	// begin inline asm
	shfl.sync.down.b32 %r254, %r255, %r256, %r262, %r263;
	// end inline asm
	setp.gt.s32 	%p19, %r238, 23;
	selp.b32 	%r267, 0, %r254, %p19;
	add.s32 	%r260, %r255, %r267;
	mov.b32 	%r261, 16;
	// begin inline asm
	shfl.sync.down.b32 %r259, %r260, %r261, %r262, %r263;
	// end inline asm
	setp.gt.s32 	%p20, %r238, 15;
	selp.b32 	%r268, 0, %r259, %p20;
	add.s32 	%r501, %r260, %r268;
	setp.ne.s32 	%p21, %r238, 0;
	@%p21 bra 	$L__BB10_44;
	shr.u32 	%r269, %r46, 3;
	and.b32  	%r270, %r269, 124;
	mov.u32 	%r271, _ZZN3cub18CUB_300001_SM_10006detail6reduce18DeviceReduceKernelINS2_10policy_hubIiyN4cuda3std3__44plusIiEEE10Policy1000EN6thrust24THRUST_300001_SM_1000_NS6detail15normal_iteratorINSD_10device_ptrIiEEEEyS9_iNS7_10__identityEEEvT0_PT3_T1_NS0_13GridEvenShareISN_EET2_T4_E12temp_storage;
	add.s32 	%r272, %r271, %r270;
	st.shared.u32 	[%r272+8], %r501;
$L__BB10_44:
	bar.sync 	0;
	setp.ne.s32 	%p22, %r46, 0;
	@%p22 bra 	$L__BB10_46;
	ld.shared.u32 	%r273, [_ZZN3cub18CUB_300001_SM_10006detail6reduce18DeviceReduceKernelINS2_10policy_hubIiyN4cuda3std3__44plusIiEEE10Policy1000EN6thrust24THRUST_300001_SM_1000_NS6detail15normal_iteratorINSD_10device_ptrIiEEEEyS9_iNS7_10__identityEEEvT0_PT3_T1_NS0_13GridEvenShareISN_EET2_T4_E12temp_storage+12];
	add.s32 	%r274, %r273, %r501;
	ld.shared.u32 	%r275, [_ZZN3cub18CUB_300001_SM_10006detail6reduce18DeviceReduceKernelINS2_10policy_hubIiyN4cuda3std3__44plusIiEEE10Policy1000EN6thrust24THRUST_300001_SM_1000_NS6detail15normal_iteratorINSD_10device_ptrIiEEEEyS9_iNS7_10__identityEEEvT0_PT3_T1_NS0_13GridEvenShareISN_EET2_T4_E12temp_storage+16];
	add.s32 	%r276, %r274, %r275;
	ld.shared.u32 	%r277, [_ZZN3cub18CUB_300001_SM_10006detail6reduce18DeviceReduceKernelINS2_10policy_hubIiyN4cuda3std3__44plusIiEEE10Policy1000EN6thrust24THRUST_300001_SM_1000_NS6detail15normal_iteratorINSD_10device_ptrIiEEEEyS9_iNS7_10__identityEEEvT0_PT3_T1_NS0_13GridEvenShareISN_EET2_T4_E12temp_storage+20];
	add.s32 	%r278, %r276, %r277;
	ld.shared.u32 	%r279, [_ZZN3cub18CUB_300001_SM_10006detail6reduce18DeviceReduceKernelINS2_10policy_hubIiyN4cuda3std3__44plusIiEEE10Policy1000EN6thrust24THRUST_300001_SM_1000_NS6detail15normal_iteratorINSD_10device_ptrIiEEEEyS9_iNS7_10__identityEEEvT0_PT3_T1_NS0_13GridEvenShareISN_EET2_T4_E12temp_storage+24];
	add.s32 	%r280, %r278, %r279;
	ld.shared.u32 	%r281, [_ZZN3cub18CUB_300001_SM_10006detail6reduce18DeviceReduceKernelINS2_10policy_hubIiyN4cuda3std3__44plusIiEEE10Policy1000EN6thrust24THRUST_300001_SM_1000_NS6detail15normal_iteratorINSD_10device_ptrIiEEEEyS9_iNS7_10__identityEEEvT0_PT3_T1_NS0_13GridEvenShareISN_EET2_T4_E12temp_storage+28];
	add.s32 	%r282, %r280, %r281;
	ld.shared.u32 	%r283, [_ZZN3cub18CUB_300001_SM_10006detail6reduce18DeviceReduceKernelINS2_10policy_hubIiyN4cuda3std3__44plusIiEEE10Policy1000EN6thrust24THRUST_300001_SM_1000_NS6detail15normal_iteratorINSD_10device_ptrIiEEEEyS9_iNS7_10__identityEEEvT0_PT3_T1_NS0_13GridEvenShareISN_EET2_T4_E12temp_storage+32];
	add.s32 	%r284, %r282, %r283;
	ld.shared.u32 	%r285, [_ZZN3cub18CUB_300001_SM_10006detail6reduce18DeviceReduceKernelINS2_10policy_hubIiyN4cuda3std3__44plusIiEEE10Policy1000EN6thrust24THRUST_300001_SM_1000_NS6detail15normal_iteratorINSD_10device_ptrIiEEEEyS9_iNS7_10__identityEEEvT0_PT3_T1_NS0_13GridEvenShareISN_EET2_T4_E12temp_storage+36];
	add.s32 	%r501, %r284, %r285;
$L__BB10_46:
	mov.u32 	%r464, %tid.x;
	setp.ne.s32 	%p56, %r464, 0;
	@%p56 bra 	$L__BB10_48;
	ld.param.u64 	%rd71, [_ZN3cub18CUB_300001_SM_10006detail6reduce18DeviceReduceKernelINS2_10policy_hubIiyN4cuda3std3__44plusIiEEE10Policy1000EN6thrust24THRUST_300001_SM_1000_NS6detail15normal_iteratorINSD_10device_ptrIiEEEEyS9_iNS7_10__identityEEEvT0_PT3_T1_NS0_13GridEvenShareISN_EET2_T4__param_1];
	cvta.to.global.u64 	%rd68, %rd71;
	mul.wide.u32 	%rd69, %r2, 4;
	add.s64 	%rd70, %rd68, %rd69;
	st.global.u32 	[%rd70], %r501;
$L__BB10_48:
	ret;

}
	// .globl	_ZN3cub18CUB_300001_SM_10006detail6reduce28DeviceReduceSingleTileKernelINS2_10policy_hubIiyN4cuda3std3__44plusIiEEE10Policy1000EPiSC_iS9_iiNS7_10__identityEEEvT0_T1_T2_T3_T4_T6_
.visible .entry _ZN3cub18CUB_300001_SM_10006detail6reduce28DeviceReduceSingleTileKernelINS2_10policy_hubIiyN4cuda3std3__44plusIiEEE10Policy1000EPiSC_iS9_iiNS7_10__identityEEEvT0_T1_T2_T3_T4_T6_(
	.param .u64 .ptr .align 1 _ZN3cub18CUB_300001_SM_10006detail6reduce28DeviceReduceSingleTileKernelINS2_10policy_hubIiyN4cuda3std3__44plusIiEEE10Policy1000EPiSC_iS9_iiNS7_10__identityEEEvT0_T1_T2_T3_T4_T6__param_0,
	.param .u64 .ptr .align 1 _ZN3cub18CUB_300001_SM_10006detail6reduce28DeviceReduceSingleTileKernelINS2_10policy_hubIiyN4cuda3std3__44plusIiEEE10Policy1000EPiSC_iS9_iiNS7_10__identityEEEvT0_T1_T2_T3_T4_T6__param_1,
	.param .u32 _ZN3cub18CUB_300001_SM_10006detail6reduce28DeviceReduceSingleTileKernelINS2_10policy_hubIiyN4cuda3std3__44plusIiEEE10Policy1000EPiSC_iS9_iiNS7_10__identityEEEvT0_T1_T2_T3_T4_T6__param_2,
	.param .align 1 .b8 _ZN3cub18CUB_300001_SM_10006detail6reduce28DeviceReduceSingleTileKernelINS2_10policy_hubIiyN4cuda3std3__44plusIiEEE10Policy1000EPiSC_iS9_iiNS7_10__identityEEEvT0_T1_T2_T3_T4_T6__param_3[1],
	.param .u32 _ZN3cub18CUB_300001_SM_10006detail6reduce28DeviceReduceSingleTileKernelINS2_10policy_hubIiyN4cuda3std3__44plusIiEEE10Policy1000EPiSC_iS9_iiNS7_10__identityEEEvT0_T1_T2_T3_T4_T6__param_4,
	.param .align 1 .b8 _ZN3cub18CUB_300001_SM_10006detail6reduce28DeviceReduceSingleTileKernelINS2_10policy_hubIiyN4cuda3std3__44plusIiEEE10Policy1000EPiSC_iS9_iiNS7_10__identityEEEvT0_T1_T2_T3_T4_T6__param_5[1]
)
.maxntid 256
.minnctapersm 1
{
	.reg .pred 	%p<97>;
	.reg .b32 	%r<687>;
	.reg .b64 	%rd<125>;
	// demoted variable
	.shared .align 4 .b8 _ZZN3cub18CUB_300001_SM_10006detail6reduce28DeviceReduceSingleTileKernelINS2_10policy_hubIiyN4cuda3std3__44plusIiEEE10Policy1000EPiSC_iS9_iiNS7_10__identityEEEvT0_T1_T2_T3_T4_T6_E12temp_storage[44];
	ld.param.u64 	%rd16, [_ZN3cub18CUB_300001_SM_10006detail6reduce28DeviceReduceSingleTileKernelINS2_10policy_hubIiyN4cuda3std3__44plusIiEEE10Policy1000EPiSC_iS9_iiNS7_10__identityEEEvT0_T1_T2_T3_T4_T6__param_0];
	ld.param.u64 	%rd17, [_ZN3cub18CUB_300001_SM_10006detail6reduce28DeviceReduceSingleTileKernelINS2_10policy_hubIiyN4cuda3std3__44plusIiEEE10Policy1000EPiSC_iS9_iiNS7_10__identityEEEvT0_T1_T2_T3_T4_T6__param_1];
	ld.param.u32 	%r120, [_ZN3cub18CUB_300001_SM_10006detail6reduce28DeviceReduceSingleTileKernelINS2_10policy_hubIiyN4cuda3std3__44plusIiEEE10Policy1000EPiSC_iS9_iiNS7_10__identityEEEvT0_T1_T2_T3_T4_T6__param_2];
	ld.param.u32 	%r121, [_ZN3cub18CUB_300001_SM_10006detail6reduce28DeviceReduceSingleTileKernelINS2_10policy_hubIiyN4cuda3std3__44plusIiEEE10Policy1000EPiSC_iS9_iiNS7_10__identityEEEvT0_T1_T2_T3_T4_T6__param_4];
	cvta.to.global.u64 	%rd1, %rd17;
	setp.ne.s32 	%p1, %r120, 0;
	@%p1 bra 	$L__BB11_3;
	mov.u32 	%r633, %tid.x;
	setp.ne.s32 	%p96, %r633, 0;
	@%p96 bra 	$L__BB11_74;
	st.global.u32 	[%rd1], %r121;
	bra.uni 	$L__BB11_74;
$L__BB11_3:
	and.b64  	%rd18, %rd16, 15;
	setp.ne.s64 	%p2, %rd18, 0;
	@%p2 bra 	$L__BB11_38;
	setp.gt.s32 	%p49, %r120, 4095;
	@%p49 bra 	$L__BB11_22;
	mov.u32 	%r1, %tid.x;
	setp.ge.s32 	%p66, %r1, %r120;
	mov.b32 	%r644, 0;
	mov.u32 	%r639, %r1;
	@%p66 bra 	$L__BB11_7;
	mul.wide.u32 	%rd113, %r1, 4;
	add.s64 	%rd112, %rd16, %rd113;
	// begin inline asm
	ld.global.nc.u32 %r644, [%rd112];
	// end inline asm
	add.s32 	%r639, %r1, 256;
$L__BB11_7:
	setp.ge.s32 	%p67, %r639, %r120;
	@%p67 bra 	$L__BB11_13;
	not.b32 	%r507, %r639;
	add.s32 	%r6, %r120, %r507;
	and.b32  	%r508, %r6, 768;
	setp.eq.s32 	%p68, %r508, 768;
	@%p68 bra 	$L__BB11_11;
	mul.wide.u32 	%rd114, %r639, 4;
	add.s64 	%rd121, %rd16, %rd114;
	shr.u32 	%r509, %r6, 8;
	add.s32 	%r510, %r509, 1;
	and.b32  	%r511, %r510, 3;
	neg.s32 	%r636, %r511;
$L__BB11_10:
	.pragma "nounroll";
	// begin inline asm
	ld.global.nc.u32 %r512, [%rd121];
	// end inline asm
	add.s32 	%r644, %r512, %r644;
	add.s32 	%r639, %r639, 256;
	add.s64 	%rd121, %rd121, 1024;
	add.s32 	%r636, %r636, 1;
	setp.ne.s32 	%p69, %r636, 0;
	@%p69 bra 	$L__BB11_10;
$L__BB11_11:
	setp.lt.u32 	%p70, %r6, 768;
	@%p70 bra 	$L__BB11_13;
$L__BB11_12:
	mul.wide.s32 	%rd120, %r639, 4;
	add.s64 	%rd116, %rd16, %rd120;
	// begin inline asm
	ld.global.nc.u32 %r513, [%rd116];
	// end inline asm
	add.s32 	%r517, %r513, %r644;
	add.s64 	%rd117, %rd116, 1024;
	// begin inline asm
	ld.global.nc.u32 %r514, [%rd117];
	// end inline asm
	add.s32 	%r518, %r514, %r517;
	add.s64 	%rd118, %rd116, 2048;
	// begin inline asm
	ld.global.nc.u32 %r515, [%rd118];
	// end inline asm
	add.s32 	%r519, %r515, %r518;
	add.s64 	%rd119, %rd116, 3072;
	// begin inline asm
	ld.global.nc.u32 %r516, [%rd119];
	// end inline asm
	add.s32 	%r644, %r516, %r519;
	add.s32 	%r639, %r639, 1024;
	setp.lt.s32 	%p71, %r639, %r120;
	@%p71 bra 	$L__BB11_12;
$L__BB11_13:
	setp.lt.s32 	%p72, %r120, 256;
	@%p72 bra 	$L__BB11_18;
	// begin inline asm
	mov.u32 %r583, %laneid;
	// end inline asm
	mov.b32 	%r586, 1;
	mov.b32 	%r607, 31;
	mov.b32 	%r608, -1;
	// begin inline asm
	shfl.sync.down.b32 %r584, %r644, %r586, %r607, %r608;
	// end inline asm
	setp.gt.s32 	%p88, %r583, 30;
	selp.b32 	%r609, 0, %r584, %p88;
	add.s32 	%r590, %r609, %r644;
	mov.b32 	%r591, 2;
	// begin inline asm
	shfl.sync.down.b32 %r589, %r590, %r591, %r607, %r608;
	// end inline asm
	setp.gt.s32 	%p89, %r583, 29;
	selp.b32 	%r610, 0, %r589, %p89;
	add.s32 	%r595, %r590, %r610;
	mov.b32 	%r596, 4;
	// begin inline asm
	shfl.sync.down.b32 %r594, %r595, %r596, %r607, %r608;
	// end inline asm
	setp.gt.s32 	%p90, %r583, 27;
	selp.b32 	%r611, 0, %r594, %p90;
	add.s32 	%r600, %r595, %r611;
	mov.b32 	%r601, 8;
	// begin inline asm
	shfl.sync.down.b32 %r599, %r600, %r601, %r607, %r608;
	// end inline asm
	setp.gt.s32 	%p91, %r583, 23;
	selp.b32 	%r612, 0, %r599, %p91;
	add.s32 	%r605, %r600, %r612;
	mov.b32 	%r606, 16;
	// begin inline asm
	shfl.sync.down.b32 %r604, %r605, %r606, %r607, %r608;
	// end inline asm
	setp.gt.s32 	%p92, %r583, 15;
	selp.b32 	%r613, 0, %r604, %p92;
	add.s32 	%r686, %r605, %r613;
	setp.ne.s32 	%p93, %r583, 0;
	@%p93 bra 	$L__BB11_16;
	shr.u32 	%r614, %r1, 3;
	and.b32  	%r615, %r614, 124;
	mov.u32 	%r616, _ZZN3cub18CUB_300001_SM_10006detail6reduce28DeviceReduceSingleTileKernelINS2_10policy_hubIiyN4cuda3std3__44plusIiEEE10Policy1000EPiSC_iS9_iiNS7_10__identityEEEvT0_T1_T2_T3_T4_T6_E12temp_storage;
	add.s32 	%r617, %r616, %r615;
	st.shared.u32 	[%r617+8], %r686;
$L__BB11_16:
	bar.sync 	0;
	setp.ne.s32 	%p94, %r1, 0;
	@%p94 bra 	$L__BB11_72;
	ld.shared.u32 	%r618, [_ZZN3cub18CUB_300001_SM_10006detail6reduce28DeviceReduceSingleTileKernelINS2_10policy_hubIiyN4cuda3std3__44plusIiEEE10Policy1000EPiSC_iS9_iiNS7_10__identityEEEvT0_T1_T2_T3_T4_T6_E12temp_storage+12];
	add.s32 	%r619, %r618, %r686;
	ld.shared.u32 	%r620, [_ZZN3cub18CUB_300001_SM_10006detail6reduce28DeviceReduceSingleTileKernelINS2_10policy_hubIiyN4cuda3std3__44plusIiEEE10Policy1000EPiSC_iS9_iiNS7_10__identityEEEvT0_T1_T2_T3_T4_T6_E12temp_storage+16];
	add.s32 	%r621, %r619, %r620;
	ld.shared.u32 	%r622, [_ZZN3cub18CUB_300001_SM_10006detail6reduce28DeviceReduceSingleTileKernelINS2_10policy_hubIiyN4cuda3std3__44plusIiEEE10Policy1000EPiSC_iS9_iiNS7_10__identityEEEvT0_T1_T2_T3_T4_T6_E12temp_storage+20];
	add.s32 	%r623, %r621, %r622;
	ld.shared.u32 	%r624, [_ZZN3cub18CUB_300001_SM_10006detail6reduce28DeviceReduceSingleTileKernelINS2_10policy_hubIiyN4cuda3std3__44plusIiEEE10Policy1000EPiSC_iS9_iiNS7_10__identityEEEvT0_T1_T2_T3_T4_T6_E12temp_storage+24];
	add.s32 	%r625, %r623, %r624;
	ld.shared.u32 	%r626, [_ZZN3cub18CUB_300001_SM_10006detail6reduce28DeviceReduceSingleTileKernelINS2_10policy_hubIiyN4cuda3std3__44plusIiEEE10Policy1000EPiSC_iS9_iiNS7_10__identityEEEvT0_T1_T2_T3_T4_T6_E12temp_storage+28];
	add.s32 	%r627, %r625, %r626;
	ld.shared.u32 	%r628, [_ZZN3cub18CUB_300001_SM_10006detail6reduce28DeviceReduceSingleTileKernelINS2_10policy_hubIiyN4cuda3std3__44plusIiEEE10Policy1000EPiSC_iS9_iiNS7_10__identityEEEvT0_T1_T2_T3_T4_T6_E12temp_storage+32];
	add.s32 	%r629, %r627, %r628;
	ld.shared.u32 	%r630, [_ZZN3cub18CUB_300001_SM_10006detail6reduce28DeviceReduceSingleTileKernelINS2_10policy_hubIiyN4cuda3std3__44plusIiEEE10Policy1000EPiSC_iS9_iiNS7_10__identityEEEvT0_T1_T2_T3_T4_T6_E12temp_storage+36];
	add.s32 	%r686, %r629, %r630;
	bra.uni 	$L__BB11_72;
$L__BB11_18:
	// begin inline asm
	mov.u32 %r520, %laneid;
	// end inline asm
	and.b32  	%r546, %r1, 992;
	add.s32 	%r547, %r546, 32;
	setp.gt.s32 	%p73, %r547, %r120;
	not.b32 	%r548, %r546;
	add.s32 	%r549, %r120, %r548;
	selp.b32 	%r544, %r549, 31, %p73;
	mov.b32 	%r523, 1;
	mov.b32 	%r545, -1;
	// begin inline asm
	shfl.sync.down.b32 %r521, %r644, %r523, %r544, %r545;
	// end inline asm
	setp.lt.s32 	%p74, %r520, %r544;
	selp.b32 	%r550, %r521, 0, %p74;
	add.s32 	%r527, %r550, %r644;
	mov.b32 	%r528, 2;
	// begin inline asm
	shfl.sync.down.b32 %r526, %r527, %r528, %r544, %r545;
	// end inline asm
	add.s32 	%r551, %r520, 2;
	setp.gt.s32 	%p75, %r551, %r544;
	selp.b32 	%r552, 0, %r526, %p75;
	add.s32 	%r532, %r527, %r552;
	mov.b32 	%r533, 4;
	// begin inline asm
	shfl.sync.down.b32 %r531, %r532, %r533, %r544, %r545;
	// end inline asm
	add.s32 	%r553, %r520, 4;
	setp.gt.s32 	%p76, %r553, %r544;
	selp.b32 	%r554, 0, %r531, %p76;
	add.s32 	%r537, %r532, %r554;
	mov.b32 	%r538, 8;
	// begin inline asm
	shfl.sync.down.b32 %r536, %r537, %r538, %r544, %r545;
	// end inline asm
	add.s32 	%r555, %r520, 8;
	setp.gt.s32 	%p77, %r555, %r544;
	selp.b32 	%r556, 0, %r536, %p77;
	add.s32 	%r542, %r537, %r556;
	mov.b32 	%r543, 16;
	// begin inline asm
	shfl.sync.down.b32 %r541, %r542, %r543, %r544, %r545;
	// end inline asm
	add.s32 	%r557, %r520, 16;
	setp.gt.s32 	%p78, %r557, %r544;
	selp.b32 	%r558, 0, %r541, %p78;
	add.s32 	%r686, %r542, %r558;
	setp.ne.s32 	%p79, %r520, 0;
	@%p79 bra 	$L__BB11_20;
	shr.u32 	%r559, %r1, 3;
	and.b32  	%r560, %r559, 124;
	mov.u32 	%r561, _ZZN3cub18CUB_300001_SM_10006detail6reduce28DeviceReduceSingleTileKernelINS2_10policy_hubIiyN4cuda3std3__44plusIiEEE10Policy1000EPiSC_iS9_iiNS7_10__identityEEEvT0_T1_T2_T3_T4_T6_E12temp_storage;
	add.s32 	%r562, %r561, %r560;
	st.shared.u32 	[%r562+8], %r686;
$L__BB11_20:
	bar.sync 	0;
	setp.ne.s32 	%p80, %r1, 0;
	@%p80 bra 	$L__BB11_72;
	setp.gt.s32 	%p81, %r120, 32;
	ld.shared.u32 	%r563, [_ZZN3cub18CUB_300001_SM_10006detail6reduce28DeviceReduceSingleTileKernelINS2_10policy_hubIiyN4cuda3std3__44plusIiEEE10Policy1000EPiSC_iS9_iiNS7_10__identityEEEvT0_T1_T2_T3_T4_T6_E12temp_storage+12];
	selp.b32 	%r564, %r563, 0, %p81;
	add.s32 	%r565, %r564, %r686;
	setp.gt.s32 	%p82, %r120, 64;
	ld.shared.u32 	%r566, [_ZZN3cub18CUB_300001_SM_10006detail6reduce28DeviceReduceSingleTileKernelINS2_10policy_hubIiyN4cuda3std3__44plusIiEEE10Policy1000EPiSC_iS9_iiNS7_10__identityEEEvT0_T1_T2_T3_T4_T6_E12temp_storage+16];
	selp.b32 	%r567, %r566, 0, %p82;
	add.s32 	%r568, %r565, %r567;
	setp.gt.s32 	%p83, %r120, 96;
	ld.shared.u32 	%r569, [_ZZN3cub18CUB_300001_SM_10006detail6reduce28DeviceReduceSingleTileKernelINS2_10policy_hubIiyN4cuda3std3__44plusIiEEE10Policy1000EPiSC_iS9_iiNS7_10__identityEEEvT0_T1_T2_T3_T4_T6_E12temp_storage+20];
	selp.b32 	%r570, %r569, 0, %p83;
	add.s32 	%r571, %r568, %r570;
	setp.gt.s32 	%p84, %r120, 128;
	ld.shared.u32 	%r572, [_ZZN3cub18CUB_300001_SM_10006detail6reduce28DeviceReduceSingleTileKernelINS2_10policy_hubIiyN4cuda3std3__44plusIiEEE10Policy1000EPiSC_iS9_iiNS7_10__identityEEEvT0_T1_T2_T3_T4_T6_E12temp_storage+24];
	selp.b32 	%r573, %r572, 0, %p84;
	add.s32 	%r574, %r571, %r573;
	setp.gt.s32 	%p85, %r120, 160;
	ld.shared.u32 	%r575, [_ZZN3cub18CUB_300001_SM_10006detail6reduce28DeviceReduceSingleTileKernelINS2_10policy_hubIiyN4cuda3std3__44plusIiEEE10Policy1000EPiSC_iS9_iiNS7_10__identityEEEvT0_T1_T2_T3_T4_T6_E12temp_storage+28];
	selp.b32 	%r576, %r575, 0, %p85;
	add.s32 	%r577, %r574, %r576;
	setp.gt.s32 	%p86, %r120, 192;
	ld.shared.u32 	%r578, [_ZZN3cub18CUB_300001_SM_10006detail6reduce28DeviceReduceSingleTileKernelINS2_10policy_hubIiyN4cuda3std3__44plusIiEEE10Policy1000EPiSC_iS9_iiNS7_10__identityEEEvT0_T1_T2_T3_T4_T6_E12temp_storage+32];
	selp.b32 	%r579, %r578, 0, %p86;
	add.s32 	%r580, %r577, %r579;
	setp.gt.s32 	%p87, %r120, 224;
	ld.shared.u32 	%r581, [_ZZN3cub18CUB_300001_SM_10006detail6reduce28DeviceReduceSingleTileKernelINS2_10policy_hubIiyN4cuda3std3__44plusIiEEE10Policy1000EPiSC_iS9_iiNS7_10__identityEEEvT0_T1_T2_T3_T4_T6_E12temp_storage+36];
	selp.b32 	%r582, %r581, 0, %p87;
	add.s32 	%r686, %r580, %r582;
	bra.uni 	$L__BB11_72;
$L__BB11_22:
	mov.u32 	%r26, %tid.x;
	shl.b32 	%r377, %r26, 2;
	mul.wide.u32 	%rd86, %r377, 4;
	add.s64 	%rd76, %rd16, %rd86;
	// begin inline asm
	ld.global.nc.v2.u64 {%rd74, %rd75}, [%rd76];
	// end inline asm
	mov.b64 	{%r378, %r379}, %rd75;
	mov.b64 	{%r380, %r381}, %rd74;
	add.s64 	%rd79, %rd76, 4096;
	// begin inline asm
	ld.global.nc.v2.u64 {%rd77, %rd78}, [%rd79];
	// end inline asm
	mov.b64 	{%r382, %r383}, %rd78;
	mov.b64 	{%r384, %r385}, %rd77;
	add.s64 	%rd82, %rd76, 8192;
	// begin inline asm
	ld.global.nc.v2.u64 {%rd80, %rd81}, [%rd82];
	// end inline asm
	mov.b64 	{%r386, %r387}, %rd81;
	mov.b64 	{%r388, %r389}, %rd80;
	add.s64 	%rd85, %rd76, 12288;
	// begin inline asm
	ld.global.nc.v2.u64 {%rd83, %rd84}, [%rd85];
	// end inline asm
	mov.b64 	{%r390, %r391}, %rd84;
	mov.b64 	{%r392, %r393}, %rd83;
	add.s32 	%r394, %r381, %r380;
	add.s32 	%r395, %r378, %r394;
	add.s32 	%r396, %r379, %r395;
	add.s32 	%r397, %r384, %r396;
	add.s32 	%r398, %r385, %r397;
	add.s32 	%r399, %r382, %r398;
	add.s32 	%r400, %r383, %r399;
	add.s32 	%r401, %r388, %r400;
	add.s32 	%r402, %r389, %r401;
	add.s32 	%r403, %r386, %r402;
	add.s32 	%r404, %r387, %r403;
	add.s32 	%r405, %r392, %r404;
	add.s32 	%r406, %r393, %r405;
	add.s32 	%r407, %r390, %r406;
	add.s32 	%r659, %r391, %r407;
	setp.lt.u32 	%p50, %r120, 8192;
	mov.b32 	%r648, 4096;
	@%p50 bra 	$L__BB11_26;
	add.s32 	%r28, %r120, -4096;
	mov.b32 	%r648, 4096;
$L__BB11_24:
	mul.wide.s32 	%rd99, %r648, 4;
	add.s64 	%rd89, %rd76, %rd99;
	// begin inline asm
	ld.global.nc.v2.u64 {%rd87, %rd88}, [%rd89];
	// end inline asm
	mov.b64 	{%r409, %r410}, %rd88;
	mov.b64 	{%r411, %r412}, %rd87;
	add.s64 	%rd92, %rd89, 4096;
	// begin inline asm
	ld.global.nc.v2.u64 {%rd90, %rd91}, [%rd92];
	// end inline asm
	mov.b64 	{%r413, %r414}, %rd91;
	mov.b64 	{%r415, %r416}, %rd90;
	add.s64 	%rd95, %rd89, 8192;
	// begin inline asm
	ld.global.nc.v2.u64 {%rd93, %rd94}, [%rd95];
	// end inline asm
	mov.b64 	{%r417, %r418}, %rd94;
	mov.b64 	{%r419, %r420}, %rd93;
	add.s64 	%rd98, %rd89, 12288;
	// begin inline asm
	ld.global.nc.v2.u64 {%rd96, %rd97}, [%rd98];
	// end inline asm
	mov.b64 	{%r421, %r422}, %rd97;
	mov.b64 	{%r423, %r424}, %rd96;
	add.s32 	%r425, %r411, %r659;
	add.s32 	%r426, %r412, %r425;
	add.s32 	%r427, %r409, %r426;
	add.s32 	%r428, %r410, %r427;
	add.s32 	%r429, %r415, %r428;
	add.s32 	%r430, %r416, %r429;
	add.s32 	%r431, %r413, %r430;
	add.s32 	%r432, %r414, %r431;
	add.s32 	%r433, %r419, %r432;
	add.s32 	%r434, %r420, %r433;
	add.s32 	%r435, %r417, %r434;
	add.s32 	%r436, %r418, %r435;
	add.s32 	%r437, %r423, %r436;
	add.s32 	%r438, %r424, %r437;
	add.s32 	%r439, %r421, %r438;
	add.s32 	%r659, %r422, %r439;
	sub.s32 	%r440, %r120, %r648;
	setp.lt.s32 	%p51, %r440, 4096;
	@%p51 bra 	$L__BB11_34;
	add.s32 	%r648, %r648, 4096;
	setp.le.s32 	%p52, %r648, %r28;
	@%p52 bra 	$L__BB11_24;
$L__BB11_26:
	setp.le.s32 	%p53, %r120, %r648;
	@%p53 bra 	$L__BB11_34;
	sub.s32 	%r35, %r120, %r648;
	setp.ge.s32 	%p54, %r26, %r35;
	@%p54 bra 	$L__BB11_34;
	not.b32 	%r442, %r26;
	add.s32 	%r443, %r120, %r442;
	sub.s32 	%r36, %r443, %r648;
	and.b32  	%r444, %r36, 768;
	setp.eq.s32 	%p55, %r444, 768;
	mov.u32 	%r653, %r26;
	@%p55 bra 	$L__BB11_31;
	add.s32 	%r650, %r26, %r648;
	shr.u32 	%r445, %r36, 8;
	add.s32 	%r446, %r445, 1;
	and.b32  	%r447, %r446, 3;
	neg.s32 	%r649, %r447;
	mov.u32 	%r653, %r26;
$L__BB11_30:
	.pragma "nounroll";
	mul.wide.u32 	%rd101, %r650, 4;
	add.s64 	%rd100, %rd16, %rd101;
	// begin inline asm
	ld.global.nc.u32 %r448, [%rd100];
	// end inline asm
	add.s32 	%r659, %r448, %r659;
	add.s32 	%r653, %r653, 256;
	add.s32 	%r650, %r650, 256;
	add.s32 	%r649, %r649, 1;
	setp.ne.s32 	%p56, %r649, 0;
	@%p56 bra 	$L__BB11_30;
$L__BB11_31:
	setp.lt.u32 	%p57, %r36, 768;
	@%p57 bra 	$L__BB11_34;
	cvt.u64.u32 	%rd102, %r653;
	cvt.u64.u32 	%rd103, %r648;
	add.s64 	%rd104, %rd102, %rd103;
	shl.b64 	%rd105, %rd104, 2;
	add.s64 	%rd106, %rd105, %rd16;
	add.s64 	%rd122, %rd106, 2048;
	add.s32 	%r656, %r653, %r648;
$L__BB11_33:
	mul.wide.u32 	%rd111, %r656, 4;
	add.s64 	%rd107, %rd16, %rd111;
	// begin inline asm
	ld.global.nc.u32 %r449, [%rd107];
	// end inline asm
	add.s32 	%r453, %r449, %r659;
	add.s64 	%rd108, %rd122, -1024;
	// begin inline asm
	ld.global.nc.u32 %r450, [%rd108];
	// end inline asm
	add.s32 	%r454, %r450, %r453;
	// begin inline asm
	ld.global.nc.u32 %r451, [%rd122];
	// end inline asm
	add.s32 	%r455, %r451, %r454;
	add.s64 	%rd110, %rd122, 1024;
	// begin inline asm
	ld.global.nc.u32 %r452, [%rd110];
	// end inline asm
	add.s32 	%r659, %r452, %r455;
	add.s32 	%r653, %r653, 1024;
	add.s64 	%rd122, %rd122, 4096;
	add.s32 	%r656, %r656, 1024;
	setp.lt.s32 	%p58, %r653, %r35;
	@%p58 bra 	$L__BB11_33;
$L__BB11_34:
	// begin inline asm
	mov.u32 %r456, %laneid;
	// end inline asm
	mov.b32 	%r459, 1;
	mov.b32 	%r480, 31;
	mov.b32 	%r481, -1;
	// begin inline asm
	shfl.sync.down.b32 %r457, %r659, %r459, %r480, %r481;
	// end inline asm
	setp.gt.s32 	%p59, %r456, 30;
	selp.b32 	%r482, 0, %r457, %p59;
	add.s32 	%r463, %r482, %r659;
	mov.b32 	%r464, 2;
	// begin inline asm
	shfl.sync.down.b32 %r462, %r463, %r464, %r480, %r481;
	// end inline asm
	setp.gt.s32 	%p60, %r456, 29;
	selp.b32 	%r483, 0, %r462, %p60;
	add.s32 	%r468, %r463, %r483;
	mov.b32 	%r469, 4;
	// begin inline asm
	shfl.sync.down.b32 %r467, %r468, %r469, %r480, %r481;
	// end inline asm
	setp.gt.s32 	%p61, %r456, 27;
	selp.b32 	%r484, 0, %r467, %p61;
	add.s32 	%r473, %r468, %r484;
	mov.b32 	%r474, 8;
	// begin inline asm
	shfl.sync.down.b32 %r472, %r473, %r474, %r480, %r481;
	// end inline asm
	setp.gt.s32 	%p62, %r456, 23;
	selp.b32 	%r485, 0, %r472, %p62;
	add.s32 	%r478, %r473, %r485;
	mov.b32 	%r479, 16;
	// begin inline asm
	shfl.sync.down.b32 %r477, %r478, %r479, %r480, %r481;
	// end inline asm
	setp.gt.s32 	%p63, %r456, 15;
	selp.b32 	%r486, 0, %r477, %p63;
	add.s32 	%r686, %r478, %r486;
	setp.ne.s32 	%p64, %r456, 0;
	@%p64 bra 	$L__BB11_36;
	shr.u32 	%r487, %r26, 3;
	and.b32  	%r488, %r487, 124;
	mov.u32 	%r489, _ZZN3cub18CUB_300001_SM_10006detail6reduce28DeviceReduceSingleTileKernelINS2_10policy_hubIiyN4cuda3std3__44plusIiEEE10Policy1000EPiSC_iS9_iiNS7_10__identityEEEvT0_T1_T2_T3_T4_T6_E12temp_storage;
	add.s32 	%r490, %r489, %r488;
	st.shared.u32 	[%r490+8], %r686;
$L__BB11_36:
	bar.sync 	0;
	setp.ne.s32 	%p65, %r26, 0;
	@%p65 bra 	$L__BB11_72;
	ld.shared.u32 	%r491, [_ZZN3cub18CUB_300001_SM_10006detail6reduce28DeviceReduceSingleTileKernelINS2_10policy_hubIiyN4cuda3std3__44plusIiEEE10Policy1000EPiSC_iS9_iiNS7_10__identityEEEvT0_T1_T2_T3_T4_T6_E12temp_storage+12];
	add.s32 	%r492, %r491, %r686;
	ld.shared.u32 	%r493, [_ZZN3cub18CUB_300001_SM_10006detail6reduce28DeviceReduceSingleTileKernelINS2_10policy_hubIiyN4cuda3std3__44plusIiEEE10Policy1000EPiSC_iS9_iiNS7_10__identityEEEvT0_T1_T2_T3_T4_T6_E12temp_storage+16];
	add.s32 	%r494, %r492, %r493;
	ld.shared.u32 	%r495, [_ZZN3cub18CUB_300001_SM_10006detail6reduce28DeviceReduceSingleTileKernelINS2_10policy_hubIiyN4cuda3std3__44plusIiEEE10Policy1000EPiSC_iS9_iiNS7_10__identityEEEvT0_T1_T2_T3_T4_T6_E12temp_storage+20];
	add.s32 	%r496, %r494, %r495;
	ld.shared.u32 	%r497, [_ZZN3cub18CUB_300001_SM_10006detail6reduce28DeviceReduceSingleTileKernelINS2_10policy_hubIiyN4cuda3std3__44plusIiEEE10Policy1000EPiSC_iS9_iiNS7_10__identityEEEvT0_T1_T2_T3_T4_T6_E12temp_storage+24];
	add.s32 	%r498, %r496, %r497;
	ld.shared.u32 	%r499, [_ZZN3cub18CUB_300001_SM_10006detail6reduce28DeviceReduceSingleTileKernelINS2_10policy_hubIiyN4cuda3std3__44plusIiEEE10Policy1000EPiSC_iS9_iiNS7_10__identityEEEvT0_T1_T2_T3_T4_T6_E12temp_storage+28];
	add.s32 	%r500, %r498, %r499;
	ld.shared.u32 	%r501, [_ZZN3cub18CUB_300001_SM_10006detail6reduce28DeviceReduceSingleTileKernelINS2_10policy_hubIiyN4cuda3std3__44plusIiEEE10Policy1000EPiSC_iS9_iiNS7_10__identityEEEvT0_T1_T2_T3_T4_T6_E12temp_storage+32];
	add.s32 	%r502, %r500, %r501;
	ld.shared.u32 	%r503, [_ZZN3cub18CUB_300001_SM_10006detail6reduce28DeviceReduceSingleTileKernelINS2_10policy_hubIiyN4cuda3std3__44plusIiEEE10Policy1000EPiSC_iS9_iiNS7_10__identityEEEvT0_T1_T2_T3_T4_T6_E12temp_storage+36];
	add.s32 	%r686, %r502, %r503;
	bra.uni 	$L__BB11_72;
$L__BB11_38:
	setp.gt.s32 	%p3, %r120, 4095;
	@%p3 bra 	$L__BB11_56;
	mov.u32 	%r60, %tid.x;
	setp.ge.s32 	%p20, %r60, %r120;
	mov.b32 	%r670, 0;
	mov.u32 	%r665, %r60;
	@%p20 bra 	$L__BB11_41;
	mul.wide.u32 	%rd66, %r60, 4;
	add.s64 	%rd65, %rd16, %rd66;
	// begin inline asm
	ld.global.nc.u32 %r670, [%rd65];
	// end inline asm
	add.s32 	%r665, %r60, 256;
$L__BB11_41:
	setp.ge.s32 	%p21, %r665, %r120;
	@%p21 bra 	$L__BB11_47;
	not.b32 	%r252, %r665;
	add.s32 	%r65, %r120, %r252;
	and.b32  	%r253, %r65, 768;
	setp.eq.s32 	%p22, %r253, 768;
	@%p22 bra 	$L__BB11_45;
	mul.wide.u32 	%rd67, %r665, 4;
	add.s64 	%rd123, %rd16, %rd67;
	shr.u32 	%r254, %r65, 8;
	add.s32 	%r255, %r254, 1;
	and.b32  	%r256, %r255, 3;
	neg.s32 	%r662, %r256;
$L__BB11_44:
	.pragma "nounroll";
	// begin inline asm
	ld.global.nc.u32 %r257, [%rd123];
	// end inline asm
	add.s32 	%r670, %r257, %r670;
	add.s32 	%r665, %r665, 256;
	add.s64 	%rd123, %rd123, 1024;
	add.s32 	%r662, %r662, 1;
	setp.ne.s32 	%p23, %r662, 0;
	@%p23 bra 	$L__BB11_44;
$L__BB11_45:
	setp.lt.u32 	%p24, %r65, 768;
	@%p24 bra 	$L__BB11_47;
$L__BB11_46:
	mul.wide.s32 	%rd73, %r665, 4;
	add.s64 	%rd69, %rd16, %rd73;
	// begin inline asm
	ld.global.nc.u32 %r258, [%rd69];
	// end inline asm
	add.s32 	%r262, %r258, %r670;
	add.s64 	%rd70, %rd69, 1024;
	// begin inline asm
	ld.global.nc.u32 %r259, [%rd70];
	// end inline asm
	add.s32 	%r263, %r259, %r262;
	add.s64 	%rd71, %rd69, 2048;
	// begin inline asm
	ld.global.nc.u32 %r260, [%rd71];
	// end inline asm
	add.s32 	%r264, %r260, %r263;
	add.s64 	%rd72, %rd69, 3072;
	// begin inline asm
	ld.global.nc.u32 %r261, [%rd72];
	// end inline asm
	add.s32 	%r670, %r261, %r264;
	add.s32 	%r665, %r665, 1024;
	setp.lt.s32 	%p25, %r665, %r120;
	@%p25 bra 	$L__BB11_46;
$L__BB11_47:
	setp.lt.s32 	%p26, %r120, 256;
	@%p26 bra 	$L__BB11_52;
	// begin inline asm
	mov.u32 %r328, %laneid;
	// end inline asm
	mov.b32 	%r331, 1;
	mov.b32 	%r352, 31;
	mov.b32 	%r353, -1;
	// begin inline asm
	shfl.sync.down.b32 %r329, %r670, %r331, %r352, %r353;
	// end inline asm
	setp.gt.s32 	%p42, %r328, 30;
	selp.b32 	%r354, 0, %r329, %p42;
	add.s32 	%r335, %r354, %r670;
	mov.b32 	%r336, 2;
	// begin inline asm
	shfl.sync.down.b32 %r334, %r335, %r336, %r352, %r353;
	// end inline asm
	setp.gt.s32 	%p43, %r328, 29;
	selp.b32 	%r355, 0, %r334, %p43;
	add.s32 	%r340, %r335, %r355;
	mov.b32 	%r341, 4;
	// begin inline asm
	shfl.sync.down.b32 %r339, %r340, %r341, %r352, %r353;
	// end inline asm
	setp.gt.s32 	%p44, %r328, 27;
	selp.b32 	%r356, 0, %r339, %p44;
	add.s32 	%r345, %r340, %r356;
	mov.b32 	%r346, 8;
	// begin inline asm
	shfl.sync.down.b32 %r344, %r345, %r346, %r352, %r353;
	// end inline asm
	setp.gt.s32 	%p45, %r328, 23;
	selp.b32 	%r357, 0, %r344, %p45;
	add.s32 	%r350, %r345, %r357;
	mov.b32 	%r351, 16;
	// begin inline asm
	shfl.sync.down.b32 %r349, %r350, %r351, %r352, %r353;
	// end inline asm
	setp.gt.s32 	%p46, %r328, 15;
	selp.b32 	%r358, 0, %r349, %p46;
	add.s32 	%r686, %r350, %r358;
	setp.ne.s32 	%p47, %r328, 0;
	@%p47 bra 	$L__BB11_50;
	shr.u32 	%r359, %r60, 3;
	and.b32  	%r360, %r359, 124;
	mov.u32 	%r361, _ZZN3cub18CUB_300001_SM_10006detail6reduce28DeviceReduceSingleTileKernelINS2_10policy_hubIiyN4cuda3std3__44plusIiEEE10Policy1000EPiSC_iS9_iiNS7_10__identityEEEvT0_T1_T2_T3_T4_T6_E12temp_storage;
	add.s32 	%r362, %r361, %r360;
	st.shared.u32 	[%r362+8], %r686;
$L__BB11_50:
	bar.sync 	0;
	setp.ne.s32 	%p48, %r60, 0;
	@%p48 bra 	$L__BB11_72;
	ld.shared.u32 	%r363, [_ZZN3cub18CUB_300001_SM_10006detail6reduce28DeviceReduceSingleTileKernelINS2_10policy_hubIiyN4cuda3std3__44plusIiEEE10Policy1000EPiSC_iS9_iiNS7_10__identityEEEvT0_T1_T2_T3_T4_T6_E12temp_storage+12];
	add.s32 	%r364, %r363, %r686;
	ld.shared.u32 	%r365, [_ZZN3cub18CUB_300001_SM_10006detail6reduce28DeviceReduceSingleTileKernelINS2_10policy_hubIiyN4cuda3std3__44plusIiEEE10Policy1000EPiSC_iS9_iiNS7_10__identityEEEvT0_T1_T2_T3_T4_T6_E12temp_storage+16];
	add.s32 	%r366, %r364, %r365;
	ld.shared.u32 	%r367, [_ZZN3cub18CUB_300001_SM_10006detail6reduce28DeviceReduceSingleTileKernelINS2_10policy_hubIiyN4cuda3std3__44plusIiEEE10Policy1000EPiSC_iS9_iiNS7_10__identityEEEvT0_T1_T2_T3_T4_T6_E12temp_storage+20];
	add.s32 	%r368, %r366, %r367;
	ld.shared.u32 	%r369, [_ZZN3cub18CUB_300001_SM_10006detail6reduce28DeviceReduceSingleTileKernelINS2_10policy_hubIiyN4cuda3std3__44plusIiEEE10Policy1000EPiSC_iS9_iiNS7_10__identityEEEvT0_T1_T2_T3_T4_T6_E12temp_storage+24];
	add.s32 	%r370, %r368, %r369;
	ld.shared.u32 	%r371, [_ZZN3cub18CUB_300001_SM_10006detail6reduce28DeviceReduceSingleTileKernelINS2_10policy_hubIiyN4cuda3std3__44plusIiEEE10Policy1000EPiSC_iS9_iiNS7_10__identityEEEvT0_T1_T2_T3_T4_T6_E12temp_storage+28];
	add.s32 	%r372, %r370, %r371;
	ld.shared.u32 	%r373, [_ZZN3cub18CUB_300001_SM_10006detail6reduce28DeviceReduceSingleTileKernelINS2_10policy_hubIiyN4cuda3std3__44plusIiEEE10Policy1000EPiSC_iS9_iiNS7_10__identityEEEvT0_T1_T2_T3_T4_T6_E12temp_storage+32];
	add.s32 	%r374, %r372, %r373;
	ld.shared.u32 	%r375, [_ZZN3cub18CUB_300001_SM_10006detail6reduce28DeviceReduceSingleTileKernelINS2_10policy_hubIiyN4cuda3std3__44plusIiEEE10Policy1000EPiSC_iS9_iiNS7_10__identityEEEvT0_T1_T2_T3_T4_T6_E12temp_storage+36];
	add.s32 	%r686, %r374, %r375;
	bra.uni 	$L__BB11_72;
$L__BB11_52:
	// begin inline asm
	mov.u32 %r265, %laneid;
	// end inline asm
	and.b32  	%r291, %r60, 992;
	add.s32 	%r292, %r291, 32;
	setp.gt.s32 	%p27, %r292, %r120;
	not.b32 	%r293, %r291;
	add.s32 	%r294, %r120, %r293;
	selp.b32 	%r289, %r294, 31, %p27;
	mov.b32 	%r268, 1;
	mov.b32 	%r290, -1;
	// begin inline asm
	shfl.sync.down.b32 %r266, %r670, %r268, %r289, %r290;
	// end inline asm
	setp.lt.s32 	%p28, %r265, %r289;
	selp.b32 	%r295, %r266, 0, %p28;
	add.s32 	%r272, %r295, %r670;
	mov.b32 	%r273, 2;
	// begin inline asm
	shfl.sync.down.b32 %r271, %r272, %r273, %r289, %r290;
	// end inline asm
	add.s32 	%r296, %r265, 2;
	setp.gt.s32 	%p29, %r296, %r289;
	selp.b32 	%r297, 0, %r271, %p29;
	add.s32 	%r277, %r272, %r297;
	mov.b32 	%r278, 4;
	// begin inline asm
	shfl.sync.down.b32 %r276, %r277, %r278, %r289, %r290;
	// end inline asm
	add.s32 	%r298, %r265, 4;
	setp.gt.s32 	%p30, %r298, %r289;
	selp.b32 	%r299, 0, %r276, %p30;
	add.s32 	%r282, %r277, %r299;
	mov.b32 	%r283, 8;
	// begin inline asm
	shfl.sync.down.b32 %r281, %r282, %r283, %r289, %r290;
	// end inline asm
	add.s32 	%r300, %r265, 8;
	setp.gt.s32 	%p31, %r300, %r289;
	selp.b32 	%r301, 0, %r281, %p31;
	add.s32 	%r287, %r282, %r301;
	mov.b32 	%r288, 16;
	// begin inline asm
	shfl.sync.down.b32 %r286, %r287, %r288, %r289, %r290;
	// end inline asm
	add.s32 	%r302, %r265, 16;
	setp.gt.s32 	%p32, %r302, %r289;
	selp.b32 	%r303, 0, %r286, %p32;
	add.s32 	%r686, %r287, %r303;
	setp.ne.s32 	%p33, %r265, 0;
	@%p33 bra 	$L__BB11_54;
	shr.u32 	%r304, %r60, 3;
	and.b32  	%r305, %r304, 124;
	mov.u32 	%r306, _ZZN3cub18CUB_300001_SM_10006detail6reduce28DeviceReduceSingleTileKernelINS2_10policy_hubIiyN4cuda3std3__44plusIiEEE10Policy1000EPiSC_iS9_iiNS7_10__identityEEEvT0_T1_T2_T3_T4_T6_E12temp_storage;
	add.s32 	%r307, %r306, %r305;
	st.shared.u32 	[%r307+8], %r686;
$L__BB11_54:
	bar.sync 	0;
	setp.ne.s32 	%p34, %r60, 0;
	@%p34 bra 	$L__BB11_72;
	setp.gt.s32 	%p35, %r120, 32;
	ld.shared.u32 	%r308, [_ZZN3cub18CUB_300001_SM_10006detail6reduce28DeviceReduceSingleTileKernelINS2_10policy_hubIiyN4cuda3std3__44plusIiEEE10Policy1000EPiSC_iS9_iiNS7_10__identityEEEvT0_T1_T2_T3_T4_T6_E12temp_storage+12];
	selp.b32 	%r309, %r308, 0, %p35;
	add.s32 	%r310, %r309, %r686;
	setp.gt.s32 	%p36, %r120, 64;
	ld.shared.u32 	%r311, [_ZZN3cub18CUB_300001_SM_10006detail6reduce28DeviceReduceSingleTileKernelINS2_10policy_hubIiyN4cuda3std3__44plusIiEEE10Policy1000EPiSC_iS9_iiNS7_10__identityEEEvT0_T1_T2_T3_T4_T6_E12temp_storage+16];
	selp.b32 	%r312, %r311, 0, %p36;
	add.s32 	%r313, %r310, %r312;
	setp.gt.s32 	%p37, %r120, 96;
	ld.shared.u32 	%r314, [_ZZN3cub18CUB_300001_SM_10006detail6reduce28DeviceReduceSingleTileKernelINS2_10policy_hubIiyN4cuda3std3__44plusIiEEE10Policy1000EPiSC_iS9_iiNS7_10__identityEEEvT0_T1_T2_T3_T4_T6_E12temp_storage+20];
	selp.b32 	%r315, %r314, 0, %p37;
	add.s32 	%r316, %r313, %r315;
	setp.gt.s32 	%p38, %r120, 128;
	ld.shared.u32 	%r317, [_ZZN3cub18CUB_300001_SM_10006detail6reduce28DeviceReduceSingleTileKernelINS2_10policy_hubIiyN4cuda3std3__44plusIiEEE10Policy1000EPiSC_iS9_iiNS7_10__identityEEEvT0_T1_T2_T3_T4_T6_E12temp_storage+24];
	selp.b32 	%r318, %r317, 0, %p38;
	add.s32 	%r319, %r316, %r318;
	setp.gt.s32 	%p39, %r120, 160;
	ld.shared.u32 	%r320, [_ZZN3cub18CUB_300001_SM_10006detail6reduce28DeviceReduceSingleTileKernelINS2_10policy_hubIiyN4cuda3std3__44plusIiEEE10Policy1000EPiSC_iS9_iiNS7_10__identityEEEvT0_T1_T2_T3_T4_T6_E12temp_storage+28];
	selp.b32 	%r321, %r320, 0, %p39;
	add.s32 	%r322, %r319, %r321;
	setp.gt.s32 	%p40, %r120, 192;
	ld.shared.u32 	%r323, [_ZZN3cub18CUB_300001_SM_10006detail6reduce28DeviceReduceSingleTileKernelINS2_10policy_hubIiyN4cuda3std3__44plusIiEEE10Policy1000EPiSC_iS9_iiNS7_10__identityEEEvT0_T1_T2_T3_T4_T6_E12temp_storage+32];
	selp.b32 	%r324, %r323, 0, %p40;
	add.s32 	%r325, %r322, %r324;
	setp.gt.s32 	%p41, %r120, 224;
	ld.shared.u32 	%r326, [_ZZN3cub18CUB_300001_SM_10006detail6reduce28DeviceReduceSingleTileKernelINS2_10policy_hubIiyN4cuda3std3__44plusIiEEE10Policy1000EPiSC_iS9_iiNS7_10__identityEEEvT0_T1_T2_T3_T4_T6_E12temp_storage+36];
	selp.b32 	%r327, %r326, 0, %p41;
	add.s32 	%r686, %r325, %r327;
	bra.uni 	$L__BB11_72;
$L__BB11_56:
	mov.u32 	%r85, %tid.x;
	mul.wide.u32 	%rd35, %r85, 4;
	add.s64 	%rd19, %rd16, %rd35;
	// begin inline asm
	ld.global.nc.u32 %r122, [%rd19];
	// end inline asm
	add.s64 	%rd20, %rd19, 1024;
	// begin inline asm
	ld.global.nc.u32 %r123, [%rd20];
	// end inline asm
	add.s64 	%rd21, %rd19, 2048;
	// begin inline asm
	ld.global.nc.u32 %r124, [%rd21];
	// end inline asm
	add.s64 	%rd22, %rd19, 3072;
	// begin inline asm
	ld.global.nc.u32 %r125, [%rd22];
	// end inline asm
	add.s64 	%rd23, %rd19, 4096;
	// begin inline asm
	ld.global.nc.u32 %r126, [%rd23];
	// end inline asm
	add.s64 	%rd24, %rd19, 5120;
	// begin inline asm
	ld.global.nc.u32 %r127, [%rd24];
	// end inline asm
	add.s64 	%rd25, %rd19, 6144;
	// begin inline asm
	ld.global.nc.u32 %r128, [%rd25];
	// end inline asm
	add.s64 	%rd26, %rd19, 7168;
	// begin inline asm
	ld.global.nc.u32 %r129, [%rd26];
	// end inline asm
	add.s64 	%rd27, %rd19, 8192;
	// begin inline asm
	ld.global.nc.u32 %r130, [%rd27];
	// end inline asm
	add.s64 	%rd28, %rd19, 9216;
	// begin inline asm
	ld.global.nc.u32 %r131, [%rd28];
	// end inline asm
	add.s64 	%rd29, %rd19, 10240;
	// begin inline asm
	ld.global.nc.u32 %r132, [%rd29];
	// end inline asm
	add.s64 	%rd30, %rd19, 11264;
	// begin inline asm
	ld.global.nc.u32 %r133, [%rd30];
	// end inline asm
	add.s64 	%rd31, %rd19, 12288;
	// begin inline asm
	ld.global.nc.u32 %r134, [%rd31];
	// end inline asm
	add.s64 	%rd32, %rd19, 13312;
	// begin inline asm
	ld.global.nc.u32 %r135, [%rd32];
	// end inline asm
	add.s64 	%rd33, %rd19, 14336;
	// begin inline asm
	ld.global.nc.u32 %r136, [%rd33];
	// end inline asm
	add.s64 	%rd34, %rd19, 15360;
	// begin inline asm
	ld.global.nc.u32 %r137, [%rd34];
	// end inline asm
	add.s32 	%r139, %r123, %r122;
	add.s32 	%r140, %r124, %r139;
	add.s32 	%r141, %r125, %r140;
	add.s32 	%r142, %r126, %r141;
	add.s32 	%r143, %r127, %r142;
	add.s32 	%r144, %r128, %r143;
	add.s32 	%r145, %r129, %r144;
	add.s32 	%r146, %r130, %r145;
	add.s32 	%r147, %r131, %r146;
	add.s32 	%r148, %r132, %r147;
	add.s32 	%r149, %r133, %r148;
	add.s32 	%r150, %r134, %r149;
	add.s32 	%r151, %r135, %r150;
	add.s32 	%r152, %r136, %r151;
	add.s32 	%r685, %r137, %r152;
	setp.lt.u32 	%p4, %r120, 8192;
	mov.b32 	%r674, 4096;
	@%p4 bra 	$L__BB11_60;
	add.s32 	%r87, %r120, -4096;
	mov.b32 	%r674, 4096;
$L__BB11_58:
	mul.wide.s32 	%rd52, %r674, 4;
	add.s64 	%rd36, %rd19, %rd52;
	// begin inline asm
	ld.global.nc.u32 %r154, [%rd36];
	// end inline asm
	add.s64 	%rd37, %rd36, 1024;
	// begin inline asm
	ld.global.nc.u32 %r155, [%rd37];
	// end inline asm
	add.s64 	%rd38, %rd36, 2048;
	// begin inline asm
	ld.global.nc.u32 %r156, [%rd38];
	// end inline asm
	add.s64 	%rd39, %rd36, 3072;
	// begin inline asm
	ld.global.nc.u32 %r157, [%rd39];
	// end inline asm
	add.s64 	%rd40, %rd36, 4096;
	// begin inline asm
	ld.global.nc.u32 %r158, [%rd40];
	// end inline asm
	add.s64 	%rd41, %rd36, 5120;
	// begin inline asm
	ld.global.nc.u32 %r159, [%rd41];
	// end inline asm
	add.s64 	%rd42, %rd36, 6144;
	// begin inline asm
	ld.global.nc.u32 %r160, [%rd42];
	// end inline asm
	add.s64 	%rd43, %rd36, 7168;
	// begin inline asm
	ld.global.nc.u32 %r161, [%rd43];
	// end inline asm
	add.s64 	%rd44, %rd36, 8192;
	// begin inline asm
	ld.global.nc.u32 %r162, [%rd44];
	// end inline asm
	add.s64 	%rd45, %rd36, 9216;
	// begin inline asm
	ld.global.nc.u32 %r163, [%rd45];
	// end inline asm
	add.s64 	%rd46, %rd36, 10240;
	// begin inline asm
	ld.global.nc.u32 %r164, [%rd46];
	// end inline asm
	add.s64 	%rd47, %rd36, 11264;
	// begin inline asm
	ld.global.nc.u32 %r165, [%rd47];
	// end inline asm
	add.s64 	%rd48, %rd36, 12288;
	// begin inline asm
	ld.global.nc.u32 %r166, [%rd48];
	// end inline asm
	add.s64 	%rd49, %rd36, 13312;
	// begin inline asm
	ld.global.nc.u32 %r167, [%rd49];
	// end inline asm
	add.s64 	%rd50, %rd36, 14336;
	// begin inline asm
	ld.global.nc.u32 %r168, [%rd50];
	// end inline asm
	add.s64 	%rd51, %rd36, 15360;
	// begin inline asm
	ld.global.nc.u32 %r169, [%rd51];
	// end inline asm
	add.s32 	%r170, %r154, %r685;
	add.s32 	%r171, %r155, %r170;
	add.s32 	%r172, %r156, %r171;
	add.s32 	%r173, %r157, %r172;
	add.s32 	%r174, %r158, %r173;
	add.s32 	%r175, %r159, %r174;
	add.s32 	%r176, %r160, %r175;
	add.s32 	%r177, %r161, %r176;
	add.s32 	%r178, %r162, %r177;
	add.s32 	%r179, %r163, %r178;
	add.s32 	%r180, %r164, %r179;
	add.s32 	%r181, %r165, %r180;
	add.s32 	%r182, %r166, %r181;
	add.s32 	%r183, %r167, %r182;
	add.s32 	%r184, %r168, %r183;
	add.s32 	%r685, %r169, %r184;
	sub.s32 	%r185, %r120, %r674;
	setp.lt.s32 	%p5, %r185, 4096;
	@%p5 bra 	$L__BB11_68;
	add.s32 	%r674, %r674, 4096;
	setp.le.s32 	%p6, %r674, %r87;
	@%p6 bra 	$L__BB11_58;
$L__BB11_60:
	setp.le.s32 	%p7, %r120, %r674;
	@%p7 bra 	$L__BB11_68;
	sub.s32 	%r94, %r120, %r674;
	setp.ge.s32 	%p8, %r85, %r94;
	@%p8 bra 	$L__BB11_68;
	not.b32 	%r187, %r85;
	add.s32 	%r188, %r120, %r187;
	sub.s32 	%r95, %r188, %r674;
	and.b32  	%r189, %r95, 768;
	setp.eq.s32 	%p9, %r189, 768;
	mov.u32 	%r679, %r85;
	@%p9 bra 	$L__BB11_65;
	add.s32 	%r676, %r85, %r674;
	shr.u32 	%r190, %r95, 8;
	add.s32 	%r191, %r190, 1;
	and.b32  	%r192, %r191, 3;
	neg.s32 	%r675, %r192;
	mov.u32 	%r679, %r85;
$L__BB11_64:
	.pragma "nounroll";
	mul.wide.u32 	%rd54, %r676, 4;
	add.s64 	%rd53, %rd16, %rd54;
	// begin inline asm
	ld.global.nc.u32 %r193, [%rd53];
	// end inline asm
	add.s32 	%r685, %r193, %r685;
	add.s32 	%r679, %r679, 256;
	add.s32 	%r676, %r676, 256;
	add.s32 	%r675, %r675, 1;
	setp.ne.s32 	%p10, %r675, 0;
	@%p10 bra 	$L__BB11_64;
$L__BB11_65:
	setp.lt.u32 	%p11, %r95, 768;
	@%p11 bra 	$L__BB11_68;
	cvt.u64.u32 	%rd55, %r679;
	cvt.u64.u32 	%rd56, %r674;
	add.s64 	%rd57, %rd55, %rd56;
	shl.b64 	%rd58, %rd57, 2;
	add.s64 	%rd59, %rd58, %rd16;
	add.s64 	%rd124, %rd59, 2048;
	add.s32 	%r682, %r679, %r674;
$L__BB11_67:
	mul.wide.u32 	%rd64, %r682, 4;
	add.s64 	%rd60, %rd16, %rd64;
	// begin inline asm
	ld.global.nc.u32 %r194, [%rd60];
	// end inline asm
	add.s32 	%r198, %r194, %r685;
	add.s64 	%rd61, %rd124, -1024;
	// begin inline asm
	ld.global.nc.u32 %r195, [%rd61];
	// end inline asm
	add.s32 	%r199, %r195, %r198;
	// begin inline asm
	ld.global.nc.u32 %r196, [%rd124];
	// end inline asm
	add.s32 	%r200, %r196, %r199;
	add.s64 	%rd63, %rd124, 1024;
	// begin inline asm
	ld.global.nc.u32 %r197, [%rd63];
	// end inline asm
	add.s32 	%r685, %r197, %r200;
	add.s32 	%r679, %r679, 1024;
	add.s64 	%rd124, %rd124, 4096;
	add.s32 	%r682, %r682, 1024;
	setp.lt.s32 	%p12, %r679, %r94;
	@%p12 bra 	$L__BB11_67;
$L__BB11_68:
	// begin inline asm
	mov.u32 %r201, %laneid;
	// end inline asm
	mov.b32 	%r204, 1;
	mov.b32 	%r225, 31;
	mov.b32 	%r226, -1;
	// begin inline asm
	shfl.sync.down.b32 %r202, %r685, %r204, %r225, %r226;
	// end inline asm
	setp.gt.s32 	%p13, %r201, 30;
	selp.b32 	%r227, 0, %r202, %p13;
	add.s32 	%r208, %r227, %r685;
	mov.b32 	%r209, 2;
	// begin inline asm
	shfl.sync.down.b32 %r207, %r208, %r209, %r225, %r226;
	// end inline asm
	setp.gt.s32 	%p14, %r201, 29;
	selp.b32 	%r228, 0, %r207, %p14;
	add.s32 	%r213, %r208, %r228;
	mov.b32 	%r214, 4;
	// begin inline asm
	shfl.sync.down.b32 %r212, %r213, %r214, %r225, %r226;
	// end inline asm
	setp.gt.s32 	%p15, %r201, 27;
	selp.b32 	%r229, 0, %r212, %p15;
	add.s32 	%r218, %r213, %r229;
	mov.b32 	%r219, 8;
	// begin inline asm
	shfl.sync.down.b32 %r217, %r218, %r219, %r225, %r226;
	// end inline asm
	setp.gt.s32 	%p16, %r201, 23;
	selp.b32 	%r230, 0, %r217, %p16;
	add.s32 	%r223, %r218, %r230;
	mov.b32 	%r224, 16;
	// begin inline asm
	shfl.sync.down.b32 %r222, %r223, %r224, %r225, %r226;
	// end inline asm
	setp.gt.s32 	%p17, %r201, 15;
	selp.b32 	%r231, 0, %r222, %p17;
	add.s32 	%r686, %r223, %r231;
	setp.ne.s32 	%p18, %r201, 0;
	@%p18 bra 	$L__BB11_70;
	shr.u32 	%r232, %r85, 3;
	and.b32  	%r233, %r232, 124;
	mov.u32 	%r234, _ZZN3cub18CUB_300001_SM_10006detail6reduce28DeviceReduceSingleTileKernelINS2_10policy_hubIiyN4cuda3std3__44plusIiEEE10Policy1000EPiSC_iS9_iiNS7_10__identityEEEvT0_T1_T2_T3_T4_T6_E12temp_storage;
	add.s32 	%r235, %r234, %r233;
	st.shared.u32 	[%r235+8], %r686;
$L__BB11_70:
	bar.sync 	0;
	setp.ne.s32 	%p19, %r85, 0;
	@%p19 bra 	$L__BB11_72;
	ld.shared.u32 	%r236, [_ZZN3cub18CUB_300001_SM_10006detail6reduce28DeviceReduceSingleTileKernelINS2_10policy_hubIiyN4cuda3std3__44plusIiEEE10Policy1000EPiSC_iS9_iiNS7_10__identityEEEvT0_T1_T2_T3_T4_T6_E12temp_storage+12];
	add.s32 	%r237, %r236, %r686;
	ld.shared.u32 	%r238, [_ZZN3cub18CUB_300001_SM_10006detail6reduce28DeviceReduceSingleTileKernelINS2_10policy_hubIiyN4cuda3std3__44plusIiEEE10Policy1000EPiSC_iS9_iiNS7_10__identityEEEvT0_T1_T2_T3_T4_T6_E12temp_storage+16];
	add.s32 	%r239, %r237, %r238;
	ld.shared.u32 	%r240, [_ZZN3cub18CUB_300001_SM_10006detail6reduce28DeviceReduceSingleTileKernelINS2_10policy_hubIiyN4cuda3std3__44plusIiEEE10Policy1000EPiSC_iS9_iiNS7_10__identityEEEvT0_T1_T2_T3_T4_T6_E12temp_storage+20];
	add.s32 	%r241, %r239, %r240;
	ld.shared.u32 	%r242, [_ZZN3cub18CUB_300001_SM_10006detail6reduce28DeviceReduceSingleTileKernelINS2_10policy_hubIiyN4cuda3std3__44plusIiEEE10Policy1000EPiSC_iS9_iiNS7_10__identityEEEvT0_T1_T2_T3_T4_T6_E12temp_storage+24];
	add.s32 	%r243, %r241, %r242;
	ld.shared.u32 	%r244, [_ZZN3cub18CUB_300001_SM_10006detail6reduce28DeviceReduceSingleTileKernelINS2_10policy_hubIiyN4cuda3std3__44plusIiEEE10Policy1000EPiSC_iS9_iiNS7_10__identityEEEvT0_T1_T2_T3_T4_T6_E12temp_storage+28];
	add.s32 	%r245, %r243, %r244;
	ld.shared.u32 	%r246, [_ZZN3cub18CUB_300001_SM_10006detail6reduce28DeviceReduceSingleTileKernelINS2_10policy_hubIiyN4cuda3std3__44plusIiEEE10Policy1000EPiSC_iS9_iiNS7_10__identityEEEvT0_T1_T2_T3_T4_T6_E12temp_storage+32];
	add.s32 	%r247, %r245, %r246;
	ld.shared.u32 	%r248, [_ZZN3cub18CUB_300001_SM_10006detail6reduce28DeviceReduceSingleTileKernelINS2_10policy_hubIiyN4cuda3std3__44plusIiEEE10Policy1000EPiSC_iS9_iiNS7_10__identityEEEvT0_T1_T2_T3_T4_T6_E12temp_storage+36];
	add.s32 	%r686, %r247, %r248;
$L__BB11_72:
	mov.u32 	%r631, %tid.x;
	setp.ne.s32 	%p95, %r631, 0;
	@%p95 bra 	$L__BB11_74;
	add.s32 	%r632, %r686, %r121;
	st.global.u32 	[%rd1], %r632;
$L__BB11_74:
	ret;

}


// ===== COMPILED SASS (sm_100) =====

	.target	sm_100

	.elftype	@"ET_EXEC"


//--------------------- .note.nv.tkinfo           --------------------------
	.section	.note.nv.tkinfo,"",@"SHT_NOTE"
	.sectionflags	@"SHF_NOTE_NV_TKINFO"
	.tkinfo
        /*0018*/ 	.word	0x00000002
        /*0030*/ 	.string	""
        /*0030*/ 	.string	"ptxas"
        /*0030*/ 	.string	"Cuda compilation tools, release 13.0, V13.0.88"
        /*0030*/ 	.string	"Build cuda_13.0.r13.0/compiler.36424714_0"
        /*0030*/ 	.string	"-arch sm_100 -m 64 "



//--------------------- .note.nv.cuinfo           --------------------------
	.section	.note.nv.cuinfo,"",@"SHT_NOTE"
	.sectionflags	@"SHF_NOTE_NV_CUINFO"
        /*0018*/ 	.short	0x0002
        /*001a*/ 	.short	0x0064
        /*001c*/ 	.short	0x0082
	.zero		2


//--------------------- .nv.info                  --------------------------
	.section	.nv.info,"",@"SHT_CUDA_INFO"
	.align	4


	//----- nvinfo : EIATTR_REGCOUNT
	.align		4
        /*0000*/ 	.byte	0x04, 0x2f
        /*0002*/ 	.short	(.L_44 - .L_43)
	.align		4
.L_43:
        /*0004*/ 	.word	index@(_ZN3cub18CUB_300001_SM_10006detail11EmptyKernelIvEEvv)
        /*0008*/ 	.word	0x00000004


	//----- nvinfo : EIATTR_FRAME_SIZE
	.align		4
.L_44:
        /*000c*/ 	.byte	0x04, 0x11
        /*000e*/ 	.short	(.L_46 - .L_45)
	.align		4
.L_45:
        /*0010*/ 	.word	index@(_ZN3cub18CUB_300001_SM_10006detail11EmptyKernelIvEEvv)
        /*0014*/ 	.word	0x00000000


	//----- nvinfo : EIATTR_REGCOUNT
	.align		4
.L_46:
        /*0018*/ 	.byte	0x04, 0x2f
        /*001a*/ 	.short	(.L_48 - .L_47)
	.align		4
.L_47:
        /*001c*/ 	.word	index@(_ZN3cub18CUB_300001_SM_10006detail8for_each13static_kernelINS2_12policy_hub_t12policy_500_tEmN6thrust24THRUST_300001_SM_1000_NS8cuda_cub20__uninitialized_fill7functorINS7_10device_ptrIiEEiEEEEvT0_T1_)
        /*0020*/ 	.word	0x00000008


	//----- nvinfo : EIATTR_FRAME_SIZE
	.align		4
.L_48:
        /*0024*/ 	.byte	0x04, 0x11
        /*0026*/ 	.short	(.L_50 - .L_49)
	.align		4
.L_49:
        /*0028*/ 	.word	index@(_ZN3cub18CUB_300001_SM_10006detail8for_each13static_kernelINS2_12policy_hub_t12policy_500_tEmN6thrust24THRUST_300001_SM_1000_NS8cuda_cub20__uninitialized_fill7functorINS7_10device_ptrIiEEiEEEEvT0_T1_)
        /*002c*/ 	.word	0x00000000


	//----- nvinfo : EIATTR_REGCOUNT
	.align		4
.L_50:
        /*0030*/ 	.byte	0x04, 0x2f
        /*0032*/ 	.short	(.L_52 - .L_51)
	.align		4
.L_51:
        /*0034*/ 	.word	index@(_ZN3cub18CUB_300001_SM_10006detail9transform16transform_kernelINS2_10policy_hubILb1EN4cuda3std3__45tupleIJN6thrust24THRUST_300001_SM_1000_NS6detail15normal_iteratorINSA_10device_ptrIiEEEESF_EEEE10policy1000Ei13saxpy_functorSF_JPiSK_EEEvT0_iT1_T2_DpNS2_10kernel_argIT3_EE)
        /*0038*/ 	.word	0x0000001f


	//----- nvinfo : EIATTR_FRAME_SIZE
	.align		4
.L_52:
        /*003c*/ 	.byte	0x04, 0x11
        /*003e*/ 	.short	(.L_54 - .L_53)
	.align		4
.L_53:
        /*0040*/ 	.word	index@(_ZN3cub18CUB_300001_SM_10006detail9transform16transform_kernelINS2_10policy_hubILb1EN4cuda3std3__45tupleIJN6thrust24THRUST_300001_SM_1000_NS6detail15normal_iteratorINSA_10device_ptrIiEEEESF_EEEE10policy1000Ei13saxpy_functorSF_JPiSK_EEEvT0_iT1_T2_DpNS2_10kernel_argIT3_EE)
        /*0044*/ 	.word	0x00000000


	//----- nvinfo : EIATTR_REGCOUNT
	.align		4
.L_54:
        /*0048*/ 	.byte	0x04, 0x2f
        /*004a*/ 	.short	(.L_56 - .L_55)
	.align		4
.L_55:
        /*004c*/ 	.word	index@(_ZN3cub18CUB_300001_SM_10006detail9transform16transform_kernelINS2_10policy_hubILb1EN4cuda3std3__45tupleIJN6thrust24THRUST_300001_SM_1000_NS6detail15normal_iteratorINSA_10device_ptrIiEEEESF_EEEE10policy1000El13saxpy_functorSF_JPiSK_EEEvT0_iT1_T2_DpNS2_10kernel_argIT3_EE)
        /*0050*/ 	.word	0x0000001f


	//----- nvinfo : EIATTR_FRAME_SIZE
	.align		4
.L_56:
        /*0054*/ 	.byte	0x04, 0x11
        /*0056*/ 	.short	(.L_58 - .L_57)
	.align		4
.L_57:
        /*0058*/ 	.word	index@(_ZN3cub18CUB_300001_SM_10006detail9transform16transform_kernelINS2_10policy_hubILb1EN4cuda3std3__45tupleIJN6thrust24THRUST_300001_SM_1000_NS6detail15normal_iteratorINSA_10device_ptrIiEEEESF_EEEE10policy1000El13saxpy_functorSF_JPiSK_EEEvT0_iT1_T2_DpNS2_10kernel_argIT3_EE)
        /*005c*/ 	.word	0x00000000


	//----- nvinfo : EIATTR_REGCOUNT
	.align		4
.L_58:
        /*0060*/ 	.byte	0x04, 0x2f
        /*0062*/ 	.short	(.L_60 - .L_59)
	.align		4
.L_59:
        /*0064*/ 	.word	index@(_ZN3cub18CUB_300001_SM_10006detail9transform16transform_kernelINS2_10policy_hubILb1EN4cuda3std3__45tupleIJN6thrust24THRUST_300001_SM_1000_NS6detail15normal_iteratorINSA_10device_ptrIiEEEEEEEE10policy1000Ei14offset_functorSF_JPiEEEvT0_iT1_T2_DpNS2_10kernel_argIT3_EE)
        /*0068*/ 	.word	0x0000001c


	//----- nvinfo : EIATTR_FRAME_SIZE
	.align		4
.L_60:
        /*006c*/ 	.byte	0x04, 0x11
        /*006e*/ 	.short	(.L_62 - .L_61)
	.align		4
.L_61:
        /*0070*/ 	.word	index@(_ZN3cub18CUB_300001_SM_10006detail9transform16transform_kernelINS2_10policy_hubILb1EN4cuda3std3__45tupleIJN6thrust24THRUST_300001_SM_1000_NS6detail15normal_iteratorINSA_10device_ptrIiEEEEEEEE10policy1000Ei14offset_functorSF_JPiEEEvT0_iT1_T2_DpNS2_10kernel_argIT3_EE)
        /*0074*/ 	.word	0x00000000


	//----- nvinfo : EIATTR_REGCOUNT
	.align		4
.L_62:
        /*0078*/ 	.byte	0x04, 0x2f
        /*007a*/ 	.short	(.L_64 - .L_63)
	.align		4
.L_63:
        /*007c*/ 	.word	index@(_ZN3cub18CUB_300001_SM_10006detail9transform16transform_kernelINS2_10policy_hubILb1EN4cuda3std3__45tupleIJN6thrust24THRUST_300001_SM_1000_NS6detail15normal_iteratorINSA_10device_ptrIiEEEEEEEE10policy1000El14offset_functorSF_JPiEEEvT0_iT1_T2_DpNS2_10kernel_argIT3_EE)
        /*0080*/ 	.word	0x0000001c


	//----- nvinfo : EIATTR_FRAME_SIZE
	.align		4
.L_64:
        /*0084*/ 	.byte	0x04, 0x11
        /*0086*/ 	.short	(.L_66 - .L_65)
	.align		4
.L_65:
        /*0088*/ 	.word	index@(_ZN3cub18CUB_300001_SM_10006detail9transform16transform_kernelINS2_10policy_hubILb1EN4cuda3std3__45tupleIJN6thrust24THRUST_300001_SM_1000_NS6detail15normal_iteratorINSA_10device_ptrIiEEEEEEEE10policy1000El14offset_functorSF_JPiEEEvT0_iT1_T2_DpNS2_10kernel_argIT3_EE)
        /*008c*/ 	.word	0x00000000


	//----- nvinfo : EIATTR_REGCOUNT
	.align		4
.L_66:
        /*0090*/ 	.byte	0x04, 0x2f
        /*0092*/ 	.short	(.L_68 - .L_67)
	.align		4
.L_67:
        /*0094*/ 	.word	index@(_ZN3cub18CUB_300001_SM_10006detail6reduce28DeviceReduceSingleTileKernelINS2_10policy_hubIijN4cuda3std3__44plusIiEEE10Policy1000EN6thrust24THRUST_300001_SM_1000_NS6detail15normal_iteratorINSD_10device_ptrIiEEEEPijS9_iiNS7_10__identityEEEvT0_T1_T2_T3_T4_T6_)
        /*0098*/ 	.word	0x00000020


	//----- nvinfo : EIATTR_FRAME_SIZE
	.align		4
.L_68:
        /*009c*/ 	.byte	0x04, 0x11
        /*009e*/ 	.short	(.L_70 - .L_69)
	.align		4
.L_69:
        /*00a0*/ 	.word	index@(_ZN3cub18CUB_300001_SM_10006detail6reduce28DeviceReduceSingleTileKernelINS2_10policy_hubIijN4cuda3std3__44plusIiEEE10Policy1000EN6thrust24THRUST_300001_SM_1000_NS6detail15normal_iteratorINSD_10device_ptrIiEEEEPijS9_iiNS7_10__identityEEEvT0_T1_T2_T3_T4_T6_)
        /*00a4*/ 	.word	0x00000000


	//----- nvinfo : EIATTR_REGCOUNT
	.align		4
.L_70:
        /*00a8*/ 	.byte	0x04, 0x2f
        /*00aa*/ 	.short	(.L_72 - .L_71)
	.align		4
.L_71:
        /*00ac*/ 	.word	index@(_ZN3cub18CUB_300001_SM_10006detail6reduce18DeviceReduceKernelINS2_10policy_hubIijN4cuda3std3__44plusIiEEE10Policy1000EN6thrust24THRUST_300001_SM_1000_NS6detail15normal_iteratorINSD_10device_ptrIiEEEEjS9_iNS7_10__identityEEEvT0_PT3_T1_NS0_13GridEvenShareISN_EET2_T4_)
        /*00b0*/ 	.word	0x00000020


	//----- nvinfo : EIATTR_FRAME_SIZE
	.align		4
.L_72:
        /*00b4*/ 	.byte	0x04, 0x11
        /*00b6*/ 	.short	(.L_74 - .L_73)
	.align		4
.L_73:
        /*00b8*/ 	.word	index@(_ZN3cub18CUB_300001_SM_10006detail6reduce18DeviceReduceKernelINS2_10policy_hubIijN4cuda3std3__44plusIiEEE10Policy1000EN6thrust24THRUST_300001_SM_1000_NS6detail15normal_iteratorINSD_10device_ptrIiEEEEjS9_iNS7_10__identityEEEvT0_PT3_T1_NS0_13GridEvenShareISN_EET2_T4_)
        /*00bc*/ 	.word	0x00000000


	//----- nvinfo : EIATTR_REGCOUNT
	.align		4
.L_74:
        /*00c0*/ 	.byte	0x04, 0x2f
        /*00c2*/ 	.short	(.L_76 - .L_75)
	.align		4
.L_75:
        /*00c4*/ 	.word	index@(_ZN3cub18CUB_300001_SM_10006detail6reduce28DeviceReduceSingleTileKernelINS2_10policy_hubIijN4cuda3std3__44plusIiEEE10Policy1000EPiSC_iS9_iiNS7_10__identityEEEvT0_T1_T2_T3_T4_T6_)
        /*00c8*/ 	.word	0x00000020


	//----- nvinfo : EIATTR_FRAME_SIZE
	.align		4
.L_76:
        /*00cc*/ 	.byte	0x04, 0x11
        /*00ce*/ 	.short	(.L_78 - .L_77)
	.align		4
.L_77:
        /*00d0*/ 	.word	index@(_ZN3cub18CUB_300001_SM_10006detail6reduce28DeviceReduceSingleTileKernelINS2_10policy_hubIijN4cuda3std3__44plusIiEEE10Policy1000EPiSC_iS9_iiNS7_10__identityEEEvT0_T1_T2_T3_T4_T6_)
        /*00d4*/ 	.word	0x00000000


	//----- nvinfo : EIATTR_REGCOUNT
	.align		4
.L_78:
        /*00d8*/ 	.byte	0x04, 0x2f
        /*00da*/ 	.short	(.L_80 - .L_79)
	.align		4
.L_79:
        /*00dc*/ 	.word	index@(_ZN3cub18CUB_300001_SM_10006detail6reduce28DeviceReduceSingleTileKernelINS2_10policy_hubIiyN4cuda3std3__44plusIiEEE10Policy1000EN6thrust24THRUST_300001_SM_1000_NS6detail15normal_iteratorINSD_10device_ptrIiEEEEPiyS9_iiNS7_10__identityEEEvT0_T1_T2_T3_T4_T6_)
        /*00e0*/ 	.word	0x0000001f


	//----- nvinfo : EIATTR_FRAME_SIZE
	.align		4
.L_80:
        /*00e4*/ 	.byte	0x04, 0x11
        /*00e6*/ 	.short	(.L_82 - .L_81)
	.align		4
.L_81:
        /*00e8*/ 	.word	index@(_ZN3cub18CUB_300001_SM_10006detail6reduce28DeviceReduceSingleTileKernelINS2_10policy_hubIiyN4cuda3std3__44plusIiEEE10Policy1000EN6thrust24THRUST_300001_SM_1000_NS6detail15normal_iteratorINSD_10device_ptrIiEEEEPiyS9_iiNS7_10__identityEEEvT0_T1_T2_T3_T4_T6_)
        /*00ec*/ 	.word	0x00000000


	//----- nvinfo : EIATTR_REGCOUNT
	.align		4
.L_82:
        /*00f0*/ 	.byte	0x04, 0x2f
        /*00f2*/ 	.short	(.L_84 - .L_83)
	.align		4
.L_83:
        /*00f4*/ 	.word	index@(_ZN3cub18CUB_300001_SM_10006detail6reduce18DeviceReduceKernelINS2_10policy_hubIiyN4cuda3std3__44plusIiEEE10Policy1000EN6thrust24THRUST_300001_SM_1000_NS6detail15normal_iteratorINSD_10device_ptrIiEEEEyS9_iNS7_10__identityEEEvT0_PT3_T1_NS0_13GridEvenShareISN_EET2_T4_)
        /*00f8*/ 	.word	0x0000001e


	//----- nvinfo : EIATTR_FRAME_SIZE
	.align		4
.L_84:
        /*00fc*/ 	.byte	0x04, 0x11
        /*00fe*/ 	.short	(.L_86 - .L_85)
	.align		4
.L_85:
        /*0100*/ 	.word	index@(_ZN3cub18CUB_300001_SM_10006detail6reduce18DeviceReduceKernelINS2_10policy_hubIiyN4cuda3std3__44plusIiEEE10Policy1000EN6thrust24THRUST_300001_SM_1000_NS6detail15normal_iteratorINSD_10device_ptrIiEEEEyS9_iNS7_10__identityEEEvT0_PT3_T1_NS0_13GridEvenShareISN_EET2_T4_)
        /*0104*/ 	.word	0x00000000


	//----- nvinfo : EIATTR_REGCOUNT
	.align		4
.L_86:
        /*0108*/ 	.byte	0x04, 0x2f
        /*010a*/ 	.short	(.L_88 - .L_87)
	.align		4
.L_87:
        /*010c*/ 	.word	index@(_ZN3cub18CUB_300001_SM_10006detail6reduce28DeviceReduceSingleTileKernelINS2_10policy_hubIiyN4cuda3std3__44plusIiEEE10Policy1000EPiSC_iS9_iiNS7_10__identityEEEvT0_T1_T2_T3_T4_T6_)
        /*0110*/ 	.word	0x00000020


	//----- nvinfo : EIATTR_FRAME_SIZE
	.align		4
.L_88:
        /*0114*/ 	.byte	0x04, 0x11
        /*0116*/ 	.short	(.L_90 - .L_89)
	.align		4
.L_89:
        /*0118*/ 	.word	index@(_ZN3cub18CUB_300001_SM_10006detail6reduce28DeviceReduceSingleTileKernelINS2_10policy_hubIiyN4cuda3std3__44plusIiEEE10Policy1000EPiSC_iS9_iiNS7_10__identityEEEvT0_T1_T2_T3_T4_T6_)
        /*011c*/ 	.word	0x00000000


	//----- nvinfo : EIATTR_MIN_STACK_SIZE
	.align		4
.L_90:
        /*0120*/ 	.byte	0x04, 0x12
        /*0122*/ 	.short	(.L_92 - .L_91)
	.align		4
.L_91:
        /*0124*/ 	.word	index@(_ZN3cub18CUB_300001_SM_10006detail6reduce28DeviceReduceSingleTileKernelINS2_10policy_hubIiyN4cuda3std3__44plusIiEEE10Policy1000EPiSC_iS9_iiNS7_10__identityEEEvT0_T1_T2_T3_T4_T6_)
        /*0128*/ 	.word	0x00000000


	//----- nvinfo : EIATTR_MIN_STACK_SIZE
	.align		4
.L_92:
        /*012c*/ 	.byte	0x04, 0x12
        /*012e*/ 	.short	(.L_94 - .L_93)
	.align		4
.L_93:
        /*0130*/ 	.word	index@(_ZN3cub18CUB_300001_SM_10006detail6reduce18DeviceReduceKernelINS2_10policy_hubIiyN4cuda3std3__44plusIiEEE10Policy1000EN6thrust24THRUST_300001_SM_1000_NS6detail15normal_iteratorINSD_10device_ptrIiEEEEyS9_iNS7_10__identityEEEvT0_PT3_T1_NS0_13GridEvenShareISN_EET2_T4_)
        /*0134*/ 	.word	0x00000000


	//----- nvinfo : EIATTR_MIN_STACK_SIZE
	.align		4
.L_94:
        /*0138*/ 	.byte	0x04, 0x12
        /*013a*/ 	.short	(.L_96 - .L_95)
	.align		4
.L_95:
        /*013c*/ 	.word	index@(_ZN3cub18CUB_300001_SM_10006detail6reduce28DeviceReduceSingleTileKernelINS2_10policy_hubIiyN4cuda3std3__44plusIiEEE10Policy1000EN6thrust24THRUST_300001_SM_1000_NS6detail15normal_iteratorINSD_10device_ptrIiEEEEPiyS9_iiNS7_10__identityEEEvT0_T1_T2_T3_T4_T6_)
        /*0140*/ 	.word	0x00000000


	//----- nvinfo : EIATTR_MIN_STACK_SIZE
	.align		4
.L_96:
        /*0144*/ 	.byte	0x04, 0x12
        /*0146*/ 	.short	(.L_98 - .L_97)
	.align		4
.L_97:
        /*0148*/ 	.word	index@(_ZN3cub18CUB_300001_SM_10006detail6reduce28DeviceReduceSingleTileKernelINS2_10policy_hubIijN4cuda3std3__44plusIiEEE10Policy1000EPiSC_iS9_iiNS7_10__identityEEEvT0_T1_T2_T3_T4_T6_)
        /*014c*/ 	.word	0x00000000


	//----- nvinfo : EIATTR_MIN_STACK_SIZE
	.align		4
.L_98:
        /*0150*/ 	.byte	0x04, 0x12
        /*0152*/ 	.short	(.L_100 - .L_99)
	.align		4
.L_99:
        /*0154*/ 	.word	index@(_ZN3cub18CUB_300001_SM_10006detail6reduce18DeviceReduceKernelINS2_10policy_hubIijN4cuda3std3__44plusIiEEE10Policy1000EN6thrust24THRUST_300001_SM_1000_NS6detail15normal_iteratorINSD_10device_ptrIiEEEEjS9_iNS7_10__identityEEEvT0_PT3_T1_NS0_13GridEvenShareISN_EET2_T4_)
        /*0158*/ 	.word	0x00000000


	//----- nvinfo : EIATTR_MIN_STACK_SIZE
	.align		4
.L_100:
        /*015c*/ 	.byte	0x04, 0x12
        /*015e*/ 	.short	(.L_102 - .L_101)
	.align		4
.L_101:
        /*0160*/ 	.word	index@(_ZN3cub18CUB_300001_SM_10006detail6reduce28DeviceReduceSingleTileKernelINS2_10policy_hubIijN4cuda3std3__44plusIiEEE10Policy1000EN6thrust24THRUST_300001_SM_1000_NS6detail15normal_iteratorINSD_10device_ptrIiEEEEPijS9_iiNS7_10__identityEEEvT0_T1_T2_T3_T4_T6_)
        /*0164*/ 	.word	0x00000000


	//----- nvinfo : EIATTR_MIN_STACK_SIZE
	.align		4
.L_102:
        /*0168*/ 	.byte	0x04, 0x12
        /*016a*/ 	.short	(.L_104 - .L_103)
	.align		4
.L_103:
        /*016c*/ 	.word	index@(_ZN3cub18CUB_300001_SM_10006detail9transform16transform_kernelINS2_10policy_hubILb1EN4cuda3std3__45tupleIJN6thrust24THRUST_300001_SM_1000_NS6detail15normal_iteratorINSA_10device_ptrIiEEEEEEEE10policy1000El14offset_functorSF_JPiEEEvT0_iT1_T2_DpNS2_10kernel_argIT3_EE)
        /*0170*/ 	.word	0x00000000


	//----- nvinfo : EIATTR_MIN_STACK_SIZE
	.align		4
.L_104:
        /*0174*/ 	.byte	0x04, 0x12
        /*0176*/ 	.short	(.L_106 - .L_105)
	.align		4
.L_105:
        /*0178*/ 	.word	index@(_ZN3cub18CUB_300001_SM_10006detail9transform16transform_kernelINS2_10policy_hubILb1EN4cuda3std3__45tupleIJN6thrust24THRUST_300001_SM_1000_NS6detail15normal_iteratorINSA_10device_ptrIiEEEEEEEE10policy1000Ei14offset_functorSF_JPiEEEvT0_iT1_T2_DpNS2_10kernel_argIT3_EE)
        /*017c*/ 	.word	0x00000000


	//----- nvinfo : EIATTR_MIN_STACK_SIZE
	.align		4
.L_106:
        /*0180*/ 	.byte	0x04, 0x12
        /*0182*/ 	.short	(.L_108 - .L_107)
	.align		4
.L_107:
        /*0184*/ 	.word	index@(_ZN3cub18CUB_300001_SM_10006detail9transform16transform_kernelINS2_10policy_hubILb1EN4cuda3std3__45tupleIJN6thrust24THRUST_300001_SM_1000_NS6detail15normal_iteratorINSA_10device_ptrIiEEEESF_EEEE10policy1000El13saxpy_functorSF_JPiSK_EEEvT0_iT1_T2_DpNS2_10kernel_argIT3_EE)
        /*0188*/ 	.word	0x00000000


	//----- nvinfo : EIATTR_MIN_STACK_SIZE
	.align		4
.L_108:
        /*018c*/ 	.byte	0x04, 0x12
        /*018e*/ 	.short	(.L_110 - .L_109)
	.align		4
.L_109:
        /*0190*/ 	.word	index@(_ZN3cub18CUB_300001_SM_10006detail9transform16transform_kernelINS2_10policy_hubILb1EN4cuda3std3__45tupleIJN6thrust24THRUST_300001_SM_1000_NS6detail15normal_iteratorINSA_10device_ptrIiEEEESF_EEEE10policy1000Ei13saxpy_functorSF_JPiSK_EEEvT0_iT1_T2_DpNS2_10kernel_argIT3_EE)
        /*0194*/ 	.word	0x00000000


	//----- nvinfo : EIATTR_MIN_STACK_SIZE
	.align		4
.L_110:
        /*0198*/ 	.byte	0x04, 0x12
        /*019a*/ 	.short	(.L_112 - .L_111)
	.align		4
.L_111:
        /*019c*/ 	.word	index@(_ZN3cub18CUB_300001_SM_10006detail8for_each13static_kernelINS2_12policy_hub_t12policy_500_tEmN6thrust24THRUST_300001_SM_1000_NS8cuda_cub20__uninitialized_fill7functorINS7_10device_ptrIiEEiEEEEvT0_T1_)
        /*01a0*/ 	.word	0x00000000


	//----- nvinfo : EIATTR_MIN_STACK_SIZE
	.align		4
.L_112:
        /*01a4*/ 	.byte	0x04, 0x12
        /*01a6*/ 	.short	(.L_114 - .L_113)
	.align		4
.L_113:
        /*01a8*/ 	.word	index@(_ZN3cub18CUB_300001_SM_10006detail11EmptyKernelIvEEvv)
        /*01ac*/ 	.word	0x00000000
.L_114:


//--------------------- .nv.compat                --------------------------
	.section	.nv.compat,"",@"SHT_CUDA_COMPAT_INFO"
	.align	4
        /*0000*/ 	.byte	0x02, 0x09, 0x00, 0x00, 0x02, 0x02, 0x01, 0x00, 0x02, 0x05, 0x05, 0x00, 0x03, 0x07, 0x01, 0x01
        /*0010*/ 	.byte	0x02, 0x03, 0x00, 0x00, 0x02, 0x06, 0x01, 0x00, 0x04, 0x0b, 0x08, 0x00, 0x09, 0x00, 0x00, 0x00
        /*0020*/ 	.byte	0x00, 0x00, 0x00, 0x00


//--------------------- .nv.info._ZN3cub18CUB_300001_SM_10006detail6reduce28DeviceReduceSingleTileKernelINS2_10policy_hubIiyN4cuda3std3__44plusIiEEE10Policy1000EPiSC_iS9_iiNS7_10__identityEEEvT0_T1_T2_T3_T4_T6_ --------------------------
	.section	.nv.info._ZN3cub18CUB_300001_SM_10006detail6reduce28DeviceReduceSingleTileKernelINS2_10policy_hubIiyN4cuda3std3__44plusIiEEE10Policy1000EPiSC_iS9_iiNS7_10__identityEEEvT0_T1_T2_T3_T4_T6_,"",@"SHT_CUDA_INFO"
	.sectionflags	@""
	.align	4


	//----- nvinfo : EIATTR_CUDA_API_VERSION
	.align		4
        /*0000*/ 	.byte	0x04, 0x37
        /*0002*/ 	.short	(.L_116 - .L_115)
.L_115:
        /*0004*/ 	.word	0x00000082


	//----- nvinfo : EIATTR_KPARAM_INFO
	.align		4
.L_116:
        /*0008*/ 	.byte	0x04, 0x17
        /*000a*/ 	.short	(.L_118 - .L_117)
.L_117:
        /*000c*/ 	.word	0x00000000
        /*0010*/ 	.short	0x0005
        /*0012*/ 	.short	0x001c
        /*0014*/ 	.byte	0x00, 0xf0, 0x05, 0x00


	//----- nvinfo : EIATTR_KPARAM_INFO
	.align		4
.L_118:
        /*0018*/ 	.byte	0x04, 0x17
        /*001a*/ 	.short	(.L_120 - .L_119)
.L_119:
        /*001c*/ 	.word	0x00000000
        /*0020*/ 	.short	0x0004
        /*0022*/ 	.short	0x0018
        /*0024*/ 	.byte	0x00, 0xf0, 0x11, 0x00


	//----- nvinfo : EIATTR_KPARAM_INFO
	.align		4
.L_120:
        /*0028*/ 	.byte	0x04, 0x17
        /*002a*/ 	.short	(.L_122 - .L_121)
.L_121:
        /*002c*/ 	.word	0x00000000
        /*0030*/ 	.short	0x0003
        /*0032*/ 	.short	0x0014
        /*0034*/ 	.byte	0x00, 0xf0, 0x05, 0x00


	//----- nvinfo : EIATTR_KPARAM_INFO
	.align		4
.L_122:
        /*0038*/ 	.byte	0x04, 0x17
        /*003a*/ 	.short	(.L_124 - .L_123)
.L_123:
        /*003c*/ 	.word	0x00000000
        /*0040*/ 	.short	0x0002
        /*0042*/ 	.short	0x0010
        /*0044*/ 	.byte	0x00, 0xf0, 0x11, 0x00


	//----- nvinfo : EIATTR_KPARAM_INFO
	.align		4
.L_124:
        /*0048*/ 	.byte	0x04, 0x17
        /*004a*/ 	.short	(.L_126 - .L_125)
.L_125:
        /*004c*/ 	.word	0x00000000
        /*0050*/ 	.short	0x0001
        /*0052*/ 	.short	0x0008
        /*0054*/ 	.byte	0x00, 0xf5, 0x21, 0x00


	//----- nvinfo : EIATTR_KPARAM_INFO
	.align		4
.L_126:
        /*0058*/ 	.byte	0x04, 0x17
        /*005a*/ 	.short	(.L_128 - .L_127)
.L_127:
        /*005c*/ 	.word	0x00000000
        /*0060*/ 	.short	0x0000
        /*0062*/ 	.short	0x0000
        /*0064*/ 	.byte	0x00, 0xf5, 0x21, 0x00


	//----- nvinfo : EIATTR_SPARSE_MMA_MASK
	.align		4
.L_128:
        /*0068*/ 	.byte	0x03, 0x50
        /*006a*/ 	.short	0x0000


	//----- nvinfo : EIATTR_MAXREG_COUNT
	.align		4
        /*006c*/ 	.byte	0x03, 0x1b
        /*006e*/ 	.short	0x00ff


	//----- nvinfo : EIATTR_NUM_BARRIERS
	.align		4
        /*0070*/ 	.byte	0x02, 0x4c
        /*0072*/ 	.byte	0x01
	.zero		1


	//----- nvinfo : EIATTR_MERCURY_ISA_VERSION
	.align		4
        /*0074*/ 	.byte	0x03, 0x5f
        /*0076*/ 	.short	0x0101


	//----- nvinfo : EIATTR_COOP_GROUP_MASK_REGIDS
	.align		4
        /*0078*/ 	.byte	0x04, 0x29
        /*007a*/ 	.short	(.L_130 - .L_129)


	//   ....[0]....
.L_129:
        /*007c*/ 	.word	0xffffffff


	//   ....[1]....
        /*0080*/ 	.word	0xffffffff


	//   ....[2]....
        /*0084*/ 	.word	0xffffffff


	//   ....[3]....
        /*0088*/ 	.word	0xffffffff


	//   ....[4]....
        /*008c*/ 	.word	0xffffffff


	//   ....[5]....
        /*0090*/ 	.word	0xffffffff


	//   ....[6]....
        /*0094*/ 	.word	0xffffffff


	//   ....[7]....
        /*0098*/ 	.word	0xffffffff


	//   ....[8]....
        /*009c*/ 	.word	0xffffffff


	//   ....[9]....
        /*00a0*/ 	.word	0xffffffff


	//   ....[10]....
        /*00a4*/ 	.word	0xffffffff


	//   ....[11]....
        /*00a8*/ 	.word	0xffffffff


	//   ....[12]....
        /*00ac*/ 	.word	0xffffffff


	//   ....[13]....
        /*00b0*/ 	.word	0xffffffff


	//   ....[14]....
        /*00b4*/ 	.word	0xffffffff


	//   ....[15]....
        /*00b8*/ 	.word	0xffffffff


	//   ....[16]....
        /*00bc*/ 	.word	0xffffffff


	//   ....[17]....
        /*00c0*/ 	.word	0xffffffff


	//   ....[18]....
        /*00c4*/ 	.word	0xffffffff


	//   ....[19]....
        /*00c8*/ 	.word	0xffffffff


	//   ....[20]....
        /*00cc*/ 	.word	0xffffffff


	//   ....[21]....
        /*00d0*/ 	.word	0xffffffff


	//   ....[22]....
        /*00d4*/ 	.word	0xffffffff


	//   ....[23]....
        /*00d8*/ 	.word	0xffffffff


	//   ....[24]....
        /*00dc*/ 	.word	0xffffffff


	//   ....[25]....
        /*00e0*/ 	.word	0xffffffff


	//   ....[26]....
        /*00e4*/ 	.word	0xffffffff


	//   ....[27]....
        /*00e8*/ 	.word	0xffffffff


	//   ....[28]....
        /*00ec*/ 	.word	0xffffffff


	//   ....[29]....
        /*00f0*/ 	.word	0xffffffff


	//----- nvinfo : EIATTR_COOP_GROUP_INSTR_OFFSETS
	.align		4
.L_130:
        /*00f4*/ 	.byte	0x04, 0x28
        /*00f6*/ 	.short	(.L_132 - .L_131)


	//   ....[0]....
.L_131:
        /*00f8*/ 	.word	0x00000890


	//   ....[1]....
        /*00fc*/ 	.word	0x000008f0


	//   ....[2]....
        /*0100*/ 	.word	0x00000940


	//   ....[3]....
        /*0104*/ 	.word	0x000009b0


	//   ....[4]....
        /*0108*/ 	.word	0x00000a10


	//   ....[5]....
        /*010c*/ 	.word	0x00000ba0


	//   ....[6]....
        /*0110*/ 	.word	0x00000c40


	//   ....[7]....
        /*0114*/ 	.word	0x00000cc0


	//   ....[8]....
        /*0118*/ 	.word	0x00000d20


	//   ....[9]....
        /*011c*/ 	.word	0x00000d60


	//   ....[10]....
        /*0120*/ 	.word	0x000019d0


	//   ....[11]....
        /*0124*/ 	.word	0x00001a30


	//   ....[12]....
        /*0128*/ 	.word	0x00001a90


	//   ....[13]....
        /*012c*/ 	.word	0x00001af0


	//   ....[14]....
        /*0130*/ 	.word	0x00001b50


	//   ....[15]....
        /*0134*/ 	.word	0x000023f0


	//   ....[16]....
        /*0138*/ 	.word	0x00002450


	//   ....[17]....
        /*013c*/ 	.word	0x000024a0


	//   ....[18]....
        /*0140*/ 	.word	0x00002510


	//   ....[19]....
        /*0144*/ 	.word	0x00002570


	//   ....[20]....
        /*0148*/ 	.word	0x00002700


	//   ....[21]....
        /*014c*/ 	.word	0x00002790


	//   ....[22]....
        /*0150*/ 	.word	0x000027e0


	//   ....[23]....
        /*0154*/ 	.word	0x00002850


	//   ....[24]....
        /*0158*/ 	.word	0x000028c0


	//   ....[25]....
        /*015c*/ 	.word	0x000036a0


	//   ....[26]....
        /*0160*/ 	.word	0x00003700


	//   ....[27]....
        /*0164*/ 	.word	0x00003760


	//   ....[28]....
        /*0168*/ 	.word	0x000037c0


	//   ....[29]....
        /*016c*/ 	.word	0x00003820


	//----- nvinfo : EIATTR_VRC_CTA_INIT_COUNT
	.align		4
.L_132:
        /*0170*/ 	.byte	0x02, 0x4a
	.zero		1
	.zero		1


	//----- nvinfo : EIATTR_EXIT_INSTR_OFFSETS
	.align		4
        /*0174*/ 	.byte	0x04, 0x1c
        /*0176*/ 	.short	(.L_134 - .L_133)


	//   ....[0]....
.L_133:
        /*0178*/ 	.word	0x00000080


	//   ....[1]....
        /*017c*/ 	.word	0x000000c0


	//   ....[2]....
        /*0180*/ 	.word	0x00003940


	//   ....[3]....
        /*0184*/ 	.word	0x00003990


	//----- nvinfo : EIATTR_MAX_THREADS
	.align		4
.L_134:
        /*0188*/ 	.byte	0x04, 0x05
        /*018a*/ 	.short	(.L_136 - .L_135)
.L_135:
        /*018c*/ 	.word	0x00000100
        /*0190*/ 	.word	0x00000001
        /*0194*/ 	.word	0x00000001


	//----- nvinfo : EIATTR_CRS_STACK_SIZE
	.align		4
.L_136:
        /*0198*/ 	.byte	0x04, 0x1e
        /*019a*/ 	.short	(.L_138 - .L_137)
.L_137:
        /*019c*/ 	.word	0x00000000


	//----- nvinfo : EIATTR_CBANK_PARAM_SIZE
	.align		4
.L_138:
        /*01a0*/ 	.byte	0x03, 0x19
        /*01a2*/ 	.short	0x001d


	//----- nvinfo : EIATTR_PARAM_CBANK
	.align		4
        /*01a4*/ 	.byte	0x04, 0x0a
        /*01a6*/ 	.short	(.L_140 - .L_139)
	.align		4
.L_139:
        /*01a8*/ 	.word	index@(.nv.constant0._ZN3cub18CUB_300001_SM_10006detail6reduce28DeviceReduceSingleTileKernelINS2_10policy_hubIiyN4cuda3std3__44plusIiEEE10Policy1000EPiSC_iS9_iiNS7_10__identityEEEvT0_T1_T2_T3_T4_T6_)
        /*01ac*/ 	.short	0x0380
        /*01ae*/ 	.short	0x001d


	//----- nvinfo : EIATTR_SW_WAR
	.align		4
.L_140:
        /*01b0*/ 	.byte	0x04, 0x36
        /*01b2*/ 	.short	(.L_142 - .L_141)
.L_141:
        /*01b4*/ 	.word	0x00000008
.L_142:


//--------------------- .nv.info._ZN3cub18CUB_300001_SM_10006detail6reduce18DeviceReduceKernelINS2_10policy_hubIiyN4cuda3std3__44plusIiEEE10Policy1000EN6thrust24THRUST_300001_SM_1000_NS6detail15normal_iteratorINSD_10device_ptrIiEEEEyS9_iNS7_10__identityEEEvT0_PT3_T1_NS0_13GridEvenShareISN_EET2_T4_ --------------------------
	.section	.nv.info._ZN3cub18CUB_300001_SM_10006detail6reduce18DeviceReduceKernelINS2_10policy_hubIiyN4cuda3std3__44plusIiEEE10Policy1000EN6thrust24THRUST_300001_SM_1000_NS6detail15normal_iteratorINSD_10device_ptrIiEEEEyS9_iNS7_10__identityEEEvT0_PT3_T1_NS0_13GridEvenShareISN_EET2_T4_,"",@"SHT_CUDA_INFO"
	.sectionflags	@""
	.align	4


	//----- nvinfo : EIATTR_CUDA_API_VERSION
	.align		4
        /*0000*/ 	.byte	0x04, 0x37
        /*0002*/ 	.short	(.L_144 - .L_143)
.L_143:
        /*0004*/ 	.word	0x00000082


	//----- nvinfo : EIATTR_KPARAM_INFO
	.align		4
.L_144:
        /*0008*/ 	.byte	0x04, 0x17
        /*000a*/ 	.short	(.L_146 - .L_145)
.L_145:
        /*000c*/ 	.word	0x00000000
        /*0010*/ 	.short	0x0005
        /*0012*/ 	.short	0x0061
        /*0014*/ 	.byte	0x00, 0xf0, 0x05, 0x00


	//----- nvinfo : EIATTR_KPARAM_INFO
	.align		4
.L_146:
        /*0018*/ 	.byte	0x04, 0x17
        /*001a*/ 	.short	(.L_148 - .L_147)
.L_147:
        /*001c*/ 	.word	0x00000000
        /*0020*/ 	.short	0x0004
        /*0022*/ 	.short	0x0060
        /*0024*/ 	.byte	0x00, 0xf0, 0x05, 0x00


	//----- nvinfo : EIATTR_KPARAM_INFO
	.align		4
.L_148:
        /*0028*/ 	.byte	0x04, 0x17
        /*002a*/ 	.short	(.L_150 - .L_149)
.L_149:
        /*002c*/ 	.word	0x00000000
        /*0030*/ 	.short	0x0003
        /*0032*/ 	.short	0x0018
        /*0034*/ 	.byte	0x00, 0xf0, 0x21, 0x01


	//----- nvinfo : EIATTR_KPARAM_INFO
	.align		4
.L_150:
        /*0038*/ 	.byte	0x04, 0x17
        /*003a*/ 	.short	(.L_152 - .L_151)
.L_151:
        /*003c*/ 	.word	0x00000000
        /*0040*/ 	.short	0x0002
        /*0042*/ 	.short	0x0010
        /*0044*/ 	.byte	0x00, 0xf0, 0x21, 0x00


	//----- nvinfo : EIATTR_KPARAM_INFO
	.align		4
.L_152:
        /*0048*/ 	.byte	0x04, 0x17
        /*004a*/ 	.short	(.L_154 - .L_153)
.L_153:
        /*004c*/ 	.word	0x00000000
        /*0050*/ 	.short	0x0001
        /*0052*/ 	.short	0x0008
        /*0054*/ 	.byte	0x00, 0xf5, 0x21, 0x00


	//----- nvinfo : EIATTR_KPARAM_INFO
	.align		4
.L_154:
        /*0058*/ 	.byte	0x04, 0x17
        /*005a*/ 	.short	(.L_156 - .L_155)
.L_155:
        /*005c*/ 	.word	0x00000000
        /*0060*/ 	.short	0x0000
        /*0062*/ 	.short	0x0000
        /*0064*/ 	.byte	0x00, 0xf0, 0x21, 0x00


	//----- nvinfo : EIATTR_SPARSE_MMA_MASK
	.align		4
.L_156:
        /*0068*/ 	.byte	0x03, 0x50
        /*006a*/ 	.short	0x0000


	//----- nvinfo : EIATTR_MAXREG_COUNT
	.align		4
        /*006c*/ 	.byte	0x03, 0x1b
        /*006e*/ 	.short	0x00ff


	//----- nvinfo : EIATTR_NUM_BARRIERS
	.align		4
        /*0070*/ 	.byte	0x02, 0x4c
        /*0072*/ 	.byte	0x01
	.zero		1


	//----- nvinfo : EIATTR_MERCURY_ISA_VERSION
	.align		4
        /*0074*/ 	.byte	0x03, 0x5f
        /*0076*/ 	.short	0x0101


	//----- nvinfo : EIATTR_COOP_GROUP_MASK_REGIDS
	.align		4
        /*0078*/ 	.byte	0x04, 0x29
        /*007a*/ 	.short	(.L_158 - .L_157)


	//   ....[0]....
.L_157:
        /*007c*/ 	.word	0xffffffff


	//   ....[1]....
        /*0080*/ 	.word	0xffffffff


	//   ....[2]....
        /*0084*/ 	.word	0xffffffff


	//   ....[3]....
        /*0088*/ 	.word	0xffffffff


	//   ....[4]....
        /*008c*/ 	.word	0xffffffff


	//   ....[5]....
        /*0090*/ 	.word	0xffffffff


	//   ....[6]....
        /*0094*/ 	.word	0xffffffff


	//   ....[7]....
        /*0098*/ 	.word	0xffffffff


	//   ....[8]....
        /*009c*/ 	.word	0xffffffff


	//   ....[9]....
        /*00a0*/ 	.word	0xffffffff


	//   ....[10]....
        /*00a4*/ 	.word	0xffffffff


	//   ....[11]....
        /*00a8*/ 	.word	0xffffffff


	//   ....[12]....
        /*00ac*/ 	.word	0xffffffff


	//   ....[13]....
        /*00b0*/ 	.word	0xffffffff


	//   ....[14]....
        /*00b4*/ 	.word	0xffffffff


	//----- nvinfo : EIATTR_COOP_GROUP_INSTR_OFFSETS
	.align		4
.L_158:
        /*00b8*/ 	.byte	0x04, 0x28
        /*00ba*/ 	.short	(.L_160 - .L_159)


	//   ....[0]....
.L_159:
        /*00bc*/ 	.word	0x000008e0


	//   ....[1]....
        /*00c0*/ 	.word	0x00000940


	//   ....[2]....
        /*00c4*/ 	.word	0x000009a0


	//   ....[3]....
        /*00c8*/ 	.word	0x00000a00


	//   ....[4]....
        /*00cc*/ 	.word	0x00000a60


	//   ....[5]....
        /*00d0*/ 	.word	0x00000bf0


	//   ....[6]....
        /*00d4*/ 	.word	0x00000c90


	//   ....[7]....
        /*00d8*/ 	.word	0x00000d10


	//   ....[8]....
        /*00dc*/ 	.word	0x00000d70


	//   ....[9]....
        /*00e0*/ 	.word	0x00000db0


	//   ....[10]....
        /*00e4*/ 	.word	0x00001db0


	//   ....[11]....
        /*00e8*/ 	.word	0x00001e10


	//   ....[12]....
        /*00ec*/ 	.word	0x00001e70


	//   ....[13]....
        /*00f0*/ 	.word	0x00001ed0


	//   ....[14]....
        /*00f4*/ 	.word	0x00001f30


	//----- nvinfo : EIATTR_VRC_CTA_INIT_COUNT
	.align		4
.L_160:
        /*00f8*/ 	.byte	0x02, 0x4a
	.zero		1
	.zero		1


	//----- nvinfo : EIATTR_EXIT_INSTR_OFFSETS
	.align		4
        /*00fc*/ 	.byte	0x04, 0x1c
        /*00fe*/ 	.short	(.L_162 - .L_161)


	//   ....[0]....
.L_161:
        /*0100*/ 	.word	0x00002050


	//   ....[1]....
        /*0104*/ 	.word	0x000020b0


	//----- nvinfo : EIATTR_MAX_THREADS
	.align		4
.L_162:
        /*0108*/ 	.byte	0x04, 0x05
        /*010a*/ 	.short	(.L_164 - .L_163)
.L_163:
        /*010c*/ 	.word	0x00000100
        /*0110*/ 	.word	0x00000001
        /*0114*/ 	.word	0x00000001


	//----- nvinfo : EIATTR_CRS_STACK_SIZE
	.align		4
.L_164:
        /*0118*/ 	.byte	0x04, 0x1e
        /*011a*/ 	.short	(.L_166 - .L_165)
.L_165:
        /*011c*/ 	.word	0x00000000


	//----- nvinfo : EIATTR_CBANK_PARAM_SIZE
	.align		4
.L_166:
        /*0120*/ 	.byte	0x03, 0x19
        /*0122*/ 	.short	0x0062


	//----- nvinfo : EIATTR_PARAM_CBANK
	.align		4
        /*0124*/ 	.byte	0x04, 0x0a
        /*0126*/ 	.short	(.L_168 - .L_167)
	.align		4
.L_167:
        /*0128*/ 	.word	index@(.nv.constant0._ZN3cub18CUB_300001_SM_10006detail6reduce18DeviceReduceKernelINS2_10policy_hubIiyN4cuda3std3__44plusIiEEE10Policy1000EN6thrust24THRUST_300001_SM_1000_NS6detail15normal_iteratorINSD_10device_ptrIiEEEEyS9_iNS7_10__identityEEEvT0_PT3_T1_NS0_13GridEvenShareISN_EET2_T4_)
        /*012c*/ 	.short	0x0380
        /*012e*/ 	.short	0x0062


	//----- nvinfo : EIATTR_SW_WAR
	.align		4
.L_168:
        /*0130*/ 	.byte	0x04, 0x36
        /*0132*/ 	.short	(.L_170 - .L_169)
.L_169:
        /*0134*/ 	.word	0x00000008
.L_170:


//--------------------- .nv.info._ZN3cub18CUB_300001_SM_10006detail6reduce28DeviceReduceSingleTileKernelINS2_10policy_hubIiyN4cuda3std3__44plusIiEEE10Policy1000EN6thrust24THRUST_300001_SM_1000_NS6detail15normal_iteratorINSD_10device_ptrIiEEEEPiyS9_iiNS7_10__identityEEEvT0_T1_T2_T3_T4_T6_ --------------------------
	.section	.nv.info._ZN3cub18CUB_300001_SM_10006detail6reduce28DeviceReduceSingleTileKernelINS2_10policy_hubIiyN4cuda3std3__44plusIiEEE10Policy1000EN6thrust24THRUST_300001_SM_1000_NS6detail15normal_iteratorINSD_10device_ptrIiEEEEPiyS9_iiNS7_10__identityEEEvT0_T1_T2_T3_T4_T6_,"",@"SHT_CUDA_INFO"
	.sectionflags	@""
	.align	4


	//----- nvinfo : EIATTR_CUDA_API_VERSION
	.align		4
        /*0000*/ 	.byte	0x04, 0x37
        /*0002*/ 	.short	(.L_172 - .L_171)
.L_171:
        /*0004*/ 	.word	0x00000082


	//----- nvinfo : EIATTR_KPARAM_INFO
	.align		4
.L_172:
        /*0008*/ 	.byte	0x04, 0x17
        /*000a*/ 	.short	(.L_174 - .L_173)
.L_173:
        /*000c*/ 	.word	0x00000000
        /*0010*/ 	.short	0x0005
        /*0012*/ 	.short	0x0020
        /*0014*/ 	.byte	0x00, 0xf0, 0x05, 0x00


	//----- nvinfo : EIATTR_KPARAM_INFO
	.align		4
.L_174:
        /*0018*/ 	.byte	0x04, 0x17
        /*001a*/ 	.short	(.L_176 - .L_175)
.L_175:
        /*001c*/ 	.word	0x00000000
        /*0020*/ 	.short	0x0004
        /*0022*/ 	.short	0x001c
        /*0024*/ 	.byte	0x00, 0xf0, 0x11, 0x00


	//----- nvinfo : EIATTR_KPARAM_INFO
	.align		4
.L_176:
        /*0028*/ 	.byte	0x04, 0x17
        /*002a*/ 	.short	(.L_178 - .L_177)
.L_177:
        /*002c*/ 	.word	0x00000000
        /*0030*/ 	.short	0x0003
        /*0032*/ 	.short	0x0018
        /*0034*/ 	.byte	0x00, 0xf0, 0x05, 0x00


	//----- nvinfo : EIATTR_KPARAM_INFO
	.align		4
.L_178:
        /*0038*/ 	.byte	0x04, 0x17
        /*003a*/ 	.short	(.L_180 - .L_179)
.L_179:
        /*003c*/ 	.word	0x00000000
        /*0040*/ 	.short	0x0002
        /*0042*/ 	.short	0x0010
        /*0044*/ 	.byte	0x00, 0xf0, 0x21, 0x00


	//----- nvinfo : EIATTR_KPARAM_INFO
	.align		4
.L_180:
        /*0048*/ 	.byte	0x04, 0x17
        /*004a*/ 	.short	(.L_182 - .L_181)
.L_181:
        /*004c*/ 	.word	0x00000000
        /*0050*/ 	.short	0x0001
        /*0052*/ 	.short	0x0008
        /*0054*/ 	.byte	0x00, 0xf5, 0x21, 0x00


	//----- nvinfo : EIATTR_KPARAM_INFO
	.align		4
.L_182:
        /*0058*/ 	.byte	0x04, 0x17
        /*005a*/ 	.short	(.L_184 - .L_183)
.L_183:
        /*005c*/ 	.word	0x00000000
        /*0060*/ 	.short	0x0000
        /*0062*/ 	.short	0x0000
        /*0064*/ 	.byte	0x00, 0xf0, 0x21, 0x00


	//----- nvinfo : EIATTR_SPARSE_MMA_MASK
	.align		4
.L_184:
        /*0068*/ 	.byte	0x03, 0x50
        /*006a*/ 	.short	0x0000


	//----- nvinfo : EIATTR_MAXREG_COUNT
	.align		4
        /*006c*/ 	.byte	0x03, 0x1b
        /*006e*/ 	.short	0x00ff


	//----- nvinfo : EIATTR_NUM_BARRIERS
	.align		4
        /*0070*/ 	.byte	0x02, 0x4c
        /*0072*/ 	.byte	0x01
	.zero		1


	//----- nvinfo : EIATTR_MERCURY_ISA_VERSION
	.align		4
        /*0074*/ 	.byte	0x03, 0x5f
        /*0076*/ 	.short	0x0101


	//----- nvinfo : EIATTR_COOP_GROUP_MASK_REGIDS
	.align		4
        /*0078*/ 	.byte	0x04, 0x29
        /*007a*/ 	.short	(.L_186 - .L_185)


	//   ....[0]....
.L_185:
        /*007c*/ 	.word	0xffffffff


	//   ....[1]....
        /*0080*/ 	.word	0xffffffff


	//   ....[2]....
        /*0084*/ 	.word	0xffffffff


	//   ....[3]....
        /*0088*/ 	.word	0xffffffff


	//   ....[4]....
        /*008c*/ 	.word	0xffffffff


	//   ....[5]....
        /*0090*/ 	.word	0xffffffff


	//   ....[6]....
        /*0094*/ 	.word	0xffffffff


	//   ....[7]....
        /*0098*/ 	.word	0xffffffff


	//   ....[8]....
        /*009c*/ 	.word	0xffffffff


	//   ....[9]....
        /*00a0*/ 	.word	0xffffffff


	//   ....[10]....
        /*00a4*/ 	.word	0xffffffff


	//   ....[11]....
        /*00a8*/ 	.word	0xffffffff


	//   ....[12]....
        /*00ac*/ 	.word	0xffffffff


	//   ....[13]....
        /*00b0*/ 	.word	0xffffffff


	//   ....[14]....
        /*00b4*/ 	.word	0xffffffff


	//----- nvinfo : EIATTR_COOP_GROUP_INSTR_OFFSETS
	.align		4
.L_186:
        /*00b8*/ 	.byte	0x04, 0x28
        /*00ba*/ 	.short	(.L_188 - .L_187)


	//   ....[0]....
.L_187:
        /*00bc*/ 	.word	0x00000850


	//   ....[1]....
        /*00c0*/ 	.word	0x000008b0


	//   ....[2]....
        /*00c4*/ 	.word	0x00000910


	//   ....[3]....
        /*00c8*/ 	.word	0x00000970


	//   ....[4]....
        /*00cc*/ 	.word	0x000009d0


	//   ....[5]....
        /*00d0*/ 	.word	0x00000b60


	//   ....[6]....
        /*00d4*/ 	.word	0x00000c00


	//   ....[7]....
        /*00d8*/ 	.word	0x00000c80


	//   ....[8]....
        /*00dc*/ 	.word	0x00000ce0


	//   ....[9]....
        /*00e0*/ 	.word	0x00000d20


	//   ....[10]....
        /*00e4*/ 	.word	0x00001b90


	//   ....[11]....
        /*00e8*/ 	.word	0x00001bf0


	//   ....[12]....
        /*00ec*/ 	.word	0x00001c50


	//   ....[13]....
        /*00f0*/ 	.word	0x00001cb0


	//   ....[14]....
        /*00f4*/ 	.word	0x00001d10


	//----- nvinfo : EIATTR_VRC_CTA_INIT_COUNT
	.align		4
.L_188:
        /*00f8*/ 	.byte	0x02, 0x4a
	.zero		1
	.zero		1


	//----- nvinfo : EIATTR_EXIT_INSTR_OFFSETS
	.align		4
        /*00fc*/ 	.byte	0x04, 0x1c
        /*00fe*/ 	.short	(.L_190 - .L_189)


	//   ....[0]....
.L_189:
        /*0100*/ 	.word	0x000000a0


	//   ....[1]....
        /*0104*/ 	.word	0x000000e0


	//   ....[2]....
        /*0108*/ 	.word	0x00001e20


	//   ....[3]....
        /*010c*/ 	.word	0x00001e70


	//----- nvinfo : EIATTR_MAX_THREADS
	.align		4
.L_190:
        /*0110*/ 	.byte	0x04, 0x05
        /*0112*/ 	.short	(.L_192 - .L_191)
.L_191:
        /*0114*/ 	.word	0x00000100
        /*0118*/ 	.word	0x00000001
        /*011c*/ 	.word	0x00000001


	//----- nvinfo : EIATTR_CRS_STACK_SIZE
	.align		4
.L_192:
        /*0120*/ 	.byte	0x04, 0x1e
        /*0122*/ 	.short	(.L_194 - .L_193)
.L_193:
        /*0124*/ 	.word	0x00000000


	//----- nvinfo : EIATTR_CBANK_PARAM_SIZE
	.align		4
.L_194:
        /*0128*/ 	.byte	0x03, 0x19
        /*012a*/ 	.short	0x0021


	//----- nvinfo : EIATTR_PARAM_CBANK
	.align		4
        /*012c*/ 	.byte	0x04, 0x0a
        /*012e*/ 	.short	(.L_196 - .L_195)
	.align		4
.L_195:
        /*0130*/ 	.word	index@(.nv.constant0._ZN3cub18CUB_300001_SM_10006detail6reduce28DeviceReduceSingleTileKernelINS2_10policy_hubIiyN4cuda3std3__44plusIiEEE10Policy1000EN6thrust24THRUST_300001_SM_1000_NS6detail15normal_iteratorINSD_10device_ptrIiEEEEPiyS9_iiNS7_10__identityEEEvT0_T1_T2_T3_T4_T6_)
        /*0134*/ 	.short	0x0380
        /*0136*/ 	.short	0x0021


	//----- nvinfo : EIATTR_SW_WAR
	.align		4
.L_196:
        /*0138*/ 	.byte	0x04, 0x36
        /*013a*/ 	.short	(.L_198 - .L_197)
.L_197:
        /*013c*/ 	.word	0x00000008
.L_198:


//--------------------- .nv.info._ZN3cub18CUB_300001_SM_10006detail6reduce28DeviceReduceSingleTileKernelINS2_10policy_hubIijN4cuda3std3__44plusIiEEE10Policy1000EPiSC_iS9_iiNS7_10__identityEEEvT0_T1_T2_T3_T4_T6_ --------------------------
	.section	.nv.info._ZN3cub18CUB_300001_SM_10006detail6reduce28DeviceReduceSingleTileKernelINS2_10policy_hubIijN4cuda3std3__44plusIiEEE10Policy1000EPiSC_iS9_iiNS7_10__identityEEEvT0_T1_T2_T3_T4_T6_,"",@"SHT_CUDA_INFO"
	.sectionflags	@""
	.align	4


	//----- nvinfo : EIATTR_CUDA_API_VERSION
	.align		4
        /*0000*/ 	.byte	0x04, 0x37
        /*0002*/ 	.short	(.L_200 - .L_199)
.L_199:
        /*0004*/ 	.word	0x00000082


	//----- nvinfo : EIATTR_KPARAM_INFO
	.align		4
.L_200:
        /*0008*/ 	.byte	0x04, 0x17
        /*000a*/ 	.short	(.L_202 - .L_201)
.L_201:
        /*000c*/ 	.word	0x00000000
        /*0010*/ 	.short	0x0005
        /*0012*/ 	.short	0x001c
        /*0014*/ 	.byte	0x00, 0xf0, 0x05, 0x00


	//----- nvinfo : EIATTR_KPARAM_INFO
	.align		4
.L_202:
        /*0018*/ 	.byte	0x04, 0x17
        /*001a*/ 	.short	(.L_204 - .L_203)
.L_203:
        /*001c*/ 	.word	0x00000000
        /*0020*/ 	.short	0x0004
        /*0022*/ 	.short	0x0018
        /*0024*/ 	.byte	0x00, 0xf0, 0x11, 0x00


	//----- nvinfo : EIATTR_KPARAM_INFO
	.align		4
.L_204:
        /*0028*/ 	.byte	0x04, 0x17
        /*002a*/ 	.short	(.L_206 - .L_205)
.L_205:
        /*002c*/ 	.word	0x00000000
        /*0030*/ 	.short	0x0003
        /*0032*/ 	.short	0x0014
        /*0034*/ 	.byte	0x00, 0xf0, 0x05, 0x00


	//----- nvinfo : EIATTR_KPARAM_INFO
	.align		4
.L_206:
        /*0038*/ 	.byte	0x04, 0x17
        /*003a*/ 	.short	(.L_208 - .L_207)
.L_207:
        /*003c*/ 	.word	0x00000000
        /*0040*/ 	.short	0x0002
        /*0042*/ 	.short	0x0010
        /*0044*/ 	.byte	0x00, 0xf0, 0x11, 0x00


	//----- nvinfo : EIATTR_KPARAM_INFO
	.align		4
.L_208:
        /*0048*/ 	.byte	0x04, 0x17
        /*004a*/ 	.short	(.L_210 - .L_209)
.L_209:
        /*004c*/ 	.word	0x00000000
        /*0050*/ 	.short	0x0001
        /*0052*/ 	.short	0x0008
        /*0054*/ 	.byte	0x00, 0xf5, 0x21, 0x00


	//----- nvinfo : EIATTR_KPARAM_INFO
	.align		4
.L_210:
        /*0058*/ 	.byte	0x04, 0x17
        /*005a*/ 	.short	(.L_212 - .L_211)
.L_211:
        /*005c*/ 	.word	0x00000000
        /*0060*/ 	.short	0x0000
        /*0062*/ 	.short	0x0000
        /*0064*/ 	.byte	0x00, 0xf5, 0x21, 0x00


	//----- nvinfo : EIATTR_SPARSE_MMA_MASK
	.align		4
.L_212:
        /*0068*/ 	.byte	0x03, 0x50
        /*006a*/ 	.short	0x0000


	//----- nvinfo : EIATTR_MAXREG_COUNT
	.align		4
        /*006c*/ 	.byte	0x03, 0x1b
        /*006e*/ 	.short	0x00ff


	//----- nvinfo : EIATTR_NUM_BARRIERS
	.align		4
        /*0070*/ 	.byte	0x02, 0x4c
        /*0072*/ 	.byte	0x01
	.zero		1


	//----- nvinfo : EIATTR_MERCURY_ISA_VERSION
	.align		4
        /*0074*/ 	.byte	0x03, 0x5f
        /*0076*/ 	.short	0x0101


	//----- nvinfo : EIATTR_COOP_GROUP_MASK_REGIDS
	.align		4
        /*0078*/ 	.byte	0x04, 0x29
        /*007a*/ 	.short	(.L_214 - .L_213)


	//   ....[0]....
.L_213:
        /*007c*/ 	.word	0xffffffff


	//   ....[1]....
        /*0080*/ 	.word	0xffffffff


	//   ....[2]....
        /*0084*/ 	.word	0xffffffff


	//   ....[3]....
        /*0088*/ 	.word	0xffffffff


	//   ....[4]....
        /*008c*/ 	.word	0xffffffff


	//   ....[5]....
        /*0090*/ 	.word	0xffffffff


	//   ....[6]....
        /*0094*/ 	.word	0xffffffff


	//   ....[7]....
        /*0098*/ 	.word	0xffffffff


	//   ....[8]....
        /*009c*/ 	.word	0xffffffff


	//   ....[9]....
        /*00a0*/ 	.word	0xffffffff


	//   ....[10]....
        /*00a4*/ 	.word	0xffffffff


	//   ....[11]....
        /*00a8*/ 	.word	0xffffffff


	//   ....[12]....
        /*00ac*/ 	.word	0xffffffff


	//   ....[13]....
        /*00b0*/ 	.word	0xffffffff


	//   ....[14]....
        /*00b4*/ 	.word	0xffffffff


	//   ....[15]....
        /*00b8*/ 	.word	0xffffffff


	//   ....[16]....
        /*00bc*/ 	.word	0xffffffff


	//   ....[17]....
        /*00c0*/ 	.word	0xffffffff


	//   ....[18]....
        /*00c4*/ 	.word	0xffffffff


	//   ....[19]....
        /*00c8*/ 	.word	0xffffffff


	//   ....[20]....
        /*00cc*/ 	.word	0xffffffff


	//   ....[21]....
        /*00d0*/ 	.word	0xffffffff


	//   ....[22]....
        /*00d4*/ 	.word	0xffffffff


	//   ....[23]....
        /*00d8*/ 	.word	0xffffffff


	//   ....[24]....
        /*00dc*/ 	.word	0xffffffff


	//   ....[25]....
        /*00e0*/ 	.word	0xffffffff


	//   ....[26]....
        /*00e4*/ 	.word	0xffffffff


	//   ....[27]....
        /*00e8*/ 	.word	0xffffffff


	//   ....[28]....
        /*00ec*/ 	.word	0xffffffff


	//   ....[29]....
        /*00f0*/ 	.word	0xffffffff


	//----- nvinfo : EIATTR_COOP_GROUP_INSTR_OFFSETS
	.align		4
.L_214:
        /*00f4*/ 	.byte	0x04, 0x28
        /*00f6*/ 	.short	(.L_216 - .L_215)


	//   ....[0]....
.L_215:
        /*00f8*/ 	.word	0x00000890


	//   ....[1]....
        /*00fc*/ 	.word	0x000008f0


	//   ....[2]....
        /*0100*/ 	.word	0x00000940


	//   ....[3]....
        /*0104*/ 	.word	0x000009b0


	//   ....[4]....
        /*0108*/ 	.word	0x00000a10


	//   ....[5]....
        /*010c*/ 	.word	0x00000ba0


	//   ....[6]....
        /*0110*/ 	.word	0x00000c40


	//   ....[7]....
        /*0114*/ 	.word	0x00000cc0


	//   ....[8]....
        /*0118*/ 	.word	0x00000d20


	//   ....[9]....
        /*011c*/ 	.word	0x00000d60


	//   ....[10]....
        /*0120*/ 	.word	0x000019d0


	//   ....[11]....
        /*0124*/ 	.word	0x00001a30


	//   ....[12]....
        /*0128*/ 	.word	0x00001a90


	//   ....[13]....
        /*012c*/ 	.word	0x00001af0


	//   ....[14]....
        /*0130*/ 	.word	0x00001b50


	//   ....[15]....
        /*0134*/ 	.word	0x000023f0


	//   ....[16]....
        /*0138*/ 	.word	0x00002450


	//   ....[17]....
        /*013c*/ 	.word	0x000024a0


	//   ....[18]....
        /*0140*/ 	.word	0x00002510


	//   ....[19]....
        /*0144*/ 	.word	0x00002570


	//   ....[20]....
        /*0148*/ 	.word	0x00002700


	//   ....[21]....
        /*014c*/ 	.word	0x00002790


	//   ....[22]....
        /*0150*/ 	.word	0x000027e0


	//   ....[23]....
        /*0154*/ 	.word	0x00002850


	//   ....[24]....
        /*0158*/ 	.word	0x000028c0


	//   ....[25]....
        /*015c*/ 	.word	0x000036a0


	//   ....[26]....
        /*0160*/ 	.word	0x00003700


	//   ....[27]....
        /*0164*/ 	.word	0x00003760


	//   ....[28]....
        /*0168*/ 	.word	0x000037c0


	//   ....[29]....
        /*016c*/ 	.word	0x00003820


	//----- nvinfo : EIATTR_VRC_CTA_INIT_COUNT
	.align		4
.L_216:
        /*0170*/ 	.byte	0x02, 0x4a
	.zero		1
	.zero		1


	//----- nvinfo : EIATTR_EXIT_INSTR_OFFSETS
	.align		4
        /*0174*/ 	.byte	0x04, 0x1c
        /*0176*/ 	.short	(.L_218 - .L_217)


	//   ....[0]....
.L_217:
        /*0178*/ 	.word	0x00000080


	//   ....[1]....
        /*017c*/ 	.word	0x000000c0


	//   ....[2]....
        /*0180*/ 	.word	0x00003940


	//   ....[3]....
        /*0184*/ 	.word	0x00003990


	//----- nvinfo : EIATTR_MAX_THREADS
	.align		4
.L_218:
        /*0188*/ 	.byte	0x04, 0x05
        /*018a*/ 	.short	(.L_220 - .L_219)
.L_219:
        /*018c*/ 	.word	0x00000100
        /*0190*/ 	.word	0x00000001
        /*0194*/ 	.word	0x00000001


	//----- nvinfo : EIATTR_CRS_STACK_SIZE
	.align		4
.L_220:
        /*0198*/ 	.byte	0x04, 0x1e
        /*019a*/ 	.short	(.L_222 - .L_221)
.L_221:
        /*019c*/ 	.word	0x00000000


	//----- nvinfo : EIATTR_CBANK_PARAM_SIZE
	.align		4
.L_222:
        /*01a0*/ 	.byte	0x03, 0x19
        /*01a2*/ 	.short	0x001d


	//----- nvinfo : EIATTR_PARAM_CBANK
	.align		4
        /*01a4*/ 	.byte	0x04, 0x0a
        /*01a6*/ 	.short	(.L_224 - .L_223)
	.align		4
.L_223:
        /*01a8*/ 	.word	index@(.nv.constant0._ZN3cub18CUB_300001_SM_10006detail6reduce28DeviceReduceSingleTileKernelINS2_10policy_hubIijN4cuda3std3__44plusIiEEE10Policy1000EPiSC_iS9_iiNS7_10__identityEEEvT0_T1_T2_T3_T4_T6_)
        /*01ac*/ 	.short	0x0380
        /*01ae*/ 	.short	0x001d


	//----- nvinfo : EIATTR_SW_WAR
	.align		4
.L_224:
        /*01b0*/ 	.byte	0x04, 0x36
        /*01b2*/ 	.short	(.L_226 - .L_225)
.L_225:
        /*01b4*/ 	.word	0x00000008
.L_226:


//--------------------- .nv.info._ZN3cub18CUB_300001_SM_10006detail6reduce18DeviceReduceKernelINS2_10policy_hubIijN4cuda3std3__44plusIiEEE10Policy1000EN6thrust24THRUST_300001_SM_1000_NS6detail15normal_iteratorINSD_10device_ptrIiEEEEjS9_iNS7_10__identityEEEvT0_PT3_T1_NS0_13GridEvenShareISN_EET2_T4_ --------------------------
	.section	.nv.info._ZN3cub18CUB_300001_SM_10006detail6reduce18DeviceReduceKernelINS2_10policy_hubIijN4cuda3std3__44plusIiEEE10Policy1000EN6thrust24THRUST_300001_SM_1000_NS6detail15normal_iteratorINSD_10device_ptrIiEEEEjS9_iNS7_10__identityEEEvT0_PT3_T1_NS0_13GridEvenShareISN_EET2_T4_,"",@"SHT_CUDA_INFO"
	.sectionflags	@""
	.align	4


	//----- nvinfo : EIATTR_CUDA_API_VERSION
	.align		4
        /*0000*/ 	.byte	0x04, 0x37
        /*0002*/ 	.short	(.L_228 - .L_227)
.L_227:
        /*0004*/ 	.word	0x00000082


	//----- nvinfo : EIATTR_KPARAM_INFO
	.align		4
.L_228:
        /*0008*/ 	.byte	0x04, 0x17
        /*000a*/ 	.short	(.L_230 - .L_229)
.L_229:
        /*000c*/ 	.word	0x00000000
        /*0010*/ 	.short	0x0005
        /*0012*/ 	.short	0x003d
        /*0014*/ 	.byte	0x00, 0xf0, 0x05, 0x00


	//----- nvinfo : EIATTR_KPARAM_INFO
	.align		4
.L_230:
        /*0018*/ 	.byte	0x04, 0x17
        /*001a*/ 	.short	(.L_232 - .L_231)
.L_231:
        /*001c*/ 	.word	0x00000000
        /*0020*/ 	.short	0x0004
        /*0022*/ 	.short	0x003c
        /*0024*/ 	.byte	0x00, 0xf0, 0x05, 0x00


	//----- nvinfo : EIATTR_KPARAM_INFO
	.align		4
.L_232:
        /*0028*/ 	.byte	0x04, 0x17
        /*002a*/ 	.short	(.L_234 - .L_233)
.L_233:
        /*002c*/ 	.word	0x00000000
        /*0030*/ 	.short	0x0003
        /*0032*/ 	.short	0x0014
        /*0034*/ 	.byte	0x00, 0xf0, 0xa1, 0x00


	//----- nvinfo : EIATTR_KPARAM_INFO
	.align		4
.L_234:
        /*0038*/ 	.byte	0x04, 0x17
        /*003a*/ 	.short	(.L_236 - .L_235)
.L_235:
        /*003c*/ 	.word	0x00000000
        /*0040*/ 	.short	0x0002
        /*0042*/ 	.short	0x0010
        /*0044*/ 	.byte	0x00, 0xf0, 0x11, 0x00


	//----- nvinfo : EIATTR_KPARAM_INFO
	.align		4
.L_236:
        /*0048*/ 	.byte	0x04, 0x17
        /*004a*/ 	.short	(.L_238 - .L_237)
.L_237:
        /*004c*/ 	.word	0x00000000
        /*0050*/ 	.short	0x0001
        /*0052*/ 	.short	0x0008
        /*0054*/ 	.byte	0x00, 0xf5, 0x21, 0x00


	//----- nvinfo : EIATTR_KPARAM_INFO
	.align		4
.L_238:
        /*0058*/ 	.byte	0x04, 0x17
        /*005a*/ 	.short	(.L_240 - .L_239)
.L_239:
        /*005c*/ 	.word	0x00000000
        /*0060*/ 	.short	0x0000
        /*0062*/ 	.short	0x0000
        /*0064*/ 	.byte	0x00, 0xf0, 0x21, 0x00


	//----- nvinfo : EIATTR_SPARSE_MMA_MASK
	.align		4
.L_240:
        /*0068*/ 	.byte	0x03, 0x50
        /*006a*/ 	.short	0x0000


	//----- nvinfo : EIATTR_MAXREG_COUNT
	.align		4
        /*006c*/ 	.byte	0x03, 0x1b
        /*006e*/ 	.short	0x00ff


	//----- nvinfo : EIATTR_NUM_BARRIERS
	.align		4
        /*0070*/ 	.byte	0x02, 0x4c
        /*0072*/ 	.byte	0x01
	.zero		1


	//----- nvinfo : EIATTR_MERCURY_ISA_VERSION
	.align		4
        /*0074*/ 	.byte	0x03, 0x5f
        /*0076*/ 	.short	0x0101


	//----- nvinfo : EIATTR_COOP_GROUP_MASK_REGIDS
	.align		4
        /*0078*/ 	.byte	0x04, 0x29
        /*007a*/ 	.short	(.L_242 - .L_241)


	//   ....[0]....
.L_241:
        /*007c*/ 	.word	0xffffffff


	//   ....[1]....
        /*0080*/ 	.word	0xffffffff


	//   ....[2]....
        /*0084*/ 	.word	0xffffffff


	//   ....[3]....
        /*0088*/ 	.word	0xffffffff


	//   ....[4]....
        /*008c*/ 	.word	0xffffffff


	//   ....[5]....
        /*0090*/ 	.word	0xffffffff


	//   ....[6]....
        /*0094*/ 	.word	0xffffffff


	//   ....[7]....
        /*0098*/ 	.word	0xffffffff


	//   ....[8]....
        /*009c*/ 	.word	0xffffffff


	//   ....[9]....
        /*00a0*/ 	.word	0xffffffff


	//   ....[10]....
        /*00a4*/ 	.word	0xffffffff


	//   ....[11]....
        /*00a8*/ 	.word	0xffffffff


	//   ....[12]....
        /*00ac*/ 	.word	0xffffffff


	//   ....[13]....
        /*00b0*/ 	.word	0xffffffff


	//   ....[14]....
        /*00b4*/ 	.word	0xffffffff


	//----- nvinfo : EIATTR_COOP_GROUP_INSTR_OFFSETS
	.align		4
.L_242:
        /*00b8*/ 	.byte	0x04, 0x28
        /*00ba*/ 	.short	(.L_244 - .L_243)


	//   ....[0]....
.L_243:
        /*00bc*/ 	.word	0x00000b10


	//   ....[1]....
        /*00c0*/ 	.word	0x00000b70


	//   ....[2]....
        /*00c4*/ 	.word	0x00000bd0


	//   ....[3]....
        /*00c8*/ 	.word	0x00000c30


	//   ....[4]....
        /*00cc*/ 	.word	0x00000c90


	//   ....[5]....
        /*00d0*/ 	.word	0x00000e20


	//   ....[6]....
        /*00d4*/ 	.word	0x00000ec0


	//   ....[7]....
        /*00d8*/ 	.word	0x00000f20


	//   ....[8]....
        /*00dc*/ 	.word	0x00000f80


	//   ....[9]....
        /*00e0*/ 	.word	0x00000fe0


	//   ....[10]....
        /*00e4*/ 	.word	0x00002100


	//   ....[11]....
        /*00e8*/ 	.word	0x00002170


	//   ....[12]....
        /*00ec*/ 	.word	0x000021c0


	//   ....[13]....
        /*00f0*/ 	.word	0x00002210


	//   ....[14]....
        /*00f4*/ 	.word	0x00002280


	//----- nvinfo : EIATTR_VRC_CTA_INIT_COUNT
	.align		4
.L_244:
        /*00f8*/ 	.byte	0x02, 0x4a
	.zero		1
	.zero		1


	//----- nvinfo : EIATTR_EXIT_INSTR_OFFSETS
	.align		4
        /*00fc*/ 	.byte	0x04, 0x1c
        /*00fe*/ 	.short	(.L_246 - .L_245)


	//   ....[0]....
.L_245:
        /*0100*/ 	.word	0x000023b0


	//   ....[1]....
        /*0104*/ 	.word	0x000023f0


	//----- nvinfo : EIATTR_MAX_THREADS
	.align		4
.L_246:
        /*0108*/ 	.byte	0x04, 0x05
        /*010a*/ 	.short	(.L_248 - .L_247)
.L_247:
        /*010c*/ 	.word	0x00000100
        /*0110*/ 	.word	0x00000001
        /*0114*/ 	.word	0x00000001


	//----- nvinfo : EIATTR_CRS_STACK_SIZE
	.align		4
.L_248:
        /*0118*/ 	.byte	0x04, 0x1e
        /*011a*/ 	.short	(.L_250 - .L_249)
.L_249:
        /*011c*/ 	.word	0x00000000


	//----- nvinfo : EIATTR_CBANK_PARAM_SIZE
	.align		4
.L_250:
        /*0120*/ 	.byte	0x03, 0x19
        /*0122*/ 	.short	0x003e


	//----- nvinfo : EIATTR_PARAM_CBANK
	.align		4
        /*0124*/ 	.byte	0x04, 0x0a
        /*0126*/ 	.short	(.L_252 - .L_251)
	.align		4
.L_251:
        /*0128*/ 	.word	index@(.nv.constant0._ZN3cub18CUB_300001_SM_10006detail6reduce18DeviceReduceKernelINS2_10policy_hubIijN4cuda3std3__44plusIiEEE10Policy1000EN6thrust24THRUST_300001_SM_1000_NS6detail15normal_iteratorINSD_10device_ptrIiEEEEjS9_iNS7_10__identityEEEvT0_PT3_T1_NS0_13GridEvenShareISN_EET2_T4_)
        /*012c*/ 	.short	0x0380
        /*012e*/ 	.short	0x003e


	//----- nvinfo : EIATTR_SW_WAR
	.align		4
.L_252:
        /*0130*/ 	.byte	0x04, 0x36
        /*0132*/ 	.short	(.L_254 - .L_253)
.L_253:
        /*0134*/ 	.word	0x00000008
.L_254:


//--------------------- .nv.info._ZN3cub18CUB_300001_SM_10006detail6reduce28DeviceReduceSingleTileKernelINS2_10policy_hubIijN4cuda3std3__44plusIiEEE10Policy1000EN6thrust24THRUST_300001_SM_1000_NS6detail15normal_iteratorINSD_10device_ptrIiEEEEPijS9_iiNS7_10__identityEEEvT0_T1_T2_T3_T4_T6_ --------------------------
	.section	.nv.info._ZN3cub18CUB_300001_SM_10006detail6reduce28DeviceReduceSingleTileKernelINS2_10policy_hubIijN4cuda3std3__44plusIiEEE10Policy1000EN6thrust24THRUST_300001_SM_1000_NS6detail15normal_iteratorINSD_10device_ptrIiEEEEPijS9_iiNS7_10__identityEEEvT0_T1_T2_T3_T4_T6_,"",@"SHT_CUDA_INFO"
	.sectionflags	@""
	.align	4


	//----- nvinfo : EIATTR_CUDA_API_VERSION
	.align		4
        /*0000*/ 	.byte	0x04, 0x37
        /*0002*/ 	.short	(.L_256 - .L_255)
.L_255:
        /*0004*/ 	.word	0x00000082


	//----- nvinfo : EIATTR_KPARAM_INFO
	.align		4
.L_256:
        /*0008*/ 	.byte	0x04, 0x17
        /*000a*/ 	.short	(.L_258 - .L_257)
.L_257:
        /*000c*/ 	.word	0x00000000
        /*0010*/ 	.short	0x0005
        /*0012*/ 	.short	0x001c
        /*0014*/ 	.byte	0x00, 0xf0, 0x05, 0x00


	//----- nvinfo : EIATTR_KPARAM_INFO
	.align		4
.L_258:
        /*0018*/ 	.byte	0x04, 0x17
        /*001a*/ 	.short	(.L_260 - .L_259)
.L_259:
        /*001c*/ 	.word	0x00000000
        /*0020*/ 	.short	0x0004
        /*0022*/ 	.short	0x0018
        /*0024*/ 	.byte	0x00, 0xf0, 0x11, 0x00


	//----- nvinfo : EIATTR_KPARAM_INFO
	.align		4
.L_260:
        /*0028*/ 	.byte	0x04, 0x17
        /*002a*/ 	.short	(.L_262 - .L_261)
.L_261:
        /*002c*/ 	.word	0x00000000
        /*0030*/ 	.short	0x0003
        /*0032*/ 	.short	0x0014
        /*0034*/ 	.byte	0x00, 0xf0, 0x05, 0x00


	//----- nvinfo : EIATTR_KPARAM_INFO
	.align		4
.L_262:
        /*0038*/ 	.byte	0x04, 0x17
        /*003a*/ 	.short	(.L_264 - .L_263)
.L_263:
        /*003c*/ 	.word	0x00000000
        /*0040*/ 	.short	0x0002
        /*0042*/ 	.short	0x0010
        /*0044*/ 	.byte	0x00, 0xf0, 0x11, 0x00


	//----- nvinfo : EIATTR_KPARAM_INFO
	.align		4
.L_264:
        /*0048*/ 	.byte	0x04, 0x17
        /*004a*/ 	.short	(.L_266 - .L_265)
.L_265:
        /*004c*/ 	.word	0x00000000
        /*0050*/ 	.short	0x0001
        /*0052*/ 	.short	0x0008
        /*0054*/ 	.byte	0x00, 0xf5, 0x21, 0x00


	//----- nvinfo : EIATTR_KPARAM_INFO
	.align		4
.L_266:
        /*0058*/ 	.byte	0x04, 0x17
        /*005a*/ 	.short	(.L_268 - .L_267)
.L_267:
        /*005c*/ 	.word	0x00000000
        /*0060*/ 	.short	0x0000
        /*0062*/ 	.short	0x0000
        /*0064*/ 	.byte	0x00, 0xf0, 0x21, 0x00


	//----- nvinfo : EIATTR_SPARSE_MMA_MASK
	.align		4
.L_268:
        /*0068*/ 	.byte	0x03, 0x50
        /*006a*/ 	.short	0x0000


	//----- nvinfo : EIATTR_MAXREG_COUNT
	.align		4
        /*006c*/ 	.byte	0x03, 0x1b
        /*006e*/ 	.short	0x00ff


	//----- nvinfo : EIATTR_NUM_BARRIERS
	.align		4
        /*0070*/ 	.byte	0x02, 0x4c
        /*0072*/ 	.byte	0x01
	.zero		1


	//----- nvinfo : EIATTR_MERCURY_ISA_VERSION
	.align		4
        /*0074*/ 	.byte	0x03, 0x5f
        /*0076*/ 	.short	0x0101


	//----- nvinfo : EIATTR_COOP_GROUP_MASK_REGIDS
	.align		4
        /*0078*/ 	.byte	0x04, 0x29
        /*007a*/ 	.short	(.L_270 - .L_269)


	//   ....[0]....
.L_269:
        /*007c*/ 	.word	0xffffffff


	//   ....[1]....
        /*0080*/ 	.word	0xffffffff


	//   ....[2]....
        /*0084*/ 	.word	0xffffffff


	//   ....[3]....
        /*0088*/ 	.word	0xffffffff


	//   ....[4]....
        /*008c*/ 	.word	0xffffffff


	//   ....[5]....
        /*0090*/ 	.word	0xffffffff


	//   ....[6]....
        /*0094*/ 	.word	0xffffffff


	//   ....[7]....
        /*0098*/ 	.word	0xffffffff


	//   ....[8]....
        /*009c*/ 	.word	0xffffffff


	//   ....[9]....
        /*00a0*/ 	.word	0xffffffff


	//   ....[10]....
        /*00a4*/ 	.word	0xffffffff


	//   ....[11]....
        /*00a8*/ 	.word	0xffffffff


	//   ....[12]....
        /*00ac*/ 	.word	0xffffffff


	//   ....[13]....
        /*00b0*/ 	.word	0xffffffff


	//   ....[14]....
        /*00b4*/ 	.word	0xffffffff


	//----- nvinfo : EIATTR_COOP_GROUP_INSTR_OFFSETS
	.align		4
.L_270:
        /*00b8*/ 	.byte	0x04, 0x28
        /*00ba*/ 	.short	(.L_272 - .L_271)


	//   ....[0]....
.L_271:
        /*00bc*/ 	.word	0x00000830


	//   ....[1]....
        /*00c0*/ 	.word	0x00000890


	//   ....[2]....
        /*00c4*/ 	.word	0x000008f0


	//   ....[3]....
        /*00c8*/ 	.word	0x00000950


	//   ....[4]....
        /*00cc*/ 	.word	0x000009b0


	//   ....[5]....
        /*00d0*/ 	.word	0x00000b40


	//   ....[6]....
        /*00d4*/ 	.word	0x00000be0


	//   ....[7]....
        /*00d8*/ 	.word	0x00000c60


	//   ....[8]....
        /*00dc*/ 	.word	0x00000cc0


	//   ....[9]....
        /*00e0*/ 	.word	0x00000d00


	//   ....[10]....
        /*00e4*/ 	.word	0x00001cc0


	//   ....[11]....
        /*00e8*/ 	.word	0x00001d20


	//   ....[12]....
        /*00ec*/ 	.word	0x00001d80


	//   ....[13]....
        /*00f0*/ 	.word	0x00001de0


	//   ....[14]....
        /*00f4*/ 	.word	0x00001e40


	//----- nvinfo : EIATTR_VRC_CTA_INIT_COUNT
	.align		4
.L_272:
        /*00f8*/ 	.byte	0x02, 0x4a
	.zero		1
	.zero		1


	//----- nvinfo : EIATTR_EXIT_INSTR_OFFSETS
	.align		4
        /*00fc*/ 	.byte	0x04, 0x1c
        /*00fe*/ 	.short	(.L_274 - .L_273)


	//   ....[0]....
.L_273:
        /*0100*/ 	.word	0x00000080


	//   ....[1]....
        /*0104*/ 	.word	0x000000c0


	//   ....[2]....
        /*0108*/ 	.word	0x00001f60


	//   ....[3]....
        /*010c*/ 	.word	0x00001fb0


	//----- nvinfo : EIATTR_MAX_THREADS
	.align		4
.L_274:
        /*0110*/ 	.byte	0x04, 0x05
        /*0112*/ 	.short	(.L_276 - .L_275)
.L_275:
        /*0114*/ 	.word	0x00000100
        /*0118*/ 	.word	0x00000001
        /*011c*/ 	.word	0x00000001


	//----- nvinfo : EIATTR_CRS_STACK_SIZE
	.align		4
.L_276:
        /*0120*/ 	.byte	0x04, 0x1e
        /*0122*/ 	.short	(.L_278 - .L_277)
.L_277:
        /*0124*/ 	.word	0x00000000


	//----- nvinfo : EIATTR_CBANK_PARAM_SIZE
	.align		4
.L_278:
        /*0128*/ 	.byte	0x03, 0x19
        /*012a*/ 	.short	0x001d


	//----- nvinfo : EIATTR_PARAM_CBANK
	.align		4
        /*012c*/ 	.byte	0x04, 0x0a
        /*012e*/ 	.short	(.L_280 - .L_279)
	.align		4
.L_279:
        /*0130*/ 	.word	index@(.nv.constant0._ZN3cub18CUB_300001_SM_10006detail6reduce28DeviceReduceSingleTileKernelINS2_10policy_hubIijN4cuda3std3__44plusIiEEE10Policy1000EN6thrust24THRUST_300001_SM_1000_NS6detail15normal_iteratorINSD_10device_ptrIiEEEEPijS9_iiNS7_10__identityEEEvT0_T1_T2_T3_T4_T6_)
        /*0134*/ 	.short	0x0380
        /*0136*/ 	.short	0x001d


	//----- nvinfo : EIATTR_SW_WAR
	.align		4
.L_280:
        /*0138*/ 	.byte	0x04, 0x36
        /*013a*/ 	.short	(.L_282 - .L_281)
.L_281:
        /*013c*/ 	.word	0x00000008
.L_282:


//--------------------- .nv.info._ZN3cub18CUB_300001_SM_10006detail9transform16transform_kernelINS2_10policy_hubILb1EN4cuda3std3__45tupleIJN6thrust24THRUST_300001_SM_1000_NS6detail15normal_iteratorINSA_10device_ptrIiEEEEEEEE10policy1000El14offset_functorSF_JPiEEEvT0_iT1_T2_DpNS2_10kernel_argIT3_EE --------------------------
	.section	.nv.info._ZN3cub18CUB_300001_SM_10006detail9transform16transform_kernelINS2_10policy_hubILb1EN4cuda3std3__45tupleIJN6thrust24THRUST_300001_SM_1000_NS6detail15normal_iteratorINSA_10device_ptrIiEEEEEEEE10policy1000El14offset_functorSF_JPiEEEvT0_iT1_T2_DpNS2_10kernel_argIT3_EE,"",@"SHT_CUDA_INFO"
	.sectionflags	@""
	.align	4


	//----- nvinfo : EIATTR_CUDA_API_VERSION
	.align		4
        /*0000*/ 	.byte	0x04, 0x37
        /*0002*/ 	.short	(.L_284 - .L_283)
.L_283:
        /*0004*/ 	.word	0x00000082


	//----- nvinfo : EIATTR_KPARAM_INFO
	.align		4
.L_284:
        /*0008*/ 	.byte	0x04, 0x17
        /*000a*/ 	.short	(.L_286 - .L_285)
.L_285:
        /*000c*/ 	.word	0x00000000
        /*0010*/ 	.short	0x0004
        /*0012*/ 	.short	0x0018
        /*0014*/ 	.byte	0x00, 0xf0, 0x41, 0x00


	//----- nvinfo : EIATTR_KPARAM_INFO
	.align		4
.L_286:
        /*0018*/ 	.byte	0x04, 0x17
        /*001a*/ 	.short	(.L_288 - .L_287)
.L_287:
        /*001c*/ 	.word	0x00000000
        /*0020*/ 	.short	0x0003
        /*0022*/ 	.short	0x0010
        /*0024*/ 	.byte	0x00, 0xf0, 0x21, 0x00


	//----- nvinfo : EIATTR_KPARAM_INFO
	.align		4
.L_288:
        /*0028*/ 	.byte	0x04, 0x17
        /*002a*/ 	.short	(.L_290 - .L_289)
.L_289:
        /*002c*/ 	.word	0x00000000
        /*0030*/ 	.short	0x0002
        /*0032*/ 	.short	0x000c
        /*0034*/ 	.byte	0x00, 0xf0, 0x11, 0x00


	//----- nvinfo : EIATTR_KPARAM_INFO
	.align		4
.L_290:
        /*0038*/ 	.byte	0x04, 0x17
        /*003a*/ 	.short	(.L_292 - .L_291)
.L_291:
        /*003c*/ 	.word	0x00000000
        /*0040*/ 	.short	0x0001
        /*0042*/ 	.short	0x0008
        /*0044*/ 	.byte	0x00, 0xf0, 0x11, 0x00


	//----- nvinfo : EIATTR_KPARAM_INFO
	.align		4
.L_292:
        /*0048*/ 	.byte	0x04, 0x17
        /*004a*/ 	.short	(.L_294 - .L_293)
.L_293:
        /*004c*/ 	.word	0x00000000
        /*0050*/ 	.short	0x0000
        /*0052*/ 	.short	0x0000
        /*0054*/ 	.byte	0x00, 0xf0, 0x21, 0x00


	//----- nvinfo : EIATTR_SPARSE_MMA_MASK
	.align		4
.L_294:
        /*0058*/ 	.byte	0x03, 0x50
        /*005a*/ 	.short	0x0000


	//----- nvinfo : EIATTR_MAXREG_COUNT
	.align		4
        /*005c*/ 	.byte	0x03, 0x1b
        /*005e*/ 	.short	0x00ff


	//----- nvinfo : EIATTR_MERCURY_ISA_VERSION
	.align		4
        /*0060*/ 	.byte	0x03, 0x5f
        /*0062*/ 	.short	0x0101


	//----- nvinfo : EIATTR_VRC_CTA_INIT_COUNT
	.align		4
        /*0064*/ 	.byte	0x02, 0x4a
	.zero		1
	.zero		1


	//----- nvinfo : EIATTR_EXIT_INSTR_OFFSETS
	.align		4
        /*0068*/ 	.byte	0x04, 0x1c
        /*006a*/ 	.short	(.L_296 - .L_295)


	//   ....[0]....
.L_295:
        /*006c*/ 	.word	0x000002a0


	//   ....[1]....
        /*0070*/ 	.word	0x00000c10


	//   ....[2]....
        /*0074*/ 	.word	0x00000f00


	//   ....[3]....
        /*0078*/ 	.word	0x000010a0


	//   ....[4]....
        /*007c*/ 	.word	0x000010d0


	//   ....[5]....
        /*0080*/ 	.word	0x00001160


	//   ....[6]....
        /*0084*/ 	.word	0x00001180


	//   ....[7]....
        /*0088*/ 	.word	0x00001850


	//   ....[8]....
        /*008c*/ 	.word	0x00001b70


	//   ....[9]....
        /*0090*/ 	.word	0x00001d50


	//   ....[10]....
        /*0094*/ 	.word	0x00001e20


	//----- nvinfo : EIATTR_MAX_THREADS
	.align		4
.L_296:
        /*0098*/ 	.byte	0x04, 0x05
        /*009a*/ 	.short	(.L_298 - .L_297)
.L_297:
        /*009c*/ 	.word	0x00000080
        /*00a0*/ 	.word	0x00000001
        /*00a4*/ 	.word	0x00000001


	//----- nvinfo : EIATTR_CRS_STACK_SIZE
	.align		4
.L_298:
        /*00a8*/ 	.byte	0x04, 0x1e
        /*00aa*/ 	.short	(.L_300 - .L_299)
.L_299:
        /*00ac*/ 	.word	0x00000000


	//----- nvinfo : EIATTR_CBANK_PARAM_SIZE
	.align		4
.L_300:
        /*00b0*/ 	.byte	0x03, 0x19
        /*00b2*/ 	.short	0x0028


	//----- nvinfo : EIATTR_PARAM_CBANK
	.align		4
        /*00b4*/ 	.byte	0x04, 0x0a
        /*00b6*/ 	.short	(.L_302 - .L_301)
	.align		4
.L_301:
        /*00b8*/ 	.word	index@(.nv.constant0._ZN3cub18CUB_300001_SM_10006detail9transform16transform_kernelINS2_10policy_hubILb1EN4cuda3std3__45tupleIJN6thrust24THRUST_300001_SM_1000_NS6detail15normal_iteratorINSA_10device_ptrIiEEEEEEEE10policy1000El14offset_functorSF_JPiEEEvT0_iT1_T2_DpNS2_10kernel_argIT3_EE)
        /*00bc*/ 	.short	0x0380
        /*00be*/ 	.short	0x0028


	//----- nvinfo : EIATTR_SW_WAR
	.align		4
.L_302:
        /*00c0*/ 	.byte	0x04, 0x36
        /*00c2*/ 	.short	(.L_304 - .L_303)
.L_303:
        /*00c4*/ 	.word	0x00000008
.L_304:


//--------------------- .nv.info._ZN3cub18CUB_300001_SM_10006detail9transform16transform_kernelINS2_10policy_hubILb1EN4cuda3std3__45tupleIJN6thrust24THRUST_300001_SM_1000_NS6detail15normal_iteratorINSA_10device_ptrIiEEEEEEEE10policy1000Ei14offset_functorSF_JPiEEEvT0_iT1_T2_DpNS2_10kernel_argIT3_EE --------------------------
	.section	.nv.info._ZN3cub18CUB_300001_SM_10006detail9transform16transform_kernelINS2_10policy_hubILb1EN4cuda3std3__45tupleIJN6thrust24THRUST_300001_SM_1000_NS6detail15normal_iteratorINSA_10device_ptrIiEEEEEEEE10policy1000Ei14offset_functorSF_JPiEEEvT0_iT1_T2_DpNS2_10kernel_argIT3_EE,"",@"SHT_CUDA_INFO"
	.sectionflags	@""
	.align	4


	//----- nvinfo : EIATTR_CUDA_API_VERSION
	.align		4
        /*0000*/ 	.byte	0x04, 0x37
        /*0002*/ 	.short	(.L_306 - .L_305)
.L_305:
        /*0004*/ 	.word	0x00000082


	//----- nvinfo : EIATTR_KPARAM_INFO
	.align		4
.L_306:
        /*0008*/ 	.byte	0x04, 0x17
        /*000a*/ 	.short	(.L_308 - .L_307)
.L_307:
        /*000c*/ 	.word	0x00000000
        /*0010*/ 	.short	0x0004
        /*0012*/ 	.short	0x0018
        /*0014*/ 	.byte	0x00, 0xf0, 0x41, 0x00


	//----- nvinfo : EIATTR_KPARAM_INFO
	.align		4
.L_308:
        /*0018*/ 	.byte	0x04, 0x17
        /*001a*/ 	.short	(.L_310 - .L_309)
.L_309:
        /*001c*/ 	.word	0x00000000
        /*0020*/ 	.short	0x0003
        /*0022*/ 	.short	0x0010
        /*0024*/ 	.byte	0x00, 0xf0, 0x21, 0x00


	//----- nvinfo : EIATTR_KPARAM_INFO
	.align		4
.L_310:
        /*0028*/ 	.byte	0x04, 0x17
        /*002a*/ 	.short	(.L_312 - .L_311)
.L_311:
        /*002c*/ 	.word	0x00000000
        /*0030*/ 	.short	0x0002
        /*0032*/ 	.short	0x0008
        /*0034*/ 	.byte	0x00, 0xf0, 0x11, 0x00


	//----- nvinfo : EIATTR_KPARAM_INFO
	.align		4
.L_312:
        /*0038*/ 	.byte	0x04, 0x17
        /*003a*/ 	.short	(.L_314 - .L_313)
.L_313:
        /*003c*/ 	.word	0x00000000
        /*0040*/ 	.short	0x0001
        /*0042*/ 	.short	0x0004
        /*0044*/ 	.byte	0x00, 0xf0, 0x11, 0x00


	//----- nvinfo : EIATTR_KPARAM_INFO
	.align		4
.L_314:
        /*0048*/ 	.byte	0x04, 0x17
        /*004a*/ 	.short	(.L_316 - .L_315)
.L_315:
        /*004c*/ 	.word	0x00000000
        /*0050*/ 	.short	0x0000
        /*0052*/ 	.short	0x0000
        /*0054*/ 	.byte	0x00, 0xf0, 0x11, 0x00


	//----- nvinfo : EIATTR_SPARSE_MMA_MASK
	.align		4
.L_316:
        /*0058*/ 	.byte	0x03, 0x50
        /*005a*/ 	.short	0x0000


	//----- nvinfo : EIATTR_MAXREG_COUNT
	.align		4
        /*005c*/ 	.byte	0x03, 0x1b
        /*005e*/ 	.short	0x00ff


	//----- nvinfo : EIATTR_MERCURY_ISA_VERSION
	.align		4
        /*0060*/ 	.byte	0x03, 0x5f
        /*0062*/ 	.short	0x0101


	//----- nvinfo : EIATTR_VRC_CTA_INIT_COUNT
	.align		4
        /*0064*/ 	.byte	0x02, 0x4a
	.zero		1
	.zero		1


	//----- nvinfo : EIATTR_EXIT_INSTR_OFFSETS
	.align		4
        /*0068*/ 	.byte	0x04, 0x1c
        /*006a*/ 	.short	(.L_318 - .L_317)


	//   ....[0]....
.L_317:
        /*006c*/ 	.word	0x000001f0


	//   ....[1]....
        /*0070*/ 	.word	0x000008c0


	//   ....[2]....
        /*0074*/ 	.word	0x00000bf0


	//   ....[3]....
        /*0078*/ 	.word	0x00000dd0


	//   ....[4]....
        /*007c*/ 	.word	0x00000ec0


	//   ....[5]....
        /*0080*/ 	.word	0x00000ee0


	//   ....[6]....
        /*0084*/ 	.word	0x00001400


	//   ....[7]....
        /*0088*/ 	.word	0x000016f0


	//   ....[8]....
        /*008c*/ 	.word	0x00001890


	//   ....[9]....
        /*0090*/ 	.word	0x000018c0


	//   ....[10]....
        /*0094*/ 	.word	0x00001950


	//----- nvinfo : EIATTR_MAX_THREADS
	.align		4
.L_318:
        /*0098*/ 	.byte	0x04, 0x05
        /*009a*/ 	.short	(.L_320 - .L_319)
.L_319:
        /*009c*/ 	.word	0x00000080
        /*00a0*/ 	.word	0x00000001
        /*00a4*/ 	.word	0x00000001


	//----- nvinfo : EIATTR_CRS_STACK_SIZE
	.align		4
.L_320:
        /*00a8*/ 	.byte	0x04, 0x1e
        /*00aa*/ 	.short	(.L_322 - .L_321)
.L_321:
        /*00ac*/ 	.word	0x00000000


	//----- nvinfo : EIATTR_CBANK_PARAM_SIZE
	.align		4
.L_322:
        /*00b0*/ 	.byte	0x03, 0x19
        /*00b2*/ 	.short	0x0028


	//----- nvinfo : EIATTR_PARAM_CBANK
	.align		4
        /*00b4*/ 	.byte	0x04, 0x0a
        /*00b6*/ 	.short	(.L_324 - .L_323)
	.align		4
.L_323:
        /*00b8*/ 	.word	index@(.nv.constant0._ZN3cub18CUB_300001_SM_10006detail9transform16transform_kernelINS2_10policy_hubILb1EN4cuda3std3__45tupleIJN6thrust24THRUST_300001_SM_1000_NS6detail15normal_iteratorINSA_10device_ptrIiEEEEEEEE10policy1000Ei14offset_functorSF_JPiEEEvT0_iT1_T2_DpNS2_10kernel_argIT3_EE)
        /*00bc*/ 	.short	0x0380
        /*00be*/ 	.short	0x0028


	//----- nvinfo : EIATTR_SW_WAR
	.align		4
.L_324:
        /*00c0*/ 	.byte	0x04, 0x36
        /*00c2*/ 	.short	(.L_326 - .L_325)
.L_325:
        /*00c4*/ 	.word	0x00000008
.L_326:


//--------------------- .nv.info._ZN3cub18CUB_300001_SM_10006detail9transform16transform_kernelINS2_10policy_hubILb1EN4cuda3std3__45tupleIJN6thrust24THRUST_300001_SM_1000_NS6detail15normal_iteratorINSA_10device_ptrIiEEEESF_EEEE10policy1000El13saxpy_functorSF_JPiSK_EEEvT0_iT1_T2_DpNS2_10kernel_argIT3_EE --------------------------
	.section	.nv.info._ZN3cub18CUB_300001_SM_10006detail9transform16transform_kernelINS2_10policy_hubILb1EN4cuda3std3__45tupleIJN6thrust24THRUST_300001_SM_1000_NS6detail15normal_iteratorINSA_10device_ptrIiEEEESF_EEEE10policy1000El13saxpy_functorSF_JPiSK_EEEvT0_iT1_T2_DpNS2_10kernel_argIT3_EE,"",@"SHT_CUDA_INFO"
	.sectionflags	@""
	.align	4


	//----- nvinfo : EIATTR_CUDA_API_VERSION
	.align		4
        /*0000*/ 	.byte	0x04, 0x37
        /*0002*/ 	.short	(.L_328 - .L_327)
.L_327:
        /*0004*/ 	.word	0x00000082


	//----- nvinfo : EIATTR_KPARAM_INFO
	.align		4
.L_328:
        /*0008*/ 	.byte	0x04, 0x17
        /*000a*/ 	.short	(.L_330 - .L_329)
.L_329:
        /*000c*/ 	.word	0x00000000
        /*0010*/ 	.short	0x0005
        /*0012*/ 	.short	0x0028
        /*0014*/ 	.byte	0x00, 0xf0, 0x41, 0x00


	//----- nvinfo : EIATTR_KPARAM_INFO
	.align		4
.L_330:
        /*0018*/ 	.byte	0x04, 0x17
        /*001a*/ 	.short	(.L_332 - .L_331)
.L_331:
        /*001c*/ 	.word	0x00000000
        /*0020*/ 	.short	0x0004
        /*0022*/ 	.short	0x0018
        /*0024*/ 	.byte	0x00, 0xf0, 0x41, 0x00


	//----- nvinfo : EIATTR_KPARAM_INFO
	.align		4
.L_332:
        /*0028*/ 	.byte	0x04, 0x17
        /*002a*/ 	.short	(.L_334 - .L_333)
.L_333:
        /*002c*/ 	.word	0x00000000
        /*0030*/ 	.short	0x0003
        /*0032*/ 	.short	0x0010
        /*0034*/ 	.byte	0x00, 0xf0, 0x21, 0x00


	//----- nvinfo : EIATTR_KPARAM_INFO
	.align		4
.L_334:
        /*0038*/ 	.byte	0x04, 0x17
        /*003a*/ 	.short	(.L_336 - .L_335)
.L_335:
        /*003c*/ 	.word	0x00000000
        /*0040*/ 	.short	0x0002
        /*0042*/ 	.short	0x000c
        /*0044*/ 	.byte	0x00, 0xf0, 0x11, 0x00


	//----- nvinfo : EIATTR_KPARAM_INFO
	.align		4
.L_336:
        /*0048*/ 	.byte	0x04, 0x17
        /*004a*/ 	.short	(.L_338 - .L_337)
.L_337:
        /*004c*/ 	.word	0x00000000
        /*0050*/ 	.short	0x0001
        /*0052*/ 	.short	0x0008
        /*0054*/ 	.byte	0x00, 0xf0, 0x11, 0x00


	//----- nvinfo : EIATTR_KPARAM_INFO
	.align		4
.L_338:
        /*0058*/ 	.byte	0x04, 0x17
        /*005a*/ 	.short	(.L_340 - .L_339)
.L_339:
        /*005c*/ 	.word	0x00000000
        /*0060*/ 	.short	0x0000
        /*0062*/ 	.short	0x0000
        /*0064*/ 	.byte	0x00, 0xf0, 0x21, 0x00


	//----- nvinfo : EIATTR_SPARSE_MMA_MASK
	.align		4
.L_340:
        /*0068*/ 	.byte	0x03, 0x50
        /*006a*/ 	.short	0x0000


	//----- nvinfo : EIATTR_MAXREG_COUNT
	.align		4
        /*006c*/ 	.byte	0x03, 0x1b
        /*006e*/ 	.short	0x00ff


	//----- nvinfo : EIATTR_MERCURY_ISA_VERSION
	.align		4
        /*0070*/ 	.byte	0x03, 0x5f
        /*0072*/ 	.short	0x0101


	//----- nvinfo : EIATTR_VRC_CTA_INIT_COUNT
	.align		4
        /*0074*/ 	.byte	0x02, 0x4a
	.zero		1
	.zero		1


	//----- nvinfo : EIATTR_EXIT_INSTR_OFFSETS
	.align		4
        /*0078*/ 	.byte	0x04, 0x1c
        /*007a*/ 	.short	(.L_342 - .L_341)


	//   ....[0]....
.L_341:
        /*007c*/ 	.word	0x000003e0


	//   ....[1]....
        /*0080*/ 	.word	0x00000f90


	//   ....[2]....
        /*0084*/ 	.word	0x00001340


	//   ....[3]....
        /*0088*/ 	.word	0x00001540


	//   ....[4]....
        /*008c*/ 	.word	0x00001570


	//   ....[5]....
        /*0090*/ 	.word	0x00001630


	//   ....[6]....
        /*0094*/ 	.word	0x00001650


	//   ....[7]....
        /*0098*/ 	.word	0x00001cb0


	//   ....[8]....
        /*009c*/ 	.word	0x00001f20


	//   ....[9]....
        /*00a0*/ 	.word	0x000020b0


	//   ....[10]....
        /*00a4*/ 	.word	0x00002180


	//----- nvinfo : EIATTR_MAX_THREADS
	.align		4
.L_342:
        /*00a8*/ 	.byte	0x04, 0x05
        /*00aa*/ 	.short	(.L_344 - .L_343)
.L_343:
        /*00ac*/ 	.word	0x00000080
        /*00b0*/ 	.word	0x00000001
        /*00b4*/ 	.word	0x00000001


	//----- nvinfo : EIATTR_CRS_STACK_SIZE
	.align		4
.L_344:
        /*00b8*/ 	.byte	0x04, 0x1e
        /*00ba*/ 	.short	(.L_346 - .L_345)
.L_345:
        /*00bc*/ 	.word	0x00000000


	//----- nvinfo : EIATTR_CBANK_PARAM_SIZE
	.align		4
.L_346:
        /*00c0*/ 	.byte	0x03, 0x19
        /*00c2*/ 	.short	0x0038


	//----- nvinfo : EIATTR_PARAM_CBANK
	.align		4
        /*00c4*/ 	.byte	0x04, 0x0a
        /*00c6*/ 	.short	(.L_348 - .L_347)
	.align		4
.L_347:
        /*00c8*/ 	.word	index@(.nv.constant0._ZN3cub18CUB_300001_SM_10006detail9transform16transform_kernelINS2_10policy_hubILb1EN4cuda3std3__45tupleIJN6thrust24THRUST_300001_SM_1000_NS6detail15normal_iteratorINSA_10device_ptrIiEEEESF_EEEE10policy1000El13saxpy_functorSF_JPiSK_EEEvT0_iT1_T2_DpNS2_10kernel_argIT3_EE)
        /*00cc*/ 	.short	0x0380
        /*00ce*/ 	.short	0x0038


	//----- nvinfo : EIATTR_SW_WAR
	.align		4
.L_348:
        /*00d0*/ 	.byte	0x04, 0x36
        /*00d2*/ 	.short	(.L_350 - .L_349)
.L_349:
        /*00d4*/ 	.word	0x00000008
.L_350:


//--------------------- .nv.info._ZN3cub18CUB_300001_SM_10006detail9transform16transform_kernelINS2_10policy_hubILb1EN4cuda3std3__45tupleIJN6thrust24THRUST_300001_SM_1000_NS6detail15normal_iteratorINSA_10device_ptrIiEEEESF_EEEE10policy1000Ei13saxpy_functorSF_JPiSK_EEEvT0_iT1_T2_DpNS2_10kernel_argIT3_EE --------------------------
	.section	.nv.info._ZN3cub18CUB_300001_SM_10006detail9transform16transform_kernelINS2_10policy_hubILb1EN4cuda3std3__45tupleIJN6thrust24THRUST_300001_SM_1000_NS6detail15normal_iteratorINSA_10device_ptrIiEEEESF_EEEE10policy1000Ei13saxpy_functorSF_JPiSK_EEEvT0_iT1_T2_DpNS2_10kernel_argIT3_EE,"",@"SHT_CUDA_INFO"
	.sectionflags	@""
	.align	4


	//----- nvinfo : EIATTR_CUDA_API_VERSION
	.align		4
        /*0000*/ 	.byte	0x04, 0x37
        /*0002*/ 	.short	(.L_352 - .L_351)
.L_351:
        /*0004*/ 	.word	0x00000082


	//----- nvinfo : EIATTR_KPARAM_INFO
	.align		4
.L_352:
        /*0008*/ 	.byte	0x04, 0x17
        /*000a*/ 	.short	(.L_354 - .L_353)
.L_353:
        /*000c*/ 	.word	0x00000000
        /*0010*/ 	.short	0x0005
        /*0012*/ 	.short	0x0028
        /*0014*/ 	.byte	0x00, 0xf0, 0x41, 0x00


	//----- nvinfo : EIATTR_KPARAM_INFO
	.align		4
.L_354:
        /*0018*/ 	.byte	0x04, 0x17
        /*001a*/ 	.short	(.L_356 - .L_355)
.L_355:
        /*001c*/ 	.word	0x00000000
        /*0020*/ 	.short	0x0004
        /*0022*/ 	.short	0x0018
        /*0024*/ 	.byte	0x00, 0xf0, 0x41, 0x00


	//----- nvinfo : EIATTR_KPARAM_INFO
	.align		4
.L_356:
        /*0028*/ 	.byte	0x04, 0x17
        /*002a*/ 	.short	(.L_358 - .L_357)
.L_357:
        /*002c*/ 	.word	0x00000000
        /*0030*/ 	.short	0x0003
        /*0032*/ 	.short	0x0010
        /*0034*/ 	.byte	0x00, 0xf0, 0x21, 0x00


	//----- nvinfo : EIATTR_KPARAM_INFO
	.align		4
.L_358:
        /*0038*/ 	.byte	0x04, 0x17
        /*003a*/ 	.short	(.L_360 - .L_359)
.L_359:
        /*003c*/ 	.word	0x00000000
        /*0040*/ 	.short	0x0002
        /*0042*/ 	.short	0x0008
        /*0044*/ 	.byte	0x00, 0xf0, 0x11, 0x00


	//----- nvinfo : EIATTR_KPARAM_INFO
	.align		4
.L_360:
        /*0048*/ 	.byte	0x04, 0x17
        /*004a*/ 	.short	(.L_362 - .L_361)
.L_361:
        /*004c*/ 	.word	0x00000000
        /*0050*/ 	.short	0x0001
        /*0052*/ 	.short	0x0004
        /*0054*/ 	.byte	0x00, 0xf0, 0x11, 0x00


	//----- nvinfo : EIATTR_KPARAM_INFO
	.align		4
.L_362:
        /*0058*/ 	.byte	0x04, 0x17
        /*005a*/ 	.short	(.L_364 - .L_363)
.L_363:
        /*005c*/ 	.word	0x00000000
        /*0060*/ 	.short	0x0000
        /*0062*/ 	.short	0x0000
        /*0064*/ 	.byte	0x00, 0xf0, 0x11, 0x00


	//----- nvinfo : EIATTR_SPARSE_MMA_MASK
	.align		4
.L_364:
        /*0068*/ 	.byte	0x03, 0x50
        /*006a*/ 	.short	0x0000


	//----- nvinfo : EIATTR_MAXREG_COUNT
	.align		4
        /*006c*/ 	.byte	0x03, 0x1b
        /*006e*/ 	.short	0x00ff


	//----- nvinfo : EIATTR_MERCURY_ISA_VERSION
	.align		4
        /*0070*/ 	.byte	0x03, 0x5f
        /*0072*/ 	.short	0x0101


	//----- nvinfo : EIATTR_VRC_CTA_INIT_COUNT
	.align		4
        /*0074*/ 	.byte	0x02, 0x4a
	.zero		1
	.zero		1


	//----- nvinfo : EIATTR_EXIT_INSTR_OFFSETS
	.align		4
        /*0078*/ 	.byte	0x04, 0x1c
        /*007a*/ 	.short	(.L_366 - .L_365)


	//   ....[0]....
.L_365:
        /*007c*/ 	.word	0x00000310


	//   ....[1]....
        /*0080*/ 	.word	0x000009c0


	//   ....[2]....
        /*0084*/ 	.word	0x00000c30


	//   ....[3]....
        /*0088*/ 	.word	0x00000dc0


	//   ....[4]....
        /*008c*/ 	.word	0x00000e90


	//   ....[5]....
        /*0090*/ 	.word	0x00000eb0


	//   ....[6]....
        /*0094*/ 	.word	0x000014f0


	//   ....[7]....
        /*0098*/ 	.word	0x000018a0


	//   ....[8]....
        /*009c*/ 	.word	0x00001aa0


	//   ....[9]....
        /*00a0*/ 	.word	0x00001ad0


	//   ....[10]....
        /*00a4*/ 	.word	0x00001b90


	//----- nvinfo : EIATTR_MAX_THREADS
	.align		4
.L_366:
        /*00a8*/ 	.byte	0x04, 0x05
        /*00aa*/ 	.short	(.L_368 - .L_367)
.L_367:
        /*00ac*/ 	.word	0x00000080
        /*00b0*/ 	.word	0x00000001
        /*00b4*/ 	.word	0x00000001


	//----- nvinfo : EIATTR_CRS_STACK_SIZE
	.align		4
.L_368:
        /*00b8*/ 	.byte	0x04, 0x1e
        /*00ba*/ 	.short	(.L_370 - .L_369)
.L_369:
        /*00bc*/ 	.word	0x00000000


	//----- nvinfo : EIATTR_CBANK_PARAM_SIZE
	.align		4
.L_370:
        /*00c0*/ 	.byte	0x03, 0x19
        /*00c2*/ 	.short	0x0038


	//----- nvinfo : EIATTR_PARAM_CBANK
	.align		4
        /*00c4*/ 	.byte	0x04, 0x0a
        /*00c6*/ 	.short	(.L_372 - .L_371)
	.align		4
.L_371:
        /*00c8*/ 	.word	index@(.nv.constant0._ZN3cub18CUB_300001_SM_10006detail9transform16transform_kernelINS2_10policy_hubILb1EN4cuda3std3__45tupleIJN6thrust24THRUST_300001_SM_1000_NS6detail15normal_iteratorINSA_10device_ptrIiEEEESF_EEEE10policy1000Ei13saxpy_functorSF_JPiSK_EEEvT0_iT1_T2_DpNS2_10kernel_argIT3_EE)
        /*00cc*/ 	.short	0x0380
        /*00ce*/ 	.short	0x0038


	//----- nvinfo : EIATTR_SW_WAR
	.align		4
.L_372:
        /*00d0*/ 	.byte	0x04, 0x36
        /*00d2*/ 	.short	(.L_374 - .L_373)
.L_373:
        /*00d4*/ 	.word	0x00000008
.L_374:


//--------------------- .nv.info._ZN3cub18CUB_300001_SM_10006detail8for_each13static_kernelINS2_12policy_hub_t12policy_500_tEmN6thrust24THRUST_300001_SM_1000_NS8cuda_cub20__uninitialized_fill7functorINS7_10device_ptrIiEEiEEEEvT0_T1_ --------------------------
	.section	.nv.info._ZN3cub18CUB_300001_SM_10006detail8for_each13static_kernelINS2_12policy_hub_t12policy_500_tEmN6thrust24THRUST_300001_SM_1000_NS8cuda_cub20__uninitialized_fill7functorINS7_10device_ptrIiEEiEEEEvT0_T1_,"",@"SHT_CUDA_INFO"
	.sectionflags	@""
	.align	4


	//----- nvinfo : EIATTR_CUDA_API_VERSION
	.align		4
        /*0000*/ 	.byte	0x04, 0x37
        /*0002*/ 	.short	(.L_376 - .L_375)
.L_375:
        /*0004*/ 	.word	0x00000082


	//----- nvinfo : EIATTR_KPARAM_INFO
	.align		4
.L_376:
        /*0008*/ 	.byte	0x04, 0x17
        /*000a*/ 	.short	(.L_378 - .L_377)
.L_377:
        /*000c*/ 	.word	0x00000000
        /*0010*/ 	.short	0x0001
        /*0012*/ 	.short	0x0008
        /*0014*/ 	.byte	0x00, 0xf0, 0x41, 0x00


	//----- nvinfo : EIATTR_KPARAM_INFO
	.align		4
.L_378:
        /*0018*/ 	.byte	0x04, 0x17
        /*001a*/ 	.short	(.L_380 - .L_379)
.L_379:
        /*001c*/ 	.word	0x00000000
        /*0020*/ 	.short	0x0000
        /*0022*/ 	.short	0x0000
        /*0024*/ 	.byte	0x00, 0xf0, 0x21, 0x00


	//----- nvinfo : EIATTR_SPARSE_MMA_MASK
	.align		4
.L_380:
        /*0028*/ 	.byte	0x03, 0x50
        /*002a*/ 	.short	0x0000


	//----- nvinfo : EIATTR_MAXREG_COUNT
	.align		4
        /*002c*/ 	.byte	0x03, 0x1b
        /*002e*/ 	.short	0x00ff


	//----- nvinfo : EIATTR_MERCURY_ISA_VERSION
	.align		4
        /*0030*/ 	.byte	0x03, 0x5f
        /*0032*/ 	.short	0x0101


	//----- nvinfo : EIATTR_VRC_CTA_INIT_COUNT
	.align		4
        /*0034*/ 	.byte	0x02, 0x4a
	.zero		1
	.zero		1


	//----- nvinfo : EIATTR_EXIT_INSTR_OFFSETS
	.align		4
        /*0038*/ 	.byte	0x04, 0x1c
        /*003a*/ 	.short	(.L_382 - .L_381)


	//   ....[0]....
.L_381:
        /*003c*/ 	.word	0x00000130


	//   ....[1]....
        /*0040*/ 	.word	0x00000230


	//   ....[2]....
        /*0044*/ 	.word	0x00000260


	//----- nvinfo : EIATTR_MAX_THREADS
	.align		4
.L_382:
        /*0048*/ 	.byte	0x04, 0x05
        /*004a*/ 	.short	(.L_384 - .L_383)
.L_383:
        /*004c*/ 	.word	0x00000100
        /*0050*/ 	.word	0x00000001
        /*0054*/ 	.word	0x00000001


	//----- nvinfo : EIATTR_CBANK_PARAM_SIZE
	.align		4
.L_384:
        /*0058*/ 	.byte	0x03, 0x19
        /*005a*/ 	.short	0x0018


	//----- nvinfo : EIATTR_PARAM_CBANK
	.align		4
        /*005c*/ 	.byte	0x04, 0x0a
        /*005e*/ 	.short	(.L_386 - .L_385)
	.align		4
.L_385:
        /*0060*/ 	.word	index@(.nv.constant0._ZN3cub18CUB_300001_SM_10006detail8for_each13static_kernelINS2_12policy_hub_t12policy_500_tEmN6thrust24THRUST_300001_SM_1000_NS8cuda_cub20__uninitialized_fill7functorINS7_10device_ptrIiEEiEEEEvT0_T1_)
        /*0064*/ 	.short	0x0380
        /*0066*/ 	.short	0x0018


	//----- nvinfo : EIATTR_SW_WAR
	.align		4
.L_386:
        /*0068*/ 	.byte	0x04, 0x36
        /*006a*/ 	.short	(.L_388 - .L_387)
.L_387:
        /*006c*/ 	.word	0x00000008
.L_388:


//--------------------- .nv.info._ZN3cub18CUB_300001_SM_10006detail11EmptyKernelIvEEvv --------------------------
	.section	.nv.info._ZN3cub18CUB_300001_SM_10006detail11EmptyKernelIvEEvv,"",@"SHT_CUDA_INFO"
	.sectionflags	@""
	.align	4


	//----- nvinfo : EIATTR_CUDA_API_VERSION
	.align		4
        /*0000*/ 	.byte	0x04, 0x37
        /*0002*/ 	.short	(.L_390 - .L_389)
.L_389:
        /*0004*/ 	.word	0x00000082


	//----- nvinfo : EIATTR_SPARSE_MMA_MASK
	.align		4
.L_390:
        /*0008*/ 	.byte	0x03, 0x50
        /*000a*/ 	.short	0x0000


	//----- nvinfo : EIATTR_MAXREG_COUNT
	.align		4
        /*000c*/ 	.byte	0x03, 0x1b
        /*000e*/ 	.short	0x00ff


	//----- nvinfo : EIATTR_MERCURY_ISA_VERSION
	.align		4
        /*0010*/ 	.byte	0x03, 0x5f
        /*0012*/ 	.short	0x0101


	//----- nvinfo : EIATTR_VRC_CTA_INIT_COUNT
	.align		4
        /*0014*/ 	.byte	0x02, 0x4a
	.zero		1
	.zero		1


	//----- nvinfo : EIATTR_EXIT_INSTR_OFFSETS
	.align		4
        /*0018*/ 	.byte	0x04, 0x1c
        /*001a*/ 	.short	(.L_392 - .L_391)


	//   ....[0]....
.L_391:
        /*001c*/ 	.word	0x00000010


	//----- nvinfo : EIATTR_SW_WAR
	.align		4
.L_392:
        /*0020*/ 	.byte	0x04, 0x36
        /*0022*/ 	.short	(.L_394 - .L_393)
.L_393:
        /*0024*/ 	.word	0x00000008
.L_394:


//--------------------- .nv.callgraph             --------------------------
	.section	.nv.callgraph,"",@"SHT_CUDA_CALLGRAPH"
	.align	4
	.sectionentsize	8
	.align		4
        /*0000*/ 	.word	0x00000000
	.align		4
        /*0004*/ 	.word	0xffffffff
	.align		4
        /*0008*/ 	.word	0x00000000
	.align		4
        /*000c*/ 	.word	0xfffffffe
	.align		4
        /*0010*/ 	.word	0x00000000
	.align		4
        /*0014*/ 	.word	0xfffffffd
	.align		4
        /*0018*/ 	.word	0x00000000
	.align		4
        /*001c*/ 	.word	0xfffffffc


//--------------------- .nv.constant4             --------------------------
	.section	.nv.constant4,"a",@progbits
	.align	8
	.align		8
.nv.constant4:
        /*0000*/ 	.dword	_ZN30_INTERNAL_baf8204b_4_k_cu_main4cuda3std3__45__cpo5beginE
	.align		8
        /*0008*/ 	.dword	_ZN30_INTERNAL_baf8204b_4_k_cu_main4cuda3std3__45__cpo3endE
	.align		8
        /*0010*/ 	.dword	_ZN30_INTERNAL_baf8204b_4_k_cu_main4cuda3std3__45__cpo6cbeginE
	.align		8
        /*0018*/ 	.dword	_ZN30_INTERNAL_baf8204b_4_k_cu_main4cuda3std3__45__cpo4cendE
	.align		8
        /*0020*/ 	.dword	_ZN30_INTERNAL_baf8204b_4_k_cu_main4cuda3std3__45__cpo6rbeginE
	.align		8
        /*0028*/ 	.dword	_ZN30_INTERNAL_baf8204b_4_k_cu_main4cuda3std3__45__cpo4rendE
	.align		8
        /*0030*/ 	.dword	_ZN30_INTERNAL_baf8204b_4_k_cu_main4cuda3std3__45__cpo7crbeginE
	.align		8
        /*0038*/ 	.dword	_ZN30_INTERNAL_baf8204b_4_k_cu_main4cuda3std3__45__cpo5crendE
	.align		8
        /*0040*/ 	.dword	_ZN30_INTERNAL_baf8204b_4_k_cu_main4cuda3std3__432_GLOBAL__N__baf8204b_4_k_cu_main6ignoreE
	.align		8
        /*0048*/ 	.dword	_ZN30_INTERNAL_baf8204b_4_k_cu_main4cuda3std3__419piecewise_constructE
	.align		8
        /*0050*/ 	.dword	_ZN30_INTERNAL_baf8204b_4_k_cu_main4cuda3std3__48in_placeE
	.align		8
        /*0058*/ 	.dword	_ZN30_INTERNAL_baf8204b_4_k_cu_main4cuda3std3__420unreachable_sentinelE
	.align		8
        /*0060*/ 	.dword	_ZN30_INTERNAL_baf8204b_4_k_cu_main4cuda3std3__47nulloptE
	.align		8
        /*0068*/ 	.dword	_ZN30_INTERNAL_baf8204b_4_k_cu_main4cuda3std3__48unexpectE
	.align		8
        /*0070*/ 	.dword	_ZN30_INTERNAL_baf8204b_4_k_cu_main4cuda3std6ranges3__45__cpo4swapE
	.align		8
        /*0078*/ 	.dword	_ZN30_INTERNAL_baf8204b_4_k_cu_main4cuda3std6ranges3__45__cpo9iter_moveE
	.align		8
        /*0080*/ 	.dword	_ZN30_INTERNAL_baf8204b_4_k_cu_main4cuda3std6ranges3__45__cpo5beginE
	.align		8
        /*0088*/ 	.dword	_ZN30_INTERNAL_baf8204b_4_k_cu_main4cuda3std6ranges3__45__cpo3endE
	.align		8
        /*0090*/ 	.dword	_ZN30_INTERNAL_baf8204b_4_k_cu_main4cuda3std6ranges3__45__cpo6cbeginE
	.align		8
        /*0098*/ 	.dword	_ZN30_INTERNAL_baf8204b_4_k_cu_main4cuda3std6ranges3__45__cpo4cendE
	.align		8
        /*00a0*/ 	.dword	_ZN30_INTERNAL_baf8204b_4_k_cu_main4cuda3std6ranges3__45__cpo7advanceE
	.align		8
        /*00a8*/ 	.dword	_ZN30_INTERNAL_baf8204b_4_k_cu_main4cuda3std6ranges3__45__cpo9iter_swapE
	.align		8
        /*00b0*/ 	.dword	_ZN30_INTERNAL_baf8204b_4_k_cu_main4cuda3std6ranges3__45__cpo4nextE
	.align		8
        /*00b8*/ 	.dword	_ZN30_INTERNAL_baf8204b_4_k_cu_main4cuda3std6ranges3__45__cpo4prevE
	.align		8
        /*00c0*/ 	.dword	_ZN30_INTERNAL_baf8204b_4_k_cu_main4cuda3std6ranges3__45__cpo4dataE
	.align		8
        /*00c8*/ 	.dword	_ZN30_INTERNAL_baf8204b_4_k_cu_main4cuda3std6ranges3__45__cpo5cdataE
	.align		8
        /*00d0*/ 	.dword	_ZN30_INTERNAL_baf8204b_4_k_cu_main4cuda3std6ranges3__45__cpo4sizeE
	.align		8
        /*00d8*/ 	.dword	_ZN30_INTERNAL_baf8204b_4_k_cu_main4cuda3std6ranges3__45__cpo5ssizeE
	.align		8
        /*00e0*/ 	.dword	_ZN30_INTERNAL_baf8204b_4_k_cu_main4cuda3std6ranges3__45__cpo8distanceE
	.align		8
        /*00e8*/ 	.dword	_ZN30_INTERNAL_baf8204b_4_k_cu_main6thrust24THRUST_300001_SM_1000_NS8cuda_cub3parE
	.align		8
        /*00f0*/ 	.dword	_ZN30_INTERNAL_baf8204b_4_k_cu_main6thrust24THRUST_300001_SM_1000_NS8cuda_cub10par_nosyncE
	.align		8
        /*00f8*/ 	.dword	_ZN30_INTERNAL_baf8204b_4_k_cu_main6thrust24THRUST_300001_SM_1000_NS6system6detail10sequential3seqE
	.align		8
        /*0100*/ 	.dword	_ZN30_INTERNAL_baf8204b_4_k_cu_main6thrust24THRUST_300001_SM_1000_NS12placeholders2_1E
	.align		8
        /*0108*/ 	.dword	_ZN30_INTERNAL_baf8204b_4_k_cu_main6thrust24THRUST_300001_SM_1000_NS12placeholders2_2E
	.align		8
        /*0110*/ 	.dword	_ZN30_INTERNAL_baf8204b_4_k_cu_main6thrust24THRUST_300001_SM_1000_NS12placeholders2_3E
	.align		8
        /*0118*/ 	.dword	_ZN30_INTERNAL_baf8204b_4_k_cu_main6thrust24THRUST_300001_SM_1000_NS12placeholders2_4E
	.align		8
        /*0120*/ 	.dword	_ZN30_INTERNAL_baf8204b_4_k_cu_main6thrust24THRUST_300001_SM_1000_NS12placeholders2_5E
	.align		8
        /*0128*/ 	.dword	_ZN30_INTERNAL_baf8204b_4_k_cu_main6thrust24THRUST_300001_SM_1000_NS12placeholders2_6E
	.align		8
        /*0130*/ 	.dword	_ZN30_INTERNAL_baf8204b_4_k_cu_main6thrust24THRUST_300001_SM_1000_NS12placeholders2_7E
	.align		8
        /*0138*/ 	.dword	_ZN30_INTERNAL_baf8204b_4_k_cu_main6thrust24THRUST_300001_SM_1000_NS12placeholders2_8E
	.align		8
        /*0140*/ 	.dword	_ZN30_INTERNAL_baf8204b_4_k_cu_main6thrust24THRUST_300001_SM_1000_NS12placeholders2_9E
	.align		8
        /*0148*/ 	.dword	_ZN30_INTERNAL_baf8204b_4_k_cu_main6thrust24THRUST_300001_SM_1000_NS12placeholders3_10E
	.align		8
        /*0150*/ 	.dword	_ZN30_INTERNAL_baf8204b_4_k_cu_main6thrust24THRUST_300001_SM_1000_NS3seqE


//--------------------- .text._ZN3cub18CUB_300001_SM_10006detail6reduce28DeviceReduceSingleTileKernelINS2_10policy_hubIiyN4cuda3std3__44plusIiEEE10Policy1000EPiSC_iS9_iiNS7_10__identityEEEvT0_T1_T2_T3_T4_T6_ --------------------------
	.section	.text._ZN3cub18CUB_300001_SM_10006detail6reduce28DeviceReduceSingleTileKernelINS2_10policy_hubIiyN4cuda3std3__44plusIiEEE10Policy1000EPiSC_iS9_iiNS7_10__identityEEEvT0_T1_T2_T3_T4_T6_,"ax",@progbits
	.align	128
        .global         _ZN3cub18CUB_300001_SM_10006detail6reduce28DeviceReduceSingleTileKernelINS2_10policy_hubIiyN4cuda3std3__44plusIiEEE10Policy1000EPiSC_iS9_iiNS7_10__identityEEEvT0_T1_T2_T3_T4_T6_
        .type           _ZN3cub18CUB_300001_SM_10006detail6reduce28DeviceReduceSingleTileKernelINS2_10policy_hubIiyN4cuda3std3__44plusIiEEE10Policy1000EPiSC_iS9_iiNS7_10__identityEEEvT0_T1_T2_T3_T4_T6_,@function
        .size           _ZN3cub18CUB_300001_SM_10006detail6reduce28DeviceReduceSingleTileKernelINS2_10policy_hubIiyN4cuda3std3__44plusIiEEE10Policy1000EPiSC_iS9_iiNS7_10__identityEEEvT0_T1_T2_T3_T4_T6_,(.L_x_304 - _ZN3cub18CUB_300001_SM_10006detail6reduce28DeviceReduceSingleTileKernelINS2_10policy_hubIiyN4cuda3std3__44plusIiEEE10Policy1000EPiSC_iS9_iiNS7_10__identityEEEvT0_T1_T2_T3_T4_T6_)
        .other          _ZN3cub18CUB_300001_SM_10006detail6reduce28DeviceReduceSingleTileKernelINS2_10policy_hubIiyN4cuda3std3__44plusIiEEE10Policy1000EPiSC_iS9_iiNS7_10__identityEEEvT0_T1_T2_T3_T4_T6_,@"STO_CUDA_ENTRY STV_DEFAULT"
_ZN3cub18CUB_300001_SM_10006detail6reduce28DeviceReduceSingleTileKernelINS2_10policy_hubIiyN4cuda3std3__44plusIiEEE10Policy1000EPiSC_iS9_iiNS7_10__identityEEEvT0_T1_T2_T3_T4_T6_:
.text._ZN3cub18CUB_300001_SM_10006detail6reduce28DeviceReduceSingleTileKernelINS2_10policy_hubIiyN4cuda3std3__44plusIiEEE10Policy1000EPiSC_iS9_iiNS7_10__identityEEEvT0_T1_T2_T3_T4_T6_:
[----:B------:R-:W-:Y:S01]  /*0000*/  LDC R1, c[0x0][0x37c] ;  /* 0x0000df00ff017b82 */ /* 0x000fe20000000800 */
[----:B------:R-:W0:Y:S01]  /*0010*/  LDCU UR4, c[0x0][0x390] ;  /* 0x00007200ff0477ac */ /* 0x000e220008000800 */
[----:B------:R-:W1:Y:S01]  /*0020*/  LDCU.64 UR6, c[0x0][0x358] ;  /* 0x00006b00ff0677ac */ /* 0x000e620008000a00 */
[----:B0-----:R-:W-:-:S05]  /*0030*/  IMAD.U32 R20, RZ, RZ, UR4 ;  /* 0x00000004ff147e24 */ /* 0x001fca000f8e00ff */
[----:B------:R-:W-:-:S13]  /*0040*/  ISETP.NE.AND P0, PT, R20, RZ, PT ;  /* 0x000000ff1400720c */ /* 0x000fda0003f05270 */
[----:B-1----:R-:W-:Y:S05]  /*0050*/  @P0 BRA `(.L_x_0) ;  /* 0x00000000001c0947 */ /* 0x002fea0003800000 */
[----:B------:R-:W0:Y:S02]  /*0060*/  S2R R0, SR_TID.X ;  /* 0x0000000000007919 */ /* 0x000e240000002100 */
[----:B0-----:R-:W-:-:S13]  /*0070*/  ISETP.NE.AND P0, PT, R0, RZ, PT ;  /* 0x000000ff0000720c */ /* 0x001fda0003f05270 */
[----:B------:R-:W-:Y:S05]  /*0080*/  @P0 EXIT ;  /* 0x000000000000094d */ /* 0x000fea0003800000 */
[----:B------:R-:W0:Y:S08]  /*0090*/  LDC R5, c[0x0][0x398] ;  /* 0x0000e600ff057b82 */ /* 0x000e300000000800 */
[----:B------:R-:W0:Y:S02]  /*00a0*/  LDC.64 R2, c[0x0][0x388] ;  /* 0x0000e200ff027b82 */ /* 0x000e240000000a00 */
[----:B0-----:R-:W-:Y:S01]  /*00b0*/  STG.E desc[UR6][R2.64], R5 ;  /* 0x0000000502007986 */ /* 0x001fe2000c101906 */
[----:B------:R-:W-:Y:S05]  /*00c0*/  EXIT ;  /* 0x000000000000794d */ /* 0x000fea0003800000 */
.L_x_0:
[----:B------:R-:W0:Y:S01]  /*00d0*/  LDCU UR4, c[0x0][0x380] ;  /* 0x00007000ff0477ac */ /* 0x000e220008000800 */
[----:B------:R-:W-:Y:S01]  /*00e0*/  BSSY.RECONVERGENT B0, `(.L_x_1) ;  /* 0x0000385000007945 */ /* 0x000fe20003800200 */
[----:B0-----:R-:W-:-:S09]  /*00f0*/  ULOP3.LUT UP0, URZ, UR4, 0xf, URZ, 0xc0, !UPT ;  /* 0x0000000f04ff7892 */ /* 0x001fd2000f80c0ff */
[----:B------:R-:W-:Y:S05]  /*0100*/  BRA.U UP0, `(.L_x_2) ;  /* 0x0000001900d87547 */ /* 0x000fea000b800000 */
[----:B------:R-:W-:-:S13]  /*0110*/  ISETP.GT.AND P0, PT, R20, 0xfff, PT ;  /* 0x00000fff1400780c */ /* 0x000fda0003f04270 */
[----:B------:R-:W-:Y:S05]  /*0120*/  @P0 BRA `(.L_x_3) ;  /* 0x0000000c008c0947 */ /* 0x000fea0003800000 */
[----:B------:R-:W0:Y:S01]  /*0130*/  S2R R9, SR_TID.X ;  /* 0x0000000000097919 */ /* 0x000e220000002100 */
[----:B------:R-:W-:Y:S01]  /*0140*/  BSSY.RECONVERGENT B1, `(.L_x_4) ;  /* 0x0000009000017945 */ /* 0x000fe20003800200 */
[----:B------:R-:W-:Y:S01]  /*0150*/  IMAD.MOV.U32 R0, RZ, RZ, RZ ;  /* 0x000000ffff007224 */ /* 0x000fe200078e00ff */
[----:B0-----:R-:W-:Y:S01]  /*0160*/  ISETP.GE.AND P0, PT, R9, R20, PT ;  /* 0x000000140900720c */ /* 0x001fe20003f06270 */
[----:B------:R-:W-:-:S12]  /*0170*/  IMAD.MOV.U32 R11, RZ, RZ, R9 ;  /* 0x000000ffff0b7224 */ /* 0x000fd800078e0009 */
[----:B------:R-:W-:Y:S05]  /*0180*/  @P0 BRA `(.L_x_5) ;  /* 0x0000000000100947 */ /* 0x000fea0003800000 */
[----:B------:R-:W0:Y:S02]  /*0190*/  LDC.64 R2, c[0x0][0x380] ;  /* 0x0000e000ff027b82 */ /* 0x000e240000000a00 */
[----:B0-----:R-:W-:-:S05]  /*01a0*/  IMAD.WIDE.U32 R2, R9, 0x4, R2 ;  /* 0x0000000409027825 */ /* 0x001fca00078e0002 */
[----:B------:R0:W5:Y:S01]  /*01b0*/  LDG.E.CONSTANT R0, desc[UR6][R2.64] ;  /* 0x0000000602007981 */ /* 0x000162000c1e9900 */
[----:B------:R-:W-:-:S07]  /*01c0*/  VIADD R11, R9, 0x100 ;  /* 0x00000100090b7836 */ /* 0x000fce0000000000 */
.L_x_5:
[----:B------:R-:W-:Y:S05]  /*01d0*/  BSYNC.RECONVERGENT B1 ;  /* 0x0000000000017941 */ /* 0x000fea0003800200 */
.L_x_4:
[----:B------:R-:W-:Y:S01]  /*01e0*/  ISETP.GE.AND P0, PT, R11, R20, PT ;  /* 0x000000140b00720c */ /* 0x000fe20003f06270 */
[----:B------:R-:W-:-:S12]  /*01f0*/  BSSY.RECONVERGENT B1, `(.L_x_6) ;  /* 0x0000066000017945 */ /* 0x000fd80003800200 */
[----:B------:R-:W-:Y:S05]  /*0200*/  @P0 BRA `(.L_x_7) ;  /* 0x0000000400900947 */ /* 0x000fea0003800000 */
[----:B0-----:R-:W-:Y:S01]  /*0210*/  LOP3.LUT R3, RZ, R11, RZ, 0x33, !PT ;  /* 0x0000000bff037212 */ /* 0x001fe200078e33ff */
[----:B------:R-:W-:Y:S04]  /*0220*/  BSSY.RECONVERGENT B2, `(.L_x_8) ;  /* 0x0000015000027945 */ /* 0x000fe80003800200 */
[----:B------:R-:W-:-:S05]  /*0230*/  IMAD.IADD R4, R3, 0x1, R20 ;  /* 0x0000000103047824 */ /* 0x000fca00078e0214 */
[C---:B------:R-:W-:Y:S02]  /*0240*/  LOP3.LUT R2, R4.reuse, 0x300, RZ, 0xc0, !PT ;  /* 0x0000030004027812 */ /* 0x040fe400078ec0ff */
[----:B------:R-:W-:Y:S02]  /*0250*/  ISETP.GE.U32.AND P1, PT, R4, 0x300, PT ;  /* 0x000003000400780c */ /* 0x000fe40003f26070 */
[----:B------:R-:W-:-:S13]  /*0260*/  ISETP.NE.AND P0, PT, R2, 0x300, PT ;  /* 0x000003000200780c */ /* 0x000fda0003f05270 */
[----:B------:R-:W-:Y:S05]  /*0270*/  @!P0 BRA `(.L_x_9) ;  /* 0x00000000003c8947 */ /* 0x000fea0003800000 */
[----:B------:R-:W0:Y:S01]  /*0280*/  LDC.64 R2, c[0x0][0x380] ;  /* 0x0000e000ff027b82 */ /* 0x000e220000000a00 */
[----:B------:R-:W-:-:S04]  /*0290*/  LEA.HI R4, R4, 0x1, RZ, 0x18 ;  /* 0x0000000104047811 */ /* 0x000fc800078fc0ff */
[----:B------:R-:W-:-:S05]  /*02a0*/  LOP3.LUT R4, R4, 0x3, RZ, 0xc0, !PT ;  /* 0x0000000304047812 */ /* 0x000fca00078ec0ff */
[----:B------:R-:W-:Y:S02]  /*02b0*/  IMAD.MOV R4, RZ, RZ, -R4 ;  /* 0x000000ffff047224 */ /* 0x000fe400078e0a04 */
[----:B0-----:R-:W-:-:S04]  /*02c0*/  IMAD.WIDE.U32 R2, R11, 0x4, R2 ;  /* 0x000000040b027825 */ /* 0x001fc800078e0002 */
[----:B------:R-:W-:-:S07]  /*02d0*/  IMAD.MOV.U32 R5, RZ, RZ, R3 ;  /* 0x000000ffff057224 */ /* 0x000fce00078e0003 */
.L_x_10:
[----:B------:R-:W-:-:S06]  /*02e0*/  IMAD.MOV.U32 R3, RZ, RZ, R5 ;  /* 0x000000ffff037224 */ /* 0x000fcc00078e0005 */
[----:B------:R0:W2:Y:S01]  /*02f0*/  LDG.E.CONSTANT R3, desc[UR6][R2.64] ;  /* 0x0000000602037981 */ /* 0x0000a2000c1e9900 */
[----:B------:R-:W-:Y:S02]  /*0300*/  VIADD R4, R4, 0x1 ;  /* 0x0000000104047836 */ /* 0x000fe40000000000 */
[----:B------:R-:W-:-:S03]  /*0310*/  VIADD R11, R11, 0x100 ;  /* 0x000001000b0b7836 */ /* 0x000fc60000000000 */
[----:B------:R-:W-:Y:S02]  /*0320*/  ISETP.NE.AND P0, PT, R4, RZ, PT ;  /* 0x000000ff0400720c */ /* 0x000fe40003f05270 */
[----:B0-----:R-:W-:-:S05]  /*0330*/  IADD3 R2, P2, PT, R2, 0x400, RZ ;  /* 0x0000040002027810 */ /* 0x001fca0007f5e0ff */
[----:B------:R-:W-:Y:S02]  /*0340*/  IMAD.X R5, RZ, RZ, R5, P2 ;  /* 0x000000ffff057224 */ /* 0x000fe400010e0605 */
[----:B--2--5:R-:W-:-:S04]  /*0350*/  IMAD.IADD R0, R3, 0x1, R0 ;  /* 0x0000000103007824 */ /* 0x024fc800078e0200 */
[----:B------:R-:W-:Y:S05]  /*0360*/  @P0 BRA `(.L_x_10) ;  /* 0xfffffffc00dc0947 */ /* 0x000fea000383ffff */
.L_x_9:
[----:B------:R-:W-:Y:S05]  /*0370*/  BSYNC.RECONVERGENT B2 ;  /* 0x0000000000027941 */ /* 0x000fea0003800200 */
.L_x_8:
[----:B------:R-:W-:Y:S05]  /*0380*/  @!P1 BRA `(.L_x_7) ;  /* 0x0000000400309947 */ /* 0x000fea0003800000 */
[----:B------:R-:W-:Y:S01]  /*0390*/  IMAD.IADD R2, R20, 0x1, -R11 ;  /* 0x0000000114027824 */ /* 0x000fe200078e0a0b */
[----:B------:R-:W-:Y:S01]  /*03a0*/  BSSY.RECONVERGENT B2, `(.L_x_11) ;  /* 0x0000029000027945 */ /* 0x000fe20003800200 */
[----:B------:R-:W-:-:S03]  /*03b0*/  PLOP3.LUT P0, PT, PT, PT, PT, 0x80, 0x8 ;  /* 0x000000000008781c */ /* 0x000fc60003f0f070 */
[----:B------:R-:W-:-:S13]  /*03c0*/  ISETP.GT.AND P1, PT, R2, 0xc00, PT ;  /* 0x00000c000200780c */ /* 0x000fda0003f24270 */
[----:B------:R-:W-:Y:S05]  /*03d0*/  @!P1 BRA `(.L_x_12) ;  /* 0x0000000000949947 */ /* 0x000fea0003800000 */
[----:B------:R-:W-:Y:S01]  /*03e0*/  PLOP3.LUT P0, PT, PT, PT, PT, 0x8, 0x80 ;  /* 0x000000000080781c */ /* 0x000fe20003f0e170 */
[----:B------:R-:W-:-:S12]  /*03f0*/  VIADD R8, R20, 0xfffff400 ;  /* 0xfffff40014087836 */ /* 0x000fd80000000000 */
.L_x_13:
[----:B------:R-:W0:Y:S01]  /*0400*/  LDC.64 R4, c[0x0][0x380] ;  /* 0x0000e000ff047b82 */ /* 0x000e220000000a00 */
[C---:B------:R-:W-:Y:S02]  /*0410*/  VIADD R7, R11.reuse, 0x400 ;  /* 0x000004000b077836 */ /* 0x040fe40000000000 */
[C---:B------:R-:W-:Y:S02]  /*0420*/  VIADD R3, R11.reuse, 0x800 ;  /* 0x000008000b037836 */ /* 0x040fe40000000000 */
[----:B0-----:R-:W-:-:S05]  /*0430*/  IMAD.WIDE R22, R11, 0x4, R4 ;  /* 0x000000040b167825 */ /* 0x001fca00078e0204 */
[----:B------:R-:W2:Y:S01]  /*0440*/  LDG.E.CONSTANT R13, desc[UR6][R22.64] ;  /* 0x00000006160d7981 */ /* 0x000ea2000c1e9900 */
[----:B------:R-:W-:-:S03]  /*0450*/  IMAD.WIDE R6, R7, 0x4, R4 ;  /* 0x0000000407067825 */ /* 0x000fc600078e0204 */
[----:B------:R-:W2:Y:S04]  /*0460*/  LDG.E.CONSTANT R10, desc[UR6][R22.64+0x400] ;  /* 0x00040006160a7981 */ /* 0x000ea8000c1e9900 */
[----:B------:R-:W3:Y:S04]  /*0470*/  LDG.E.CONSTANT R12, desc[UR6][R22.64+0x800] ;  /* 0x00080006160c7981 */ /* 0x000ee8000c1e9900 */
[----:B------:R-:W3:Y:S01]  /*0480*/  LDG.E.CONSTANT R19, desc[UR6][R22.64+0xc00] ;  /* 0x000c000616137981 */ /* 0x000ee2000c1e9900 */
[----:B------:R-:W-:-:S03]  /*0490*/  IMAD.WIDE R2, R3, 0x4, R4 ;  /* 0x0000000403027825 */ /* 0x000fc600078e0204 */
[----:B------:R-:W4:Y:S04]  /*04a0*/  LDG.E.CONSTANT R16, desc[UR6][R6.64] ;  /* 0x0000000606107981 */ /* 0x000f28000c1e9900 */
[----:B------:R-:W4:Y:S01]  /*04b0*/  LDG.E.CONSTANT R15, desc[UR6][R6.64+0x400] ;  /* 0x00040006060f7981 */ /* 0x000f22000c1e9900 */
[----:B------:R-:W-:-:S03]  /*04c0*/  VIADD R25, R11, 0xc00 ;  /* 0x00000c000b197836 */ /* 0x000fc60000000000 */
[----:B------:R-:W4:Y:S04]  /*04d0*/  LDG.E.CONSTANT R14, desc[UR6][R6.64+0x800] ;  /* 0x00080006060e7981 */ /* 0x000f28000c1e9900 */
[----:B------:R-:W4:Y:S01]  /*04e0*/  LDG.E.CONSTANT R21, desc[UR6][R6.64+0xc00] ;  /* 0x000c000606157981 */ /* 0x000f22000c1e9900 */
[----:B------:R-:W-:-:S03]  /*04f0*/  IMAD.WIDE R4, R25, 0x4, R4 ;  /* 0x0000000419047825 */ /* 0x000fc600078e0204 */
[----:B------:R-:W4:Y:S04]  /*0500*/  LDG.E.CONSTANT R18, desc[UR6][R2.64] ;  /* 0x0000000602127981 */ /* 0x000f28000c1e9900 */
[----:B------:R-:W4:Y:S04]  /*0510*/  LDG.E.CONSTANT R17, desc[UR6][R2.64+0x400] ;  /* 0x0004000602117981 */ /* 0x000f28000c1e9900 */
[----:B------:R-:W4:Y:S04]  /*0520*/  LDG.E.CONSTANT R23, desc[UR6][R2.64+0x800] ;  /* 0x0008000602177981 */ /* 0x000f28000c1e9900 */
[----:B------:R-:W4:Y:S04]  /*0530*/  LDG.E.CONSTANT R24, desc[UR6][R2.64+0xc00] ;  /* 0x000c000602187981 */ /* 0x000f28000c1e9900 */
[----:B------:R-:W4:Y:S04]  /*0540*/  LDG.E.CONSTANT R25, desc[UR6][R4.64] ;  /* 0x0000000604197981 */ /* 0x000f28000c1e9900 */
[----:B------:R-:W4:Y:S04]  /*0550*/  LDG.E.CONSTANT R26, desc[UR6][R4.64+0x400] ;  /* 0x00040006041a7981 */ /* 0x000f28000c1e9900 */
[----:B------:R-:W4:Y:S04]  /*0560*/  LDG.E.CONSTANT R22, desc[UR6][R4.64+0x800] ;  /* 0x0008000604167981 */ /* 0x000f28000c1e9900 */
[----:B------:R-:W4:Y:S01]  /*0570*/  LDG.E.CONSTANT R27, desc[UR6][R4.64+0xc00] ;  /* 0x000c0006041b7981 */ /* 0x000f22000c1e9900 */
[----:B------:R-:W-:-:S05]  /*0580*/  VIADD R11, R11, 0x1000 ;  /* 0x000010000b0b7836 */ /* 0x000fca0000000000 */
[----:B------:R-:W-:Y:S02]  /*0590*/  ISETP.GE.AND P1, PT, R11, R8, PT ;  /* 0x000000080b00720c */ /* 0x000fe40003f26270 */
[----:B--2--5:R-:W-:-:S04]  /*05a0*/  IADD3 R10, PT, PT, R10, R13, R0 ;  /* 0x0000000d0a0a7210 */ /* 0x024fc80007ffe000 */
[----:B---3--:R-:W-:-:S04]  /*05b0*/  IADD3 R10, PT, PT, R19, R12, R10 ;  /* 0x0000000c130a7210 */ /* 0x008fc80007ffe00a */
[----:B----4-:R-:W-:-:S04]  /*05c0*/  IADD3 R10, PT, PT, R15, R16, R10 ;  /* 0x000000100f0a7210 */ /* 0x010fc80007ffe00a */
[----:B------:R-:W-:-:S04]  /*05d0*/  IADD3 R10, PT, PT, R21, R14, R10 ;  /* 0x0000000e150a7210 */ /* 0x000fc80007ffe00a */
[----:B------:R-:W-:-:S04]  /*05e0*/  IADD3 R10, PT, PT, R17, R18, R10 ;  /* 0x00000012110a7210 */ /* 0x000fc80007ffe00a */
[----:B------:R-:W-:-:S04]  /*05f0*/  IADD3 R10, PT, PT, R24, R23, R10 ;  /* 0x00000017180a7210 */ /* 0x000fc80007ffe00a */
[----:B------:R-:W-:-:S04]  /*0600*/  IADD3 R25, PT, PT, R26, R25, R10 ;  /* 0x000000191a197210 */ /* 0x000fc80007ffe00a */
[----:B------:R-:W-:Y:S01]  /*0610*/  IADD3 R0, PT, PT, R27, R22, R25 ;  /* 0x000000161b007210 */ /* 0x000fe20007ffe019 */
[----:B------:R-:W-:Y:S06]  /*0620*/  @!P1 BRA `(.L_x_13) ;  /* 0xfffffffc00749947 */ /* 0x000fec000383ffff */
.L_x_12:
[----:B------:R-:W-:Y:S05]  /*0630*/  BSYNC.RECONVERGENT B2 ;  /* 0x0000000000027941 */ /* 0x000fea0003800200 */
.L_x_11:
[----:B------:R-:W-:Y:S01]  /*0640*/  IMAD.IADD R2, R20, 0x1, -R11 ;  /* 0x0000000114027824 */ /* 0x000fe200078e0a0b */
[----:B------:R-:W-:Y:S04]  /*0650*/  BSSY.RECONVERGENT B2, `(.L_x_14) ;  /* 0x0000015000027945 */ /* 0x000fe80003800200 */
[----:B------:R-:W-:-:S13]  /*0660*/  ISETP.GT.AND P1, PT, R2, 0x400, PT ;  /* 0x000004000200780c */ /* 0x000fda0003f24270 */
[----:B------:R-:W-:Y:S05]  /*0670*/  @!P1 BRA `(.L_x_15) ;  /* 0x0000000000489947 */ /* 0x000fea0003800000 */
[----:B------:R-:W0:Y:S01]  /*0680*/  LDC.64 R4, c[0x0][0x380] ;  /* 0x0000e000ff047b82 */ /* 0x000e220000000a00 */
[C---:B------:R-:W-:Y:S02]  /*0690*/  VIADD R13, R11.reuse, 0x400 ;  /* 0x000004000b0d7836 */ /* 0x040fe40000000000 */
[----:B0-----:R-:W-:-:S05]  /*06a0*/  IMAD.WIDE R2, R11, 0x4, R4 ;  /* 0x000000040b027825 */ /* 0x001fca00078e0204 */
[----:B------:R-:W2:Y:S01]  /*06b0*/  LDG.E.CONSTANT R7, desc[UR6][R2.64] ;  /* 0x0000000602077981 */ /* 0x000ea2000c1e9900 */
[----:B------:R-:W-:-:S03]  /*06c0*/  IMAD.WIDE R4, R13, 0x4, R4 ;  /* 0x000000040d047825 */ /* 0x000fc600078e0204 */
[----:B------:R-:W2:Y:S04]  /*06d0*/  LDG.E.CONSTANT R6, desc[UR6][R2.64+0x400] ;  /* 0x0004000602067981 */ /* 0x000ea8000c1e9900 */
[----:B------:R-:W3:Y:S04]  /*06e0*/  LDG.E.CONSTANT R13, desc[UR6][R2.64+0x800] ;  /* 0x00080006020d7981 */ /* 0x000ee8000c1e9900 */
[----:B------:R-:W3:Y:S04]  /*06f0*/  LDG.E.CONSTANT R8, desc[UR6][R2.64+0xc00] ;  /* 0x000c000602087981 */ /* 0x000ee8000c1e9900 */
[----:B------:R-:W4:Y:S04]  /*0700*/  LDG.E.CONSTANT R15, desc[UR6][R4.64] ;  /* 0x00000006040f7981 */ /* 0x000f28000c1e9900 */
[----:B------:R-:W4:Y:S04]  /*0710*/  LDG.E.CONSTANT R10, desc[UR6][R4.64+0x400] ;  /* 0x00040006040a7981 */ /* 0x000f28000c1e9900 */
[----:B------:R-:W4:Y:S04]  /*0720*/  LDG.E.CONSTANT R17, desc[UR6][R4.64+0x800] ;  /* 0x0008000604117981 */ /* 0x000f28000c1e9900 */
[----:B------:R-:W4:Y:S01]  /*0730*/  LDG.E.CONSTANT R12, desc[UR6][R4.64+0xc00] ;  /* 0x000c0006040c7981 */ /* 0x000f22000c1e9900 */
[----:B------:R-:W-:Y:S01]  /*0740*/  PLOP3.LUT P0, PT, PT, PT, PT, 0x8, 0x80 ;  /* 0x000000000080781c */ /* 0x000fe20003f0e170 */
[----:B------:R-:W-:Y:S01]  /*0750*/  VIADD R11, R11, 0x800 ;  /* 0x000008000b0b7836 */ /* 0x000fe20000000000 */
[----:B--2--5:R-:W-:-:S04]  /*0760*/  IADD3 R6, PT, PT, R6, R7, R0 ;  /* 0x0000000706067210 */ /* 0x024fc80007ffe000 */
[----:B---3--:R-:W-:-:S04]  /*0770*/  IADD3 R6, PT, PT, R8, R13, R6 ;  /* 0x0000000d08067210 */ /* 0x008fc80007ffe006 */
[----:B----4-:R-:W-:-:S04]  /*0780*/  IADD3 R6, PT, PT, R10, R15, R6 ;  /* 0x0000000f0a067210 */ /* 0x010fc80007ffe006 */
[----:B------:R-:W-:-:S07]  /*0790*/  IADD3 R0, PT, PT, R12, R17, R6 ;  /* 0x000000110c007210 */ /* 0x000fce0007ffe006 */
.L_x_15:
[----:B------:R-:W-:Y:S05]  /*07a0*/  BSYNC.RECONVERGENT B2 ;  /* 0x0000000000027941 */ /* 0x000fea0003800200 */
.L_x_14:
[----:B------:R-:W-:-:S13]  /*07b0*/  ISETP.LT.OR P0, PT, R11, R20, P0 ;  /* 0x000000140b00720c */ /* 0x000fda0000701670 */
[----:B------:R-:W-:Y:S05]  /*07c0*/  @!P0 BRA `(.L_x_7) ;  /* 0x0000000000208947 */ /* 0x000fea0003800000 */
[----:B------:R-:W0:Y:S02]  /*07d0*/  LDC.64 R2, c[0x0][0x380] ;  /* 0x0000e000ff027b82 */ /* 0x000e240000000a00 */
[----:B0-----:R-:W-:-:S05]  /*07e0*/  IMAD.WIDE R2, R11, 0x4, R2 ;  /* 0x000000040b027825 */ /* 0x001fca00078e0202 */
[----:B------:R-:W2:Y:S04]  /*07f0*/  LDG.E.CONSTANT R5, desc[UR6][R2.64] ;  /* 0x0000000602057981 */ /* 0x000ea8000c1e9900 */
[----:B------:R-:W2:Y:S04]  /*0800*/  LDG.E.CONSTANT R4, desc[UR6][R2.64+0x400] ;  /* 0x0004000602047981 */ /* 0x000ea8000c1e9900 */
[----:B------:R-:W3:Y:S04]  /*0810*/  LDG.E.CONSTANT R7, desc[UR6][R2.64+0x800] ;  /* 0x0008000602077981 */ /* 0x000ee8000c1e9900 */
[----:B------:R-:W3:Y:S01]  /*0820*/  LDG.E.CONSTANT R6, desc[UR6][R2.64+0xc00] ;  /* 0x000c000602067981 */ /* 0x000ee2000c1e9900 */
[----:B--2--5:R-:W-:-:S04]  /*0830*/  IADD3 R0, PT, PT, R4, R5, R0 ;  /* 0x0000000504007210 */ /* 0x024fc80007ffe000 */
[----:B---3--:R-:W-:-:S07]  /*0840*/  IADD3 R0, PT, PT, R6, R7, R0 ;  /* 0x0000000706007210 */ /* 0x008fce0007ffe000 */
.L_x_7:
[----:B------:R-:W-:Y:S05]  /*0850*/  BSYNC.RECONVERGENT B1 ;  /* 0x0000000000017941 */ /* 0x000fea0003800200 */
.L_x_6:
[----:B------:R-:W-:-:S13]  /*0860*/  ISETP.GE.AND P0, PT, R20, 0x100, PT ;  /* 0x000001001400780c */ /* 0x000fda0003f06270 */
[----:B------:R-:W-:Y:S05]  /*0870*/  @!P0 BRA `(.L_x_16) ;  /* 0x0000000000ac8947 */ /* 0x000fea0003800000 */
[----:B------:R-:W1:Y:S01]  /*0880*/  S2R R6, SR_LANEID ;  /* 0x0000000000067919 */ /* 0x000e620000000000 */
[----:B0----5:R-:W0:Y:S01]  /*0890*/  SHFL.DOWN PT, R2, R0, 0x1, 0x1f ;  /* 0x08201f0000027f89 */ /* 0x021e2200000e0000 */
[C---:B-1----:R-:W-:Y:S02]  /*08a0*/  ISETP.GT.AND P0, PT, R6.reuse, 0x1e, PT ;  /* 0x0000001e0600780c */ /* 0x042fe40003f04270 */
[----:B------:R-:W-:Y:S02]  /*08b0*/  ISETP.NE.AND P1, PT, R6, RZ, PT ;  /* 0x000000ff0600720c */ /* 0x000fe40003f25270 */
[----:B0-----:R-:W-:Y:S02]  /*08c0*/  SEL R3, R2, RZ, !P0 ;  /* 0x000000ff02037207 */ /* 0x001fe40004000000 */
[----:B------:R-:W-:-:S03]  /*08d0*/  ISETP.GT.AND P0, PT, R6, 0x1d, PT ;  /* 0x0000001d0600780c */ /* 0x000fc60003f04270 */
[----:B------:R-:W-:-:S05]  /*08e0*/  IMAD.IADD R3, R3, 0x1, R0 ;  /* 0x0000000103037824 */ /* 0x000fca00078e0200 */
[----:B------:R-:W0:Y:S01]  /*08f0*/  SHFL.DOWN PT, R2, R3, 0x2, 0x1f ;  /* 0x08401f0003027f89 */ /* 0x000e2200000e0000 */
[----:B------:R-:W1:Y:S01]  /*0900*/  @!P1 S2R R7, SR_CgaCtaId ;  /* 0x0000000000079919 */ /* 0x000e620000008800 */
[----:B0-----:R-:W-:Y:S02]  /*0910*/  SEL R2, R2, RZ, !P0 ;  /* 0x000000ff02027207 */ /* 0x001fe40004000000 */
[----:B------:R-:W-:-:S03]  /*0920*/  ISETP.GT.AND P0, PT, R6, 0x1b, PT ;  /* 0x0000001b0600780c */ /* 0x000fc60003f04270 */
[----:B------:R-:W-:-:S05]  /*0930*/  IMAD.IADD R2, R3, 0x1, R2 ;  /* 0x0000000103027824 */ /* 0x000fca00078e0202 */
[----:B------:R-:W0:Y:S02]  /*0940*/  SHFL.DOWN PT, R4, R2, 0x4, 0x1f ;  /* 0x08801f0002047f89 */ /* 0x000e2400000e0000 */
[----:B0-----:R-:W-:Y:S02]  /*0950*/  SEL R5, R4, RZ, !P0 ;  /* 0x000000ff04057207 */ /* 0x001fe40004000000 */
[----:B------:R-:W-:Y:S02]  /*0960*/  ISETP.GT.AND P0, PT, R6, 0x17, PT ;  /* 0x000000170600780c */ /* 0x000fe40003f04270 */
[----:B------:R-:W-:Y:S01]  /*0970*/  @!P1 MOV R4, 0x400 ;  /* 0x0000040000049802 */ /* 0x000fe20000000f00 */
[----:B------:R-:W-:Y:S01]  /*0980*/  IMAD.IADD R5, R2, 0x1, R5 ;  /* 0x0000000102057824 */ /* 0x000fe200078e0205 */
[----:B------:R-:W-:Y:S02]  /*0990*/  @!P1 SHF.R.U32.HI R2, RZ, 0x3, R9 ;  /* 0x00000003ff029819 */ /* 0x000fe40000011609 */
[----:B-1----:R-:W-:-:S02]  /*09a0*/  @!P1 LEA R7, R7, R4, 0x18 ;  /* 0x0000000407079211 */ /* 0x002fc400078ec0ff */
[----:B------:R-:W0:Y:S01]  /*09b0*/  SHFL.DOWN PT, R0, R5, 0x8, 0x1f ;  /* 0x09001f0005007f89 */ /* 0x000e2200000e0000 */
[----:B------:R-:W-:-:S05]  /*09c0*/  @!P1 LOP3.LUT R2, R2, 0x7c, RZ, 0xc0, !PT ;  /* 0x0000007c02029812 */ /* 0x000fca00078ec0ff */
[----:B------:R-:W-:Y:S01]  /*09d0*/  @!P1 IMAD.IADD R2, R2, 0x1, R7 ;  /* 0x0000000102029824 */ /* 0x000fe200078e0207 */
[----:B0-----:R-:W-:Y:S02]  /*09e0*/  SEL R0, R0, RZ, !P0 ;  /* 0x000000ff00007207 */ /* 0x001fe40004000000 */
[----:B------:R-:W-:-:S03]  /*09f0*/  ISETP.GT.AND P0, PT, R6, 0xf, PT ;  /* 0x0000000f0600780c */ /* 0x000fc60003f04270 */
[----:B------:R-:W-:-:S05]  /*0a00*/  IMAD.IADD R0, R5, 0x1, R0 ;  /* 0x0000000105007824 */ /* 0x000fca00078e0200 */
[----:B------:R-:W0:Y:S02]  /*0a10*/  SHFL.DOWN PT, R3, R0, 0x10, 0x1f ;  /* 0x0a001f0000037f89 */ /* 0x000e2400000e0000 */
[----:B0-----:R-:W-:Y:S02]  /*0a20*/  SEL R3, R3, RZ, !P0 ;  /* 0x000000ff03037207 */ /* 0x001fe40004000000 */
[----:B------:R-:W-:-:S03]  /*0a30*/  ISETP.NE.AND P0, PT, R9, RZ, PT ;  /* 0x000000ff0900720c */ /* 0x000fc60003f05270 */
[----:B------:R-:W-:-:S05]  /*0a40*/  IMAD.IADD R3, R0, 0x1, R3 ;  /* 0x0000000100037824 */ /* 0x000fca00078e0203 */
[----:B------:R0:W-:Y:S01]  /*0a50*/  @!P1 STS [R2+0x8], R3 ;  /* 0x0000080302009388 */ /* 0x0001e20000000800 */
[----:B------:R-:W-:Y:S06]  /*0a60*/  BAR.SYNC.DEFER_BLOCKING 0x0 ;  /* 0x0000000000007b1d */ /* 0x000fec0000010000 */
[----:B------:R-:W-:Y:S05]  /*0a70*/  @P0 BRA `(.L_x_17) ;  /* 0x0000002c00ac0947 */ /* 0x000fea0003800000 */
[----:B------:R-:W1:Y:S01]  /*0a80*/  S2UR UR5, SR_CgaCtaId ;  /* 0x00000000000579c3 */ /* 0x000e620000008800 */
[----:B------:R-:W-:Y:S02]  /*0a90*/  UMOV UR4, 0x400 ;  /* 0x0000040000047882 */ /* 0x000fe40000000000 */
[----:B-1----:R-:W-:-:S09]  /*0aa0*/  ULEA UR4, UR5, UR4, 0x18 ;  /* 0x0000000405047291 */ /* 0x002fd2000f8ec0ff */
[----:B------:R-:W-:Y:S04]  /*0ab0*/  LDS R0, [UR4+0xc] ;  /* 0x00000c04ff007984 */ /* 0x000fe80008000800 */
[----:B------:R-:W1:Y:S04]  /*0ac0*/  LDS.128 R4, [UR4+0x10] ;  /* 0x00001004ff047984 */ /* 0x000e680008000c00 */
[----:B------:R-:W2:Y:S01]  /*0ad0*/  LDS.64 R8, [UR4+0x20] ;  /* 0x00002004ff087984 */ /* 0x000ea20008000a00 */
[----:B-1----:R-:W-:-:S04]  /*0ae0*/  IADD3 R0, PT, PT, R4, R0, R3 ;  /* 0x0000000004007210 */ /* 0x002fc80007ffe003 */
[----:B------:R-:W-:-:S04]  /*0af0*/  IADD3 R0, PT, PT, R6, R0, R5 ;  /* 0x0000000006007210 */ /* 0x000fc80007ffe005 */
[----:B--2---:R-:W-:-:S05]  /*0b00*/  IADD3 R0, PT, PT, R8, R0, R7 ;  /* 0x0000000008007210 */ /* 0x004fca0007ffe007 */
[----:B0-----:R-:W-:Y:S01]  /*0b10*/  IMAD.IADD R3, R0, 0x1, R9 ;  /* 0x0000000100037824 */ /* 0x001fe200078e0209 */
[----:B------:R-:W-:Y:S06]  /*0b20*/  BRA `(.L_x_17) ;  /* 0x0000002c00807947 */ /* 0x000fec0003800000 */
.L_x_16:
[----:B0-----:R-:W-:Y:S01]  /*0b30*/  LOP3.LUT R2, R9, 0x3e0, RZ, 0xc0, !PT ;  /* 0x000003e009027812 */ /* 0x001fe200078ec0ff */
[----:B------:R-:W0:Y:S03]  /*0b40*/  S2R R8, SR_LANEID ;  /* 0x0000000000087919 */ /* 0x000e260000000000 */
[----:B------:R-:W-:Y:S01]  /*0b50*/  LOP3.LUT R5, RZ, R2, RZ, 0x33, !PT ;  /* 0x00000002ff057212 */ /* 0x000fe200078e33ff */
[----:B------:R-:W-:-:S04]  /*0b60*/  VIADD R3, R2, 0x20 ;  /* 0x0000002002037836 */ /* 0x000fc80000000000 */
[----:B------:R-:W-:Y:S01]  /*0b70*/  IMAD.IADD R5, R5, 0x1, R20 ;  /* 0x0000000105057824 */ /* 0x000fe200078e0214 */
[----:B------:R-:W-:-:S04]  /*0b80*/  ISETP.GT.AND P0, PT, R3, R20, PT ;  /* 0x000000140300720c */ /* 0x000fc80003f04270 */
[----:B------:R-:W-:-:S05]  /*0b90*/  SEL R5, R5, 0x1f, P0 ;  /* 0x0000001f05057807 */ /* 0x000fca0000000000 */
[----:B-----5:R-:W1:Y:S01]  /*0ba0*/  SHFL.DOWN PT, R2, R0, 0x1, R5 ;  /* 0x0820000000027989 */ /* 0x020e6200000e0005 */
[CC--:B0-----:R-:W-:Y:S01]  /*0bb0*/  ISETP.GE.AND P0, PT, R8.reuse, R5.reuse, PT ;  /* 0x000000050800720c */ /* 0x0c1fe20003f06270 */
[C---:B------:R-:W-:Y:S01]  /*0bc0*/  VIADD R4, R8.reuse, 0x2 ;  /* 0x0000000208047836 */ /* 0x040fe20000000000 */
[C---:B------:R-:W-:Y:S01]  /*0bd0*/  ISETP.NE.AND P1, PT, R8.reuse, RZ, PT ;  /* 0x000000ff0800720c */ /* 0x040fe20003f25270 */
[----:B------:R-:W-:Y:S01]  /*0be0*/  VIADD R6, R8, 0x4 ;  /* 0x0000000408067836 */ /* 0x000fe20000000000 */
[----:B-1----:R-:W-:Y:S02]  /*0bf0*/  SEL R3, R2, RZ, !P0 ;  /* 0x000000ff02037207 */ /* 0x002fe40004000000 */
[----:B------:R-:W-:-:S03]  /*0c00*/  ISETP.GT.AND P0, PT, R4, R5, PT ;  /* 0x000000050400720c */ /* 0x000fc60003f04270 */
[----:B------:R-:W-:-:S06]  /*0c10*/  IMAD.IADD R2, R3, 0x1, R0 ;  /* 0x0000000103027824 */ /* 0x000fcc00078e0200 */
[----:B------:R-:W0:Y:S01]  /*0c20*/  @!P1 S2R R10, SR_CgaCtaId ;  /* 0x00000000000a9919 */ /* 0x000e220000008800 */
[----:B------:R-:W-:Y:S01]  /*0c30*/  @!P1 MOV R7, 0x400 ;  /* 0x0000040000079802 */ /* 0x000fe20000000f00 */
[----:B------:R-:W1:Y:S02]  /*0c40*/  SHFL.DOWN PT, R3, R2, 0x2, R5 ;  /* 0x0840000002037989 */ /* 0x000e6400000e0005 */
[----:B-1----:R-:W-:Y:S02]  /*0c50*/  SEL R3, R3, RZ, !P0 ;  /* 0x000000ff03037207 */ /* 0x002fe40004000000 */
[----:B------:R-:W-:Y:S02]  /*0c60*/  ISETP.GT.AND P0, PT, R6, R5, PT ;  /* 0x000000050600720c */ /* 0x000fe40003f04270 */
[----:B------:R-:W-:Y:S01]  /*0c70*/  @!P1 SHF.R.U32.HI R6, RZ, 0x3, R9 ;  /* 0x00000003ff069819 */ /* 0x000fe20000011609 */
[----:B------:R-:W-:Y:S01]  /*0c80*/  IMAD.IADD R4, R2, 0x1, R3 ;  /* 0x0000000102047824 */ /* 0x000fe200078e0203 */
[----:B0-----:R-:W-:Y:S01]  /*0c90*/  @!P1 LEA R7, R10, R7, 0x18 ;  /* 0x000000070a079211 */ /* 0x001fe200078ec0ff */
[----:B------:R-:W-:Y:S01]  /*0ca0*/  VIADD R2, R8, 0x8 ;  /* 0x0000000808027836 */ /* 0x000fe20000000000 */
[----:B------:R-:W-:-:S02]  /*0cb0*/  @!P1 LOP3.LUT R6, R6, 0x7c, RZ, 0xc0, !PT ;  /* 0x0000007c06069812 */ /* 0x000fc400078ec0ff */
[----:B------:R-:W0:Y:S03]  /*0cc0*/  SHFL.DOWN PT, R3, R4, 0x4, R5 ;  /* 0x0880000004037989 */ /* 0x000e2600000e0005 */
[----:B------:R-:W-:Y:S01]  /*0cd0*/  @!P1 IMAD.IADD R6, R6, 0x1, R7 ;  /* 0x0000000106069824 */ /* 0x000fe200078e0207 */
[----:B0-----:R-:W-:Y:S02]  /*0ce0*/  SEL R3, R3, RZ, !P0 ;  /* 0x000000ff03037207 */ /* 0x001fe40004000000 */
[----:B------:R-:W-:-:S03]  /*0cf0*/  ISETP.GT.AND P0, PT, R2, R5, PT ;  /* 0x000000050200720c */ /* 0x000fc60003f04270 */
[----:B------:R-:W-:Y:S02]  /*0d00*/  IMAD.IADD R0, R4, 0x1, R3 ;  /* 0x0000000104007824 */ /* 0x000fe400078e0203 */
[----:B------:R-:W-:-:S03]  /*0d10*/  VIADD R4, R8, 0x10 ;  /* 0x0000001008047836 */ /* 0x000fc60000000000 */
[----:B------:R-:W0:Y:S02]  /*0d20*/  SHFL.DOWN PT, R3, R0, 0x8, R5 ;  /* 0x0900000000037989 */ /* 0x000e2400000e0005 */
[----:B0-----:R-:W-:Y:S02]  /*0d30*/  SEL R3, R3, RZ, !P0 ;  /* 0x000000ff03037207 */ /* 0x001fe40004000000 */
[----:B------:R-:W-:-:S03]  /*0d40*/  ISETP.GT.AND P0, PT, R4, R5, PT ;  /* 0x000000050400720c */ /* 0x000fc60003f04270 */
[----:B------:R-:W-:-:S05]  /*0d50*/  IMAD.IADD R2, R0, 0x1, R3 ;  /* 0x0000000100027824 */ /* 0x000fca00078e0203 */
[----:B------:R-:W0:Y:S02]  /*0d60*/  SHFL.DOWN PT, R3, R2, 0x10, R5 ;  /* 0x0a00000002037989 */ /* 0x000e2400000e0005 */
[----:B0-----:R-:W-:Y:S02]  /*0d70*/  SEL R3, R3, RZ, !P0 ;  /* 0x000000ff03037207 */ /* 0x001fe40004000000 */
[----:B------:R-:W-:-:S03]  /*0d80*/  ISETP.NE.AND P0, PT, R9, RZ, PT ;  /* 0x000000ff0900720c */ /* 0x000fc60003f05270 */
[----:B------:R-:W-:-:S05]  /*0d90*/  IMAD.IADD R3, R2, 0x1, R3 ;  /* 0x0000000102037824 */ /* 0x000fca00078e0203 */
[----:B------:R4:W-:Y:S01]  /*0da0*/  @!P1 STS [R6+0x8], R3 ;  /* 0x0000080306009388 */ /* 0x0009e20000000800 */
[----:B------:R-:W-:Y:S06]  /*0db0*/  BAR.SYNC.DEFER_BLOCKING 0x0 ;  /* 0x0000000000007b1d */ /* 0x000fec0000010000 */
[----:B------:R-:W-:Y:S05]  /*0dc0*/  @P0 BRA `(.L_x_17) ;  /* 0x0000002800d80947 */ /* 0x000fea0003800000 */
[----:B------:R-:W0:Y:S01]  /*0dd0*/  S2UR UR5, SR_CgaCtaId ;  /* 0x00000000000579c3 */ /* 0x000e220000008800 */
[----:B------:R-:W-:Y:S01]  /*0de0*/  UMOV UR4, 0x400 ;  /* 0x0000040000047882 */ /* 0x000fe20000000000 */
[C---:B------:R-:W-:Y:S02]  /*0df0*/  ISETP.GT.AND P2, PT, R20.reuse, 0x40, PT ;  /* 0x000000401400780c */ /* 0x040fe40003f44270 */
[C---:B------:R-:W-:Y:S02]  /*0e00*/  ISETP.GT.AND P1, PT, R20.reuse, 0x20, PT ;  /* 0x000000201400780c */ /* 0x040fe40003f24270 */
[----:B------:R-:W-:Y:S01]  /*0e10*/  ISETP.GT.AND P3, PT, R20, 0x80, PT ;  /* 0x000000801400780c */ /* 0x000fe20003f64270 */
[----:B0-----:R-:W-:-:S09]  /*0e20*/  ULEA UR4, UR5, UR4, 0x18 ;  /* 0x0000000405047291 */ /* 0x001fd2000f8ec0ff */
[----:B----4-:R-:W0:Y:S04]  /*0e30*/  LDS.128 R4, [UR4+0x10] ;  /* 0x00001004ff047984 */ /* 0x010e280008000c00 */
[----:B------:R-:W1:Y:S04]  /*0e40*/  LDS R0, [UR4+0xc] ;  /* 0x00000c04ff007984 */ /* 0x000e680008000800 */
[----:B------:R-:W2:Y:S01]  /*0e50*/  LDS.64 R8, [UR4+0x20] ;  /* 0x00002004ff087984 */ /* 0x000ea20008000a00 */
[----:B0-----:R-:W-:Y:S02]  /*0e60*/  SEL R4, R4, RZ, P2 ;  /* 0x000000ff04047207 */ /* 0x001fe40001000000 */
[----:B------:R-:W-:-:S02]  /*0e70*/  ISETP.GT.AND P2, PT, R20, 0x60, PT ;  /* 0x000000601400780c */ /* 0x000fc40003f44270 */
[----:B-1----:R-:W-:Y:S02]  /*0e80*/  SEL R0, R0, RZ, P1 ;  /* 0x000000ff00007207 */ /* 0x002fe40000800000 */
[----:B------:R-:W-:Y:S02]  /*0e90*/  SEL R5, R5, RZ, P2 ;  /* 0x000000ff05057207 */ /* 0x000fe40001000000 */
[----:B------:R-:W-:Y:S02]  /*0ea0*/  IADD3 R0, PT, PT, R4, R0, R3 ;  /* 0x0000000004007210 */ /* 0x000fe40007ffe003 */
[----:B------:R-:W-:Y:S02]  /*0eb0*/  ISETP.GT.AND P1, PT, R20, 0xa0, PT ;  /* 0x000000a01400780c */ /* 0x000fe40003f24270 */
[----:B------:R-:W-:Y:S02]  /*0ec0*/  SEL R6, R6, RZ, P3 ;  /* 0x000000ff06067207 */ /* 0x000fe40001800000 */
[----:B------:R-:W-:-:S02]  /*0ed0*/  ISETP.GT.AND P2, PT, R20, 0xc0, PT ;  /* 0x000000c01400780c */ /* 0x000fc40003f44270 */
[----:B------:R-:W-:Y:S02]  /*0ee0*/  ISETP.GT.AND P3, PT, R20, 0xe0, PT ;  /* 0x000000e01400780c */ /* 0x000fe40003f64270 */
[----:B------:R-:W-:Y:S02]  /*0ef0*/  SEL R7, R7, RZ, P1 ;  /* 0x000000ff07077207 */ /* 0x000fe40000800000 */
[----:B------:R-:W-:Y:S02]  /*0f00*/  IADD3 R0, PT, PT, R6, R0, R5 ;  /* 0x0000000006007210 */ /* 0x000fe40007ffe005 */
[----:B--2---:R-:W-:Y:S02]  /*0f10*/  SEL R8, R8, RZ, P2 ;  /* 0x000000ff08087207 */ /* 0x004fe40001000000 */
[----:B------:R-:W-:Y:S02]  /*0f20*/  SEL R9, R9, RZ, P3 ;  /* 0x000000ff09097207 */ /* 0x000fe40001800000 */
[----:B------:R-:W-:-:S05]  /*0f30*/  IADD3 R0, PT, PT, R8, R0, R7 ;  /* 0x0000000008007210 */ /* 0x000fca0007ffe007 */
[----:B------:R-:W-:Y:S01]  /*0f40*/  IMAD.IADD R3, R0, 0x1, R9 ;  /* 0x0000000100037824 */ /* 0x000fe200078e0209 */
[----:B------:R-:W-:Y:S06]  /*0f50*/  BRA `(.L_x_17) ;  /* 0x0000002800747947 */ /* 0x000fec0003800000 */
.L_x_3:
[----:B------:R-:W0:Y:S01]  /*0f60*/  S2R R0, SR_TID.X ;  /* 0x0000000000007919 */ /* 0x000e220000002100 */
[----:B------:R-:W1:Y:S01]  /*0f70*/  LDC.64 R2, c[0x0][0x380] ;  /* 0x0000e000ff027b82 */ /* 0x000e620000000a00 */
[----:B0-----:R-:W-:-:S04]  /*0f80*/  IMAD.SHL.U32 R5, R0, 0x4, RZ ;  /* 0x0000000400057824 */ /* 0x001fc800078e00ff */
[----:B-1----:R-:W-:-:S05]  /*0f90*/  IMAD.WIDE.U32 R2, R5, 0x4, R2 ;  /* 0x0000000405027825 */ /* 0x002fca00078e0002 */
[----:B------:R-:W2:Y:S04]  /*0fa0*/  LDG.E.128.CONSTANT R4, desc[UR6][R2.64] ;  /* 0x0000000602047981 */ /* 0x000ea8000c1e9d00 */
[----:B------:R-:W3:Y:S04]  /*0fb0*/  LDG.E.128.CONSTANT R8, desc[UR6][R2.64+0x1000] ;  /* 0x0010000602087981 */ /* 0x000ee8000c1e9d00 */
[----:B------:R-:W4:Y:S04]  /*0fc0*/  LDG.E.128.CONSTANT R12, desc[UR6][R2.64+0x2000] ;  /* 0x00200006020c7981 */ /* 0x000f28000c1e9d00 */
[----:B------:R-:W5:Y:S01]  /*0fd0*/  LDG.E.128.CONSTANT R16, desc[UR6][R2.64+0x3000] ;  /* 0x0030000602107981 */ /* 0x000f62000c1e9d00 */
[----:B------:R-:W-:Y:S01]  /*0fe0*/  ISETP.GE.U32.AND P0, PT, R20, 0x2000, PT ;  /* 0x000020001400780c */ /* 0x000fe20003f06070 */
[----:B------:R-:W-:Y:S01]  /*0ff0*/  IMAD.MOV.U32 R23, RZ, RZ, 0x1000 ;  /* 0x00001000ff177424 */ /* 0x000fe200078e00ff */
[----:B--2---:R-:W-:-:S04]  /*1000*/  IADD3 R5, PT, PT, R6, R5, R4 ;  /* 0x0000000506057210 */ /* 0x004fc80007ffe004 */
[----:B---3--:R-:W-:-:S04]  /*1010*/  IADD3 R5, PT, PT, R8, R7, R5 ;  /* 0x0000000708057210 */ /* 0x008fc80007ffe005 */
[----:B------:R-:W-:-:S04]  /*1020*/  IADD3 R5, PT, PT, R10, R9, R5 ;  /* 0x000000090a057210 */ /* 0x000fc80007ffe005 */
[----:B----4-:R-:W-:-:S04]  /*1030*/  IADD3 R5, PT, PT, R12, R11, R5 ;  /* 0x0000000b0c057210 */ /* 0x010fc80007ffe005 */
[----:B------:R-:W-:-:S04]  /*1040*/  IADD3 R5, PT, PT, R14, R13, R5 ;  /* 0x0000000d0e057210 */ /* 0x000fc80007ffe005 */
[----:B-----5:R-:W-:-:S04]  /*1050*/  IADD3 R5, PT, PT, R16, R15, R5 ;  /* 0x0000000f10057210 */ /* 0x020fc80007ffe005 */
[----:B------:R-:W-:-:S05]  /*1060*/  IADD3 R5, PT, PT, R18, R17, R5 ;  /* 0x0000001112057210 */ /* 0x000fca0007ffe005 */
[----:B------:R-:W-:Y:S01]  /*1070*/  IMAD.IADD R21, R19, 0x1, R5 ;  /* 0x0000000113157824 */ /* 0x000fe200078e0205 */
[----:B------:R-:W-:Y:S06]  /*1080*/  @!P0 BRA `(.L_x_18) ;  /* 0x00000000005c8947 */ /* 0x000fec0003800000 */
[----:B------:R-:W0:Y:S01]  /*1090*/  LDC R24, c[0x0][0x390] ;  /* 0x0000e400ff187b82 */ /* 0x000e220000000800 */
[----:B------:R-:W-:Y:S02]  /*10a0*/  VIADD R22, R20, 0xfffff000 ;  /* 0xfffff00014167836 */ /* 0x000fe40000000000 */
[----:B------:R-:W-:-:S07]  /*10b0*/  IMAD.MOV.U32 R23, RZ, RZ, 0x1000 ;  /* 0x00001000ff177424 */ /* 0x000fce00078e00ff */
.L_x_20:
[----:B------:R-:W-:-:S05]  /*10c0*/  IMAD.WIDE R26, R23, 0x4, R2 ;  /* 0x00000004171a7825 */ /* 0x000fca00078e0202 */
[----:B------:R-:W2:Y:S04]  /*10d0*/  LDG.E.128.CONSTANT R12, desc[UR6][R26.64] ;  /* 0x000000061a0c7981 */ /* 0x000ea8000c1e9d00 */
[----:B------:R-:W3:Y:S04]  /*10e0*/  LDG.E.128.CONSTANT R16, desc[UR6][R26.64+0x1000] ;  /* 0x001000061a107981 */ /* 0x000ee8000c1e9d00 */
[----:B------:R-:W4:Y:S04]  /*10f0*/  LDG.E.128.CONSTANT R4, desc[UR6][R26.64+0x2000] ;  /* 0x002000061a047981 */ /* 0x000f28000c1e9d00 */
[----:B------:R-:W5:Y:S01]  /*1100*/  LDG.E.128.CONSTANT R8, desc[UR6][R26.64+0x3000] ;  /* 0x003000061a087981 */ /* 0x000f62000c1e9d00 */
[----:B0-----:R-:W-:Y:S01]  /*1110*/  IMAD.MOV.U32 R20, RZ, RZ, R24 ;  /* 0x000000ffff147224 */ /* 0x001fe200078e0018 */
[----:B--2---:R-:W-:-:S04]  /*1120*/  IADD3 R13, PT, PT, R13, R12, R21 ;  /* 0x0000000c0d0d7210 */ /* 0x004fc80007ffe015 */
[----:B------:R-:W-:-:S04]  /*1130*/  IADD3 R13, PT, PT, R15, R14, R13 ;  /* 0x0000000e0f0d7210 */ /* 0x000fc80007ffe00d */
[----:B---3--:R-:W-:-:S04]  /*1140*/  IADD3 R13, PT, PT, R17, R16, R13 ;  /* 0x00000010110d7210 */ /* 0x008fc80007ffe00d */
[----:B------:R-:W-:-:S04]  /*1150*/  IADD3 R13, PT, PT, R19, R18, R13 ;  /* 0x00000012130d7210 */ /* 0x000fc80007ffe00d */
[----:B----4-:R-:W-:Y:S01]  /*1160*/  IADD3 R13, PT, PT, R5, R4, R13 ;  /* 0x00000004050d7210 */ /* 0x010fe20007ffe00d */
[----:B------:R-:W-:-:S03]  /*1170*/  IMAD.IADD R4, R20, 0x1, -R23 ;  /* 0x0000000114047824 */ /* 0x000fc600078e0a17 */
[----:B------:R-:W-:Y:S02]  /*1180*/  IADD3 R13, PT, PT, R7, R6, R13 ;  /* 0x00000006070d7210 */ /* 0x000fe40007ffe00d */
[----:B------:R-:W-:Y:S02]  /*1190*/  ISETP.GE.AND P0, PT, R4, 0x1000, PT ;  /* 0x000010000400780c */ /* 0x000fe40003f06270 */
[----:B-----5:R-:W-:-:S04]  /*11a0*/  IADD3 R13, PT, PT, R9, R8, R13 ;  /* 0x00000008090d7210 */ /* 0x020fc80007ffe00d */
[----:B------:R-:W-:-:S07]  /*11b0*/  IADD3 R21, PT, PT, R11, R10, R13 ;  /* 0x0000000a0b157210 */ /* 0x000fce0007ffe00d */
[----:B------:R-:W-:Y:S05]  /*11c0*/  @!P0 BRA `(.L_x_19) ;  /* 0x0000000400fc8947 */ /* 0x000fea0003800000 */
[----:B------:R-:W-:-:S05]  /*11d0*/  VIADD R23, R23, 0x1000 ;  /* 0x0000100017177836 */ /* 0x000fca0000000000 */
[----:B------:R-:W-:-:S13]  /*11e0*/  ISETP.GT.AND P0, PT, R23, R22, PT ;  /* 0x000000161700720c */ /* 0x000fda0003f04270 */
[----:B------:R-:W-:Y:S05]  /*11f0*/  @!P0 BRA `(.L_x_20) ;  /* 0xfffffffc00b08947 */ /* 0x000fea000383ffff */
.L_x_18:
[----:B------:R-:W-:-:S13]  /*1200*/  ISETP.GE.AND P0, PT, R23, R20, PT ;  /* 0x000000141700720c */ /* 0x000fda0003f06270 */
[----:B------:R-:W-:Y:S05]  /*1210*/  @P0 BRA `(.L_x_19) ;  /* 0x0000000400e80947 */ /* 0x000fea0003800000 */
[----:B------:R-:W-:Y:S01]  /*1220*/  IMAD.IADD R9, R20, 0x1, -R23 ;  /* 0x0000000114097824 */ /* 0x000fe200078e0a17 */
[----:B------:R-:W-:Y:S04]  /*1230*/  BSSY.RECONVERGENT B1, `(.L_x_19) ;  /* 0x0000078000017945 */ /* 0x000fe80003800200 */
[----:B------:R-:W-:-:S13]  /*1240*/  ISETP.GE.AND P0, PT, R0, R9, PT ;  /* 0x000000090000720c */ /* 0x000fda0003f06270 */
[----:B------:R-:W-:Y:S05]  /*1250*/  @P0 BRA `(.L_x_21) ;  /* 0x0000000400d40947 */ /* 0x000fea0003800000 */
[----:B------:R-:W-:Y:S01]  /*1260*/  LOP3.LUT R2, RZ, R0, RZ, 0x33, !PT ;  /* 0x00000000ff027212 */ /* 0x000fe200078e33ff */
[----:B------:R-:W-:Y:S01]  /*1270*/  BSSY.RECONVERGENT B2, `(.L_x_22) ;  /* 0x0000015000027945 */ /* 0x000fe20003800200 */
[----:B------:R-:W-:Y:S02]  /*1280*/  IMAD.MOV.U32 R8, RZ, RZ, R0 ;  /* 0x000000ffff087224 */ /* 0x000fe400078e0000 */
[----:B------:R-:W-:-:S04]  /*1290*/  IADD3 R2, PT, PT, -R23, R20, R2 ;  /* 0x0000001417027210 */ /* 0x000fc80007ffe102 */
[C---:B------:R-:W-:Y:S02]  /*12a0*/  LOP3.LUT R3, R2.reuse, 0x300, RZ, 0xc0, !PT ;  /* 0x0000030002037812 */ /* 0x040fe400078ec0ff */
[----:B------:R-:W-:Y:S02]  /*12b0*/  ISETP.GE.U32.AND P1, PT, R2, 0x300, PT ;  /* 0x000003000200780c */ /* 0x000fe40003f26070 */
[----:B------:R-:W-:-:S13]  /*12c0*/  ISETP.NE.AND P0, PT, R3, 0x300, PT ;  /* 0x000003000300780c */ /* 0x000fda0003f05270 */
[----:B------:R-:W-:Y:S05]  /*12d0*/  @!P0 BRA `(.L_x_23) ;  /* 0x0000000000388947 */ /* 0x000fea0003800000 */
[----:B------:R-:W0:Y:S01]  /*12e0*/  LDC.64 R4, c[0x0][0x380] ;  /* 0x0000e000ff047b82 */ /* 0x000e220000000a00 */
[----:B------:R-:W-:Y:S01]  /*12f0*/  LEA.HI R2, R2, 0x1, RZ, 0x18 ;  /* 0x0000000102027811 */ /* 0x000fe200078fc0ff */
[----:B------:R-:W-:Y:S02]  /*1300*/  IMAD.IADD R7, R0, 0x1, R23 ;  /* 0x0000000100077824 */ /* 0x000fe400078e0217 */
[----:B------:R-:W-:Y:S01]  /*1310*/  IMAD.MOV.U32 R8, RZ, RZ, R0 ;  /* 0x000000ffff087224 */ /* 0x000fe200078e0000 */
[----:B------:R-:W-:-:S05]  /*1320*/  LOP3.LUT R2, R2, 0x3, RZ, 0xc0, !PT ;  /* 0x0000000302027812 */ /* 0x000fca00078ec0ff */
[----:B------:R-:W-:-:S07]  /*1330*/  IMAD.MOV R6, RZ, RZ, -R2 ;  /* 0x000000ffff067224 */ /* 0x000fce00078e0a02 */
.L_x_24:
[----:B0-----:R-:W-:-:S06]  /*1340*/  IMAD.WIDE.U32 R2, R7, 0x4, R4 ;  /* 0x0000000407027825 */ /* 0x001fcc00078e0004 */
[----:B------:R-:W2:Y:S01]  /*1350*/  LDG.E.CONSTANT R2, desc[UR6][R2.64] ;  /* 0x0000000602027981 */ /* 0x000ea2000c1e9900 */
[----:B------:R-:W-:Y:S02]  /*1360*/  VIADD R6, R6, 0x1 ;  /* 0x0000000106067836 */ /* 0x000fe40000000000 */
[----:B------:R-:W-:Y:S02]  /*1370*/  VIADD R8, R8, 0x100 ;  /* 0x0000010008087836 */ /* 0x000fe40000000000 */
[----:B------:R-:W-:Y:S01]  /*1380*/  VIADD R7, R7, 0x100 ;  /* 0x0000010007077836 */ /* 0x000fe20000000000 */
[----:B------:R-:W-:Y:S01]  /*1390*/  ISETP.NE.AND P0, PT, R6, RZ, PT ;  /* 0x000000ff0600720c */ /* 0x000fe20003f05270 */
[----:B--2---:R-:W-:-:S12]  /*13a0*/  IMAD.IADD R21, R2, 0x1, R21 ;  /* 0x0000000102157824 */ /* 0x004fd800078e0215 */
[----:B------:R-:W-:Y:S05]  /*13b0*/  @P0 BRA `(.L_x_24) ;  /* 0xfffffffc00e00947 */ /* 0x000fea000383ffff */
.L_x_23:
[----:B------:R-:W-:Y:S05]  /*13c0*/  BSYNC.RECONVERGENT B2 ;  /* 0x0000000000027941 */ /* 0x000fea0003800200 */
.L_x_22:
[----:B------:R-:W-:Y:S05]  /*13d0*/  @!P1 BRA `(.L_x_21) ;  /* 0x0000000400749947 */ /* 0x000fea0003800000 */
[----:B------:R-:W0:Y:S01]  /*13e0*/  LDCU.64 UR4, c[0x0][0x380] ;  /* 0x00007000ff0477ac */ /* 0x000e220008000a00 */
[----:B------:R-:W-:Y:S01]  /*13f0*/  IMAD.IADD R5, R9, 0x1, -R8 ;  /* 0x0000000109057824 */ /* 0x000fe200078e0a08 */
[C---:B------:R-:W-:Y:S01]  /*1400*/  IADD3 R3, P0, PT, R8.reuse, R23, RZ ;  /* 0x0000001708037210 */ /* 0x040fe20007f1e0ff */
[----:B------:R-:W-:Y:S01]  /*1410*/  BSSY.RECONVERGENT B2, `(.L_x_25) ;  /* 0x0000033000027945 */ /* 0x000fe20003800200 */
[----:B------:R-:W-:Y:S02]  /*1420*/  IMAD.IADD R23, R8, 0x1, R23 ;  /* 0x0000000108177824 */ /* 0x000fe400078e0217 */
[----:B------:R-:W-:Y:S01]  /*1430*/  ISETP.GT.AND P1, PT, R5, 0xc00, PT ;  /* 0x00000c000500780c */ /* 0x000fe20003f24270 */
[----:B------:R-:W-:Y:S01]  /*1440*/  IMAD.X R4, RZ, RZ, RZ, P0 ;  /* 0x000000ffff047224 */ /* 0x000fe200000e06ff */
[----:B0-----:R-:W-:-:S04]  /*1450*/  LEA R2, P0, R3, UR4, 0x2 ;  /* 0x0000000403027c11 */ /* 0x001fc8000f8010ff */
[----:B------:R-:W-:Y:S02]  /*1460*/  LEA.HI.X R3, R3, UR5, R4, 0x2, P0 ;  /* 0x0000000503037c11 */ /* 0x000fe400080f1404 */
[----:B------:R-:W-:-:S05]  /*1470*/  IADD3 R2, P0, PT, R2, 0x800, RZ ;  /* 0x0000080002027810 */ /* 0x000fca0007f1e0ff */
[----:B------:R-:W-:Y:S01]  /*1480*/  IMAD.X R3, RZ, RZ, R3, P0 ;  /* 0x000000ffff037224 */ /* 0x000fe200000e0603 */
[----:B------:R-:W-:Y:S01]  /*1490*/  PLOP3.LUT P0, PT, PT, PT, PT, 0x80, 0x8 ;  /* 0x000000000008781c */ /* 0x000fe20003f0f070 */
[----:B------:R-:W-:-:S12]  /*14a0*/  @!P1 BRA `(.L_x_26) ;  /* 0x0000000000a49947 */ /* 0x000fd80003800000 */
[----:B------:R-:W-:Y:S01]  /*14b0*/  PLOP3.LUT P0, PT, PT, PT, PT, 0x8, 0x80 ;  /* 0x000000000080781c */ /* 0x000fe20003f0e170 */
[----:B------:R-:W-:-:S12]  /*14c0*/  VIADD R11, R9, 0xfffff400 ;  /* 0xfffff400090b7836 */ /* 0x000fd80000000000 */
.L_x_27:
[----:B------:R-:W0:Y:S01]  /*14d0*/  LDC.64 R4, c[0x0][0x380] ;  /* 0x0000e000ff047b82 */ /* 0x000e220000000a00 */
[C---:B------:R-:W-:Y:S01]  /*14e0*/  VIADD R27, R23.reuse, 0x400 ;  /* 0x00000400171b7836 */ /* 0x040fe20000000000 */
[----:B------:R-:W2:Y:S01]  /*14f0*/  LDG.E.CONSTANT R12, desc[UR6][R2.64+-0x400] ;  /* 0xfffc0006020c7981 */ /* 0x000ea2000c1e9900 */
[----:B------:R-:W-:-:S03]  /*1500*/  VIADD R7, R23, 0x800 ;  /* 0x0000080017077836 */ /* 0x000fc60000000000 */
[----:B------:R-:W3:Y:S04]  /*1510*/  LDG.E.CONSTANT R18, desc[UR6][R2.64] ;  /* 0x0000000602127981 */ /* 0x000ee8000c1e9900 */
[----:B------:R-:W3:Y:S04]  /*1520*/  LDG.E.CONSTANT R17, desc[UR6][R2.64+0x400] ;  /* 0x0004000602117981 */ /* 0x000ee8000c1e9900 */
[----:B------:R-:W4:Y:S01]  /*1530*/  LDG.E.CONSTANT R15, desc[UR6][R2.64+0xc00] ;  /* 0x000c0006020f7981 */ /* 0x000f22000c1e9900 */
[----:B------:R-:W-:-:S03]  /*1540*/  VIADD R29, R23, 0xc00 ;  /* 0x00000c00171d7836 */ /* 0x000fc60000000000 */
[----:B------:R-:W5:Y:S04]  /*1550*/  LDG.E.CONSTANT R14, desc[UR6][R2.64+0x1000] ;  /* 0x00100006020e7981 */ /* 0x000f68000c1e9900 */
[----:B------:R-:W5:Y:S01]  /*1560*/  LDG.E.CONSTANT R13, desc[UR6][R2.64+0x1400] ;  /* 0x00140006020d7981 */ /* 0x000f62000c1e9900 */
[----:B0-----:R-:W-:-:S03]  /*1570*/  IMAD.WIDE.U32 R24, R23, 0x4, R4 ;  /* 0x0000000417187825 */ /* 0x001fc600078e0004 */
[----:B------:R-:W5:Y:S04]  /*1580*/  LDG.E.CONSTANT R19, desc[UR6][R2.64+0x1c00] ;  /* 0x001c000602137981 */ /* 0x000f68000c1e9900 */
[----:B------:R-:W2:Y:S01]  /*1590*/  LDG.E.CONSTANT R10, desc[UR6][R24.64] ;  /* 0x00000006180a7981 */ /* 0x000ea2000c1e9900 */
[----:B------:R-:W-:-:S03]  /*15a0*/  IMAD.WIDE.U32 R26, R27, 0x4, R4 ;  /* 0x000000041b1a7825 */ /* 0x000fc600078e0004 */
[----:B------:R-:W5:Y:S01]  /*15b0*/  LDG.E.CONSTANT R20, desc[UR6][R2.64+0x2400] ;  /* 0x0024000602147981 */ /* 0x000f62000c1e9900 */
[----:B------:R-:W-:-:S03]  /*15c0*/  IMAD.WIDE.U32 R6, R7, 0x4, R4 ;  /* 0x0000000407067825 */ /* 0x000fc600078e0004 */
[----:B------:R-:W4:Y:S01]  /*15d0*/  LDG.E.CONSTANT R16, desc[UR6][R26.64] ;  /* 0x000000061a107981 */ /* 0x000f22000c1e9900 */
[----:B------:R-:W-:-:S03]  /*15e0*/  IMAD.WIDE.U32 R4, R29, 0x4, R4 ;  /* 0x000000041d047825 */ /* 0x000fc600078e0004 */
[----:B------:R-:W5:Y:S04]  /*15f0*/  LDG.E.CONSTANT R6, desc[UR6][R6.64] ;  /* 0x0000000606067981 */ /* 0x000f68000c1e9900 */
[----:B------:R-:W5:Y:S04]  /*1600*/  LDG.E.CONSTANT R25, desc[UR6][R2.64+0x2000] ;  /* 0x0020000602197981 */ /* 0x000f68000c1e9900 */
[----:B------:R0:W5:Y:S04]  /*1610*/  LDG.E.CONSTANT R5, desc[UR6][R4.64] ;  /* 0x0000000604057981 */ /* 0x000168000c1e9900 */
[----:B------:R-:W5:Y:S04]  /*1620*/  LDG.E.CONSTANT R24, desc[UR6][R2.64+0x2c00] ;  /* 0x002c000602187981 */ /* 0x000f68000c1e9900 */
[----:B------:R-:W5:Y:S04]  /*1630*/  LDG.E.CONSTANT R27, desc[UR6][R2.64+0x3000] ;  /* 0x00300006021b7981 */ /* 0x000f68000c1e9900 */
[----:B------:R1:W5:Y:S01]  /*1640*/  LDG.E.CONSTANT R22, desc[UR6][R2.64+0x3400] ;  /* 0x0034000602167981 */ /* 0x000362000c1e9900 */
[----:B------:R-:W-:-:S05]  /*1650*/  VIADD R8, R8, 0x1000 ;  /* 0x0000100008087836 */ /* 0x000fca0000000000 */
[----:B------:R-:W-:Y:S02]  /*1660*/  ISETP.GE.AND P1, PT, R8, R11, PT ;  /* 0x0000000b0800720c */ /* 0x000fe40003f26270 */
[----:B0-----:R-:W-:Y:S01]  /*1670*/  IADD3 R4, P2, PT, R2, 0x4000, RZ ;  /* 0x0000400002047810 */ /* 0x001fe20007f5e0ff */
[----:B------:R-:W-:-:S04]  /*1680*/  VIADD R23, R23, 0x1000 ;  /* 0x0000100017177836 */ /* 0x000fc80000000000 */
[----:B-1----:R-:W-:Y:S02]  /*1690*/  IMAD.X R3, RZ, RZ, R3, P2 ;  /* 0x000000ffff037224 */ /* 0x002fe400010e0603 */
[----:B------:R-:W-:Y:S01]  /*16a0*/  IMAD.MOV.U32 R2, RZ, RZ, R4 ;  /* 0x000000ffff027224 */ /* 0x000fe200078e0004 */
[----:B--2---:R-:W-:-:S04]  /*16b0*/  IADD3 R10, PT, PT, R12, R10, R21 ;  /* 0x0000000a0c0a7210 */ /* 0x004fc80007ffe015 */
[----:B---3--:R-:W-:-:S04]  /*16c0*/  IADD3 R10, PT, PT, R17, R18, R10 ;  /* 0x00000012110a7210 */ /* 0x008fc80007ffe00a */
[----:B----4-:R-:W-:-:S04]  /*16d0*/  IADD3 R10, PT, PT, R15, R16, R10 ;  /* 0x000000100f0a7210 */ /* 0x010fc80007ffe00a */
[----:B-----5:R-:W-:-:S04]  /*16e0*/  IADD3 R10, PT, PT, R13, R14, R10 ;  /* 0x0000000e0d0a7210 */ /* 0x020fc80007ffe00a */
[----:B------:R-:W-:-:S04]  /*16f0*/  IADD3 R6, PT, PT, R19, R6, R10 ;  /* 0x0000000613067210 */ /* 0x000fc80007ffe00a */
[----:B------:R-:W-:-:S04]  /*1700*/  IADD3 R6, PT, PT, R20, R25, R6 ;  /* 0x0000001914067210 */ /* 0x000fc80007ffe006 */
[----:B------:R-:W-:-:S04]  /*1710*/  IADD3 R5, PT, PT, R24, R5, R6 ;  /* 0x0000000518057210 */ /* 0x000fc80007ffe006 */
[----:B------:R-:W-:Y:S01]  /*1720*/  IADD3 R21, PT, PT, R22, R27, R5 ;  /* 0x0000001b16157210 */ /* 0x000fe20007ffe005 */
[----:B------:R-:W-:Y:S06]  /*1730*/  @!P1 BRA `(.L_x_27) ;  /* 0xfffffffc00649947 */ /* 0x000fec000383ffff */
.L_x_26:
[----:B------:R-:W-:Y:S05]  /*1740*/  BSYNC.RECONVERGENT B2 ;  /* 0x0000000000027941 */ /* 0x000fea0003800200 */
.L_x_25:
[----:B------:R-:W-:Y:S01]  /*1750*/  IMAD.IADD R4, R9, 0x1, -R8 ;  /* 0x0000000109047824 */ /* 0x000fe200078e0a08 */
[----:B------:R-:W-:Y:S04]  /*1760*/  BSSY.RECONVERGENT B2, `(.L_x_28) ;  /* 0x000001a000027945 */ /* 0x000fe80003800200 */
[----:B------:R-:W-:-:S13]  /*1770*/  ISETP.GT.AND P1, PT, R4, 0x400, PT ;  /* 0x000004000400780c */ /* 0x000fda0003f24270 */
[----:B------:R-:W-:Y:S05]  /*1780*/  @!P1 BRA `(.L_x_29) ;  /* 0x00000000005c9947 */ /* 0x000fea0003800000 */
[----:B------:R-:W0:Y:S01]  /*1790*/  LDC.64 R6, c[0x0][0x380] ;  /* 0x0000e000ff067b82 */ /* 0x000e220000000a00 */
[C---:B------:R-:W-:Y:S01]  /*17a0*/  VIADD R11, R23.reuse, 0x400 ;  /* 0x00000400170b7836 */ /* 0x040fe20000000000 */
[----:B------:R-:W2:Y:S04]  /*17b0*/  LDG.E.CONSTANT R10, desc[UR6][R2.64+-0x400] ;  /* 0xfffc0006020a7981 */ /* 0x000ea8000c1e9900 */
[----:B------:R-:W3:Y:S04]  /*17c0*/  LDG.E.CONSTANT R12, desc[UR6][R2.64+0x400] ;  /* 0x00040006020c7981 */ /* 0x000ee8000c1e9900 */
[----:B------:R-:W4:Y:S04]  /*17d0*/  LDG.E.CONSTANT R13, desc[UR6][R2.64+0xc00] ;  /* 0x000c0006020d7981 */ /* 0x000f28000c1e9900 */
[----:B------:R-:W5:Y:S04]  /*17e0*/  LDG.E.CONSTANT R15, desc[UR6][R2.64+0x1000] ;  /* 0x00100006020f7981 */ /* 0x000f68000c1e9900 */
[----:B------:R1:W5:Y:S01]  /*17f0*/  LDG.E.CONSTANT R14, desc[UR6][R2.64+0x1400] ;  /* 0x00140006020e7981 */ /* 0x000362000c1e9900 */
[----:B0-----:R-:W-:-:S04]  /*1800*/  IMAD.WIDE.U32 R4, R23, 0x4, R6 ;  /* 0x0000000417047825 */ /* 0x001fc800078e0006 */
[----:B------:R-:W-:Y:S02]  /*1810*/  IMAD.WIDE.U32 R6, R11, 0x4, R6 ;  /* 0x000000040b067825 */ /* 0x000fe400078e0006 */
[----:B------:R-:W2:Y:S04]  /*1820*/  LDG.E.CONSTANT R4, desc[UR6][R4.64] ;  /* 0x0000000604047981 */ /* 0x000ea8000c1e9900 */
[----:B------:R-:W3:Y:S04]  /*1830*/  LDG.E.CONSTANT R11, desc[UR6][R2.64] ;  /* 0x00000006020b7981 */ /* 0x000ee8000c1e9900 */
[----:B------:R-:W4:Y:S01]  /*1840*/  LDG.E.CONSTANT R7, desc[UR6][R6.64] ;  /* 0x0000000606077981 */ /* 0x000f22000c1e9900 */
[----:B------:R-:W-:Y:S01]  /*1850*/  PLOP3.LUT P0, PT, PT, PT, PT, 0x8, 0x80 ;  /* 0x000000000080781c */ /* 0x000fe20003f0e170 */
[----:B------:R-:W-:-:S02]  /*1860*/  VIADD R8, R8, 0x800 ;  /* 0x0000080008087836 */ /* 0x000fc40000000000 */
[----:B------:R-:W-:Y:S01]  /*1870*/  VIADD R23, R23, 0x800 ;  /* 0x0000080017177836 */ /* 0x000fe20000000000 */
[----:B--2---:R-:W-:Y:S02]  /*1880*/  IADD3 R10, PT, PT, R10, R4, R21 ;  /* 0x000000040a0a7210 */ /* 0x004fe40007ffe015 */
[----:B------:R-:W-:Y:S02]  /*1890*/  IADD3 R4, P1, PT, R2, 0x2000, RZ ;  /* 0x0000200002047810 */ /* 0x000fe40007f3e0ff */
[----:B---3--:R-:W-:-:S03]  /*18a0*/  IADD3 R10, PT, PT, R12, R11, R10 ;  /* 0x0000000b0c0a7210 */ /* 0x008fc60007ffe00a */
[----:B------:R-:W-:Y:S01]  /*18b0*/  IMAD.X R5, RZ, RZ, R3, P1 ;  /* 0x000000ffff057224 */ /* 0x000fe200008e0603 */
[----:B----4-:R-:W-:Y:S01]  /*18c0*/  IADD3 R10, PT, PT, R13, R7, R10 ;  /* 0x000000070d0a7210 */ /* 0x010fe20007ffe00a */
[----:B-1----:R-:W-:Y:S02]  /*18d0*/  IMAD.MOV.U32 R2, RZ, RZ, R4 ;  /* 0x000000ffff027224 */ /* 0x002fe400078e0004 */
[----:B------:R-:W-:Y:S01]  /*18e0*/  IMAD.MOV.U32 R3, RZ, RZ, R5 ;  /* 0x000000ffff037224 */ /* 0x000fe200078e0005 */
[----:B-----5:R-:W-:-:S07]  /*18f0*/  IADD3 R21, PT, PT, R14, R15, R10 ;  /* 0x0000000f0e157210 */ /* 0x020fce0007ffe00a */
.L_x_29:
[----:B------:R-:W-:Y:S05]  /*1900*/  BSYNC.RECONVERGENT B2 ;  /* 0x0000000000027941 */ /* 0x000fea0003800200 */
.L_x_28:
[----:B------:R-:W-:-:S13]  /*1910*/  ISETP.LT.OR P0, PT, R8, R9, P0 ;  /* 0x000000090800720c */ /* 0x000fda0000701670 */
[----:B------:R-:W-:Y:S05]  /*1920*/  @!P0 BRA `(.L_x_21) ;  /* 0x0000000000208947 */ /* 0x000fea0003800000 */
[----:B------:R-:W0:Y:S01]  /*1930*/  LDC.64 R4, c[0x0][0x380] ;  /* 0x0000e000ff047b82 */ /* 0x000e220000000a00 */
[----:B------:R-:W2:Y:S04]  /*1940*/  LDG.E.CONSTANT R6, desc[UR6][R2.64+-0x400] ;  /* 0xfffc000602067981 */ /* 0x000ea8000c1e9900 */
[----:B------:R-:W3:Y:S04]  /*1950*/  LDG.E.CONSTANT R7, desc[UR6][R2.64] ;  /* 0x0000000602077981 */ /* 0x000ee8000c1e9900 */
[----:B------:R-:W3:Y:S01]  /*1960*/  LDG.E.CONSTANT R8, desc[UR6][R2.64+0x400] ;  /* 0x0004000602087981 */ /* 0x000ee2000c1e9900 */
[----:B0-----:R-:W-:-:S06]  /*1970*/  IMAD.WIDE.U32 R4, R23, 0x4, R4 ;  /* 0x0000000417047825 */ /* 0x001fcc00078e0004 */
[----:B------:R-:W2:Y:S02]  /*1980*/  LDG.E.CONSTANT R4, desc[UR6][R4.64] ;  /* 0x0000000604047981 */ /* 0x000ea4000c1e9900 */
[----:B--2---:R-:W-:-:S04]  /*1990*/  IADD3 R6, PT, PT, R6, R4, R21 ;  /* 0x0000000406067210 */ /* 0x004fc80007ffe015 */
[----:B---3--:R-:W-:-:S07]  /*19a0*/  IADD3 R21, PT, PT, R8, R7, R6 ;  /* 0x0000000708157210 */ /* 0x008fce0007ffe006 */
.L_x_21:
[----:B------:R-:W-:Y:S05]  /*19b0*/  BSYNC.RECONVERGENT B1 ;  /* 0x0000000000017941 */ /* 0x000fea0003800200 */
.L_x_19:
[----:B------:R-:W0:Y:S01]  /*19c0*/  S2R R8, SR_LANEID ;  /* 0x0000000000087919 */ /* 0x000e220000000000 */
[----:B------:R-:W1:Y:S01]  /*19d0*/  SHFL.DOWN PT, R2, R21, 0x1, 0x1f ;  /* 0x08201f0015027f89 */ /* 0x000e6200000e0000 */
[C---:B0-----:R-:W-:Y:S02]  /*19e0*/  ISETP.GT.AND P0, PT, R8.reuse, 0x1e, PT ;  /* 0x0000001e0800780c */ /* 0x041fe40003f04270 */
[----:B------:R-:W-:Y:S02]  /*19f0*/  ISETP.NE.AND P1, PT, R8, RZ, PT ;  /* 0x000000ff0800720c */ /* 0x000fe40003f25270 */
[----:B-1----:R-:W-:Y:S02]  /*1a00*/  SEL R2, R2, RZ, !P0 ;  /* 0x000000ff02027207 */ /* 0x002fe40004000000 */
[----:B------:R-:W-:-:S03]  /*1a10*/  ISETP.GT.AND P0, PT, R8, 0x1d, PT ;  /* 0x0000001d0800780c */ /* 0x000fc60003f04270 */
[----:B------:R-:W-:-:S05]  /*1a20*/  IMAD.IADD R2, R2, 0x1, R21 ;  /* 0x0000000102027824 */ /* 0x000fca00078e0215 */
[----:B------:R-:W0:Y:S01]  /*1a30*/  SHFL.DOWN PT, R3, R2, 0x2, 0x1f ;  /* 0x08401f0002037f89 */ /* 0x000e2200000e0000 */
[----:B------:R-:W-:Y:S01]  /*1a40*/  @!P1 MOV R6, 0x400 ;  /* 0x0000040000069802 */ /* 0x000fe20000000f00 */
[----:B------:R-:W1:Y:S01]  /*1a50*/  @!P1 S2R R7, SR_CgaCtaId ;  /* 0x0000000000079919 */ /* 0x000e620000008800 */
[----:B0-----:R-:W-:Y:S02]  /*1a60*/  SEL R3, R3, RZ, !P0 ;  /* 0x000000ff03037207 */ /* 0x001fe40004000000 */
[----:B------:R-:W-:-:S03]  /*1a70*/  ISETP.GT.AND P0, PT, R8, 0x1b, PT ;  /* 0x0000001b0800780c */ /* 0x000fc60003f04270 */
[----:B------:R-:W-:-:S05]  /*1a80*/  IMAD.IADD R3, R2, 0x1, R3 ;  /* 0x0000000102037824 */ /* 0x000fca00078e0203 */
[----:B------:R-:W0:Y:S01]  /*1a90*/  SHFL.DOWN PT, R4, R3, 0x4, 0x1f ;  /* 0x08801f0003047f89 */ /* 0x000e2200000e0000 */
[----:B-1----:R-:W-:Y:S02]  /*1aa0*/  @!P1 LEA R6, R7, R6, 0x18 ;  /* 0x0000000607069211 */ /* 0x002fe400078ec0ff */
[----:B0-----:R-:W-:Y:S02]  /*1ab0*/  SEL R4, R4, RZ, !P0 ;  /* 0x000000ff04047207 */ /* 0x001fe40004000000 */
[----:B------:R-:W-:-:S03]  /*1ac0*/  ISETP.GT.AND P0, PT, R8, 0x17, PT ;  /* 0x000000170800780c */ /* 0x000fc60003f04270 */
[----:B------:R-:W-:Y:S01]  /*1ad0*/  IMAD.IADD R4, R3, 0x1, R4 ;  /* 0x0000000103047824 */ /* 0x000fe200078e0204 */
[----:B------:R-:W-:-:S04]  /*1ae0*/  @!P1 SHF.R.U32.HI R3, RZ, 0x3, R0 ;  /* 0x00000003ff039819 */ /* 0x000fc80000011600 */
        /* <DEDUP_REMOVED lines=13> */
[----:B------:R-:W0:Y:S01]  /*1bc0*/  S2UR UR5, SR_CgaCtaId ;  /* 0x00000000000579c3 */ /* 0x000e220000008800 */
[----:B------:R-:W-:Y:S02]  /*1bd0*/  UMOV UR4, 0x400 ;  /* 0x0000040000047882 */ /* 0x000fe40000000000 */
[----:B0-----:R-:W-:-:S09]  /*1be0*/  ULEA UR4, UR5, UR4, 0x18 ;  /* 0x0000000405047291 */ /* 0x001fd2000f8ec0ff */
[----:B------:R-:W-:Y:S04]  /*1bf0*/  LDS R0, [UR4+0xc] ;  /* 0x00000c04ff007984 */ /* 0x000fe80008000800 */
[----:B---3--:R-:W0:Y:S04]  /*1c00*/  LDS.128 R4, [UR4+0x10] ;  /* 0x00001004ff047984 */ /* 0x008e280008000c00 */
[----:B------:R-:W1:Y:S01]  /*1c10*/  LDS.64 R8, [UR4+0x20] ;  /* 0x00002004ff087984 */ /* 0x000e620008000a00 */
[----:B0-----:R-:W-:-:S04]  /*1c20*/  IADD3 R0, PT, PT, R4, R0, R3 ;  /* 0x0000000004007210 */ /* 0x001fc80007ffe003 */
[----:B------:R-:W-:-:S04]  /*1c30*/  IADD3 R0, PT, PT, R6, R0, R5 ;  /* 0x0000000006007210 */ /* 0x000fc80007ffe005 */
[----:B-1----:R-:W-:-:S05]  /*1c40*/  IADD3 R0, PT, PT, R8, R0, R7 ;  /* 0x0000000008007210 */ /* 0x002fca0007ffe007 */
[----:B------:R-:W-:Y:S01]  /*1c50*/  IMAD.IADD R3, R0, 0x1, R9 ;  /* 0x0000000100037824 */ /* 0x000fe200078e0209 */
[----:B------:R-:W-:Y:S06]  /*1c60*/  BRA `(.L_x_17) ;  /* 0x0000001c00307947 */ /* 0x000fec0003800000 */
.L_x_2:
        /* <DEDUP_REMOVED lines=12> */
.L_x_32:
[----:B------:R-:W-:Y:S05]  /*1d30*/  BSYNC.RECONVERGENT B1 ;  /* 0x0000000000017941 */ /* 0x000fea0003800200 */
.L_x_31:
        /* <DEDUP_REMOVED lines=16> */
.L_x_37:
        /* <DEDUP_REMOVED lines=9> */
.L_x_36:
[----:B------:R-:W-:Y:S05]  /*1ed0*/  BSYNC.RECONVERGENT B2 ;  /* 0x0000000000027941 */ /* 0x000fea0003800200 */
.L_x_35:
        /* <DEDUP_REMOVED lines=8> */
.L_x_40:
        /* <DEDUP_REMOVED lines=35> */
.L_x_39:
[----:B------:R-:W-:Y:S05]  /*2190*/  BSYNC.RECONVERGENT B2 ;  /* 0x0000000000027941 */ /* 0x000fea0003800200 */
.L_x_38:
        /* <DEDUP_REMOVED lines=22> */
.L_x_42:
[----:B------:R-:W-:Y:S05]  /*2300*/  BSYNC.RECONVERGENT B2 ;  /* 0x0000000000027941 */ /* 0x000fea0003800200 */
.L_x_41:
        /* <DEDUP_REMOVED lines=10> */
.L_x_34:
[----:B------:R-:W-:Y:S05]  /*23b0*/  BSYNC.RECONVERGENT B1 ;  /* 0x0000000000017941 */ /* 0x000fea0003800200 */
.L_x_33:
        /* <DEDUP_REMOVED lines=38> */
[----:B------:R-:W0:Y:S04]  /*2620*/  LDS.128 R4, [UR4+0x10] ;  /* 0x00001004ff047984 */ /* 0x000e280008000c00 */
[----:B------:R-:W1:Y:S01]  /*2630*/  LDS.64 R8, [UR4+0x20] ;  /* 0x00002004ff087984 */ /* 0x000e620008000a00 */
[----:B0-----:R-:W-:-:S04]  /*2640*/  IADD3 R0, PT, PT, R4, R0, R3 ;  /* 0x0000000004007210 */ /* 0x001fc80007ffe003 */
[----:B------:R-:W-:-:S04]  /*2650*/  IADD3 R0, PT, PT, R6, R0, R5 ;  /* 0x0000000006007210 */ /* 0x000fc80007ffe005 */
[----:B-1----:R-:W-:-:S05]  /*2660*/  IADD3 R0, PT, PT, R8, R0, R7 ;  /* 0x0000000008007210 */ /* 0x002fca0007ffe007 */
[----:B--2---:R-:W-:Y:S01]  /*2670*/  IMAD.IADD R3, R0, 0x1, R9 ;  /* 0x0000000100037824 */ /* 0x004fe200078e0209 */
[----:B------:R-:W-:Y:S06]  /*2680*/  BRA `(.L_x_17) ;  /* 0x0000001000a87947 */ /* 0x000fec0003800000 */
.L_x_43:
        /* <DEDUP_REMOVED lines=16> */
[----:B------:R-:W1:Y:S02]  /*2790*/  SHFL.DOWN PT, R2, R3, 0x2, R7 ;  /* 0x0840000003027989 */ /* 0x000e6400000e0007 */
[----:B-1----:R-:W-:Y:S02]  /*27a0*/  SEL R2, R2, RZ, !P0 ;  /* 0x000000ff02027207 */ /* 0x002fe40004000000 */
[----:B------:R-:W-:-:S03]  /*27b0*/  ISETP.GT.AND P0, PT, R8, R7, PT ;  /* 0x000000070800720c */ /* 0x000fc60003f04270 */
[----:B------:R-:W-:Y:S01]  /*27c0*/  IMAD.IADD R2, R3, 0x1, R2 ;  /* 0x0000000103027824 */ /* 0x000fe200078e0202 */
[----:B------:R-:W-:-:S04]  /*27d0*/  @!P1 SHF.R.U32.HI R3, RZ, 0x3, R9 ;  /* 0x00000003ff039819 */ /* 0x000fc80000011609 */
[----:B------:R-:W1:Y:S02]  /*27e0*/  SHFL.DOWN PT, R4, R2, 0x4, R7 ;  /* 0x0880000002047989 */ /* 0x000e6400000e0007 */
[----:B-1----:R-:W-:Y:S01]  /*27f0*/  SEL R5, R4, RZ, !P0 ;  /* 0x000000ff04057207 */ /* 0x002fe20004000000 */
[C---:B------:R-:W-:Y:S02]  /*2800*/  VIADD R4, R6.reuse, 0x8 ;  /* 0x0000000806047836 */ /* 0x040fe40000000000 */
[----:B------:R-:W-:Y:S02]  /*2810*/  VIADD R6, R6, 0x10 ;  /* 0x0000001006067836 */ /* 0x000fe40000000000 */
[----:B------:R-:W-:Y:S01]  /*2820*/  IMAD.IADD R5, R2, 0x1, R5 ;  /* 0x0000000102057824 */ /* 0x000fe200078e0205 */
[----:B------:R-:W-:Y:S02]  /*2830*/  ISETP.GT.AND P0, PT, R4, R7, PT ;  /* 0x000000070400720c */ /* 0x000fe40003f04270 */
[----:B------:R-:W-:-:S02]  /*2840*/  @!P1 MOV R4, 0x400 ;  /* 0x0000040000049802 */ /* 0x000fc40000000f00 */
[----:B------:R-:W1:Y:S02]  /*2850*/  SHFL.DOWN PT, R0, R5, 0x8, R7 ;  /* 0x0900000005007989 */ /* 0x000e6400000e0007 */
[----:B0-----:R-:W-:Y:S02]  /*2860*/  @!P1 LEA R11, R11, R4, 0x18 ;  /* 0x000000040b0b9211 */ /* 0x001fe400078ec0ff */
[----:B------:R-:W-:-:S05]  /*2870*/  @!P1 LOP3.LUT R4, R3, 0x7c, RZ, 0xc0, !PT ;  /* 0x0000007c03049812 */ /* 0x000fca00078ec0ff */
[----:B------:R-:W-:Y:S01]  /*2880*/  @!P1 IMAD.IADD R4, R4, 0x1, R11 ;  /* 0x0000000104049824 */ /* 0x000fe200078e020b */
[----:B-1----:R-:W-:Y:S02]  /*2890*/  SEL R0, R0, RZ, !P0 ;  /* 0x000000ff00007207 */ /* 0x002fe40004000000 */
        /* <DEDUP_REMOVED lines=15> */
[----:B-1----:R-:W0:Y:S04]  /*2990*/  LDS.128 R4, [UR4+0x10] ;  /* 0x00001004ff047984 */ /* 0x002e280008000c00 */
        /* <DEDUP_REMOVED lines=18> */
.L_x_30:
[----:B------:R-:W0:Y:S01]  /*2ac0*/  S2R R0, SR_TID.X ;  /* 0x0000000000007919 */ /* 0x000e220000002100 */
[----:B------:R-:W0:Y:S02]  /*2ad0*/  LDC.64 R2, c[0x0][0x380] ;  /* 0x0000e000ff027b82 */ /* 0x000e240000000a00 */
[----:B0-----:R-:W-:-:S05]  /*2ae0*/  IMAD.WIDE.U32 R2, R0, 0x4, R2 ;  /* 0x0000000400027825 */ /* 0x001fca00078e0002 */
[----:B------:R-:W2:Y:S04]  /*2af0*/  LDG.E.CONSTANT R19, desc[UR6][R2.64] ;  /* 0x0000000602137981 */ /* 0x000ea8000c1e9900 */
[----:B------:R-:W2:Y:S04]  /*2b00*/  LDG.E.CONSTANT R4, desc[UR6][R2.64+0x400] ;  /* 0x0004000602047981 */ /* 0x000ea8000c1e9900 */
[----:B------:R-:W2:Y:S04]  /*2b10*/  LDG.E.CONSTANT R5, desc[UR6][R2.64+0x800] ;  /* 0x0008000602057981 */ /* 0x000ea8000c1e9900 */
[----:B------:R-:W3:Y:S04]  /*2b20*/  LDG.E.CONSTANT R6, desc[UR6][R2.64+0xc00] ;  /* 0x000c000602067981 */ /* 0x000ee8000c1e9900 */
[----:B------:R-:W3:Y:S04]  /*2b30*/  LDG.E.CONSTANT R7, desc[UR6][R2.64+0x1000] ;  /* 0x0010000602077981 */ /* 0x000ee8000c1e9900 */
[----:B------:R-:W4:Y:S04]  /*2b40*/  LDG.E.CONSTANT R8, desc[UR6][R2.64+0x1400] ;  /* 0x0014000602087981 */ /* 0x000f28000c1e9900 */
[----:B------:R-:W4:Y:S04]  /*2b50*/  LDG.E.CONSTANT R9, desc[UR6][R2.64+0x1800] ;  /* 0x0018000602097981 */ /* 0x000f28000c1e9900 */
[----:B------:R-:W5:Y:S04]  /*2b60*/  LDG.E.CONSTANT R10, desc[UR6][R2.64+0x1c00] ;  /* 0x001c0006020a7981 */ /* 0x000f68000c1e9900 */
[----:B------:R-:W5:Y:S04]  /*2b70*/  LDG.E.CONSTANT R11, desc[UR6][R2.64+0x2000] ;  /* 0x00200006020b7981 */ /* 0x000f68000c1e9900 */
[----:B------:R-:W5:Y:S04]  /*2b80*/  LDG.E.CONSTANT R12, desc[UR6][R2.64+0x2400] ;  /* 0x00240006020c7981 */ /* 0x000f68000c1e9900 */
[----:B------:R-:W5:Y:S04]  /*2b90*/  LDG.E.CONSTANT R13, desc[UR6][R2.64+0x2800] ;  /* 0x00280006020d7981 */ /* 0x000f68000c1e9900 */
[----:B------:R-:W5:Y:S04]  /*2ba0*/  LDG.E.CONSTANT R14, desc[UR6][R2.64+0x2c00] ;  /* 0x002c0006020e7981 */ /* 0x000f68000c1e9900 */
[----:B------:R-:W5:Y:S04]  /*2bb0*/  LDG.E.CONSTANT R15, desc[UR6][R2.64+0x3000] ;  /* 0x00300006020f7981 */ /* 0x000f68000c1e9900 */
[----:B------:R-:W5:Y:S04]  /*2bc0*/  LDG.E.CONSTANT R16, desc[UR6][R2.64+0x3400] ;  /* 0x0034000602107981 */ /* 0x000f68000c1e9900 */
[----:B------:R-:W5:Y:S04]  /*2bd0*/  LDG.E.CONSTANT R17, desc[UR6][R2.64+0x3800] ;  /* 0x0038000602117981 */ /* 0x000f68000c1e9900 */
[----:B------:R-:W5:Y:S01]  /*2be0*/  LDG.E.CONSTANT R18, desc[UR6][R2.64+0x3c00] ;  /* 0x003c000602127981 */ /* 0x000f62000c1e9900 */
[----:B------:R-:W-:-:S02]  /*2bf0*/  ISETP.GE.U32.AND P0, PT, R20, 0x2000, PT ;  /* 0x000020001400780c */ /* 0x000fc40003f06070 */
[----:B--2---:R-:W-:-:S04]  /*2c00*/  IADD3 R4, PT, PT, R5, R4, R19 ;  /* 0x0000000405047210 */ /* 0x004fc80007ffe013 */
[----:B---3--:R-:W-:-:S04]  /*2c10*/  IADD3 R4, PT, PT, R7, R6, R4 ;  /* 0x0000000607047210 */ /* 0x008fc80007ffe004 */
[----:B----4-:R-:W-:-:S04]  /*2c20*/  IADD3 R4, PT, PT, R9, R8, R4 ;  /* 0x0000000809047210 */ /* 0x010fc80007ffe004 */
[----:B-----5:R-:W-:Y:S01]  /*2c30*/  IADD3 R4, PT, PT, R11, R10, R4 ;  /* 0x0000000a0b047210 */ /* 0x020fe20007ffe004 */
[----:B------:R-:W-:-:S03]  /*2c40*/  IMAD.MOV.U32 R11, RZ, RZ, 0x1000 ;  /* 0x00001000ff0b7424 */ /* 0x000fc600078e00ff */
[----:B------:R-:W-:-:S04]  /*2c50*/  IADD3 R4, PT, PT, R13, R12, R4 ;  /* 0x0000000c0d047210 */ /* 0x000fc80007ffe004 */
[----:B------:R-:W-:-:S04]  /*2c60*/  IADD3 R4, PT, PT, R15, R14, R4 ;  /* 0x0000000e0f047210 */ /* 0x000fc80007ffe004 */
[----:B------:R-:W-:-:S05]  /*2c70*/  IADD3 R17, PT, PT, R17, R16, R4 ;  /* 0x0000001011117210 */ /* 0x000fca0007ffe004 */
[----:B------:R-:W-:Y:S01]  /*2c80*/  IMAD.IADD R8, R18, 0x1, R17 ;  /* 0x0000000112087824 */ /* 0x000fe200078e0211 */
[----:B------:R-:W-:Y:S06]  /*2c90*/  @!P0 BRA `(.L_x_44) ;  /* 0x00000000008c8947 */ /* 0x000fec0003800000 */
[----:B------:R-:W0:Y:S01]  /*2ca0*/  LDC R7, c[0x0][0x390] ;  /* 0x0000e400ff077b82 */ /* 0x000e220000000800 */
[----:B------:R-:W-:Y:S02]  /*2cb0*/  VIADD R6, R20, 0xfffff000 ;  /* 0xfffff00014067836 */ /* 0x000fe40000000000 */
[----:B------:R-:W-:-:S07]  /*2cc0*/  IMAD.MOV.U32 R11, RZ, RZ, 0x1000 ;  /* 0x00001000ff0b7424 */ /* 0x000fce00078e00ff */
.L_x_46:
[----:B------:R-:W-:-:S05]  /*2cd0*/  IMAD.WIDE R4, R11, 0x4, R2 ;  /* 0x000000040b047825 */ /* 0x000fca00078e0202 */
        /* <DEDUP_REMOVED lines=16> */
[----:B--2---:R-:W-:-:S04]  /*2de0*/  IADD3 R18, PT, PT, R18, R19, R8 ;  /* 0x0000001312127210 */ /* 0x004fc80007ffe008 */
[----:B---3--:R-:W-:Y:S01]  /*2df0*/  IADD3 R18, PT, PT, R21, R20, R18 ;  /* 0x0000001415127210 */ /* 0x008fe20007ffe012 */
[----:B0-----:R-:W-:-:S04]  /*2e00*/  IMAD.MOV.U32 R20, RZ, RZ, R7 ;  /* 0x000000ffff147224 */ /* 0x001fc800078e0007 */
[----:B------:R-:W-:Y:S01]  /*2e10*/  IMAD.IADD R8, R20, 0x1, -R11 ;  /* 0x0000000114087824 */ /* 0x000fe200078e0a0b */
[----:B----4-:R-:W-:-:S04]  /*2e20*/  IADD3 R18, PT, PT, R23, R22, R18 ;  /* 0x0000001617127210 */ /* 0x010fc80007ffe012 */
[----:B------:R-:W-:Y:S02]  /*2e30*/  ISETP.GE.AND P0, PT, R8, 0x1000, PT ;  /* 0x000010000800780c */ /* 0x000fe40003f06270 */
[----:B-----5:R-:W-:-:S04]  /*2e40*/  IADD3 R18, PT, PT, R25, R24, R18 ;  /* 0x0000001819127210 */ /* 0x020fc80007ffe012 */
[----:B------:R-:W-:-:S04]  /*2e50*/  IADD3 R14, PT, PT, R14, R17, R18 ;  /* 0x000000110e0e7210 */ /* 0x000fc80007ffe012 */
[----:B------:R-:W-:-:S04]  /*2e60*/  IADD3 R12, PT, PT, R15, R12, R14 ;  /* 0x0000000c0f0c7210 */ /* 0x000fc80007ffe00e */
[----:B------:R-:W-:-:S04]  /*2e70*/  IADD3 R10, PT, PT, R10, R13, R12 ;  /* 0x0000000d0a0a7210 */ /* 0x000fc80007ffe00c */
[----:B------:R-:W-:Y:S01]  /*2e80*/  IADD3 R8, PT, PT, R16, R9, R10 ;  /* 0x0000000910087210 */ /* 0x000fe20007ffe00a */
[----:B------:R-:W-:Y:S06]  /*2e90*/  @!P0 BRA `(.L_x_45) ;  /* 0x0000000400fc8947 */ /* 0x000fec0003800000 */
[----:B------:R-:W-:-:S05]  /*2ea0*/  VIADD R11, R11, 0x1000 ;  /* 0x000010000b0b7836 */ /* 0x000fca0000000000 */
[----:B------:R-:W-:-:S13]  /*2eb0*/  ISETP.GT.AND P0, PT, R11, R6, PT ;  /* 0x000000060b00720c */ /* 0x000fda0003f04270 */
[----:B------:R-:W-:Y:S05]  /*2ec0*/  @!P0 BRA `(.L_x_46) ;  /* 0xfffffffc00808947 */ /* 0x000fea000383ffff */
.L_x_44:
        /* <DEDUP_REMOVED lines=20> */
.L_x_50:
        /* <DEDUP_REMOVED lines=8> */
.L_x_49:
[----:B------:R-:W-:Y:S05]  /*3090*/  BSYNC.RECONVERGENT B2 ;  /* 0x0000000000027941 */ /* 0x000fea0003800200 */
.L_x_48:
        /* <DEDUP_REMOVED lines=16> */
.L_x_53:
        /* <DEDUP_REMOVED lines=20> */
[----:B------:R-:W5:Y:S04]  /*32e0*/  LDG.E.CONSTANT R22, desc[UR6][R2.64+0x2400] ;  /* 0x0024000602167981 */ /* 0x000f68000c1e9900 */
[----:B------:R0:W5:Y:S04]  /*32f0*/  LDG.E.CONSTANT R5, desc[UR6][R4.64] ;  /* 0x0000000604057981 */ /* 0x000168000c1e9900 */
        /* <DEDUP_REMOVED lines=17> */
.L_x_52:
[----:B------:R-:W-:Y:S05]  /*3410*/  BSYNC.RECONVERGENT B2 ;  /* 0x0000000000027941 */ /* 0x000fea0003800200 */
.L_x_51:
        /* <DEDUP_REMOVED lines=10> */
[----:B------:R-:W5:Y:S01]  /*34c0*/  LDG.E.CONSTANT R16, desc[UR6][R2.64+0x1400] ;  /* 0x0014000602107981 */ /* 0x000f62000c1e9900 */
[----:B0-----:R-:W-:-:S04]  /*34d0*/  IMAD.WIDE.U32 R4, R11, 0x4, R6 ;  /* 0x000000040b047825 */ /* 0x001fc800078e0006 */
[----:B------:R-:W-:Y:S02]  /*34e0*/  IMAD.WIDE.U32 R6, R13, 0x4, R6 ;  /* 0x000000040d067825 */ /* 0x000fe400078e0006 */
[----:B------:R0:W2:Y:S04]  /*34f0*/  LDG.E.CONSTANT R5, desc[UR6][R4.64] ;  /* 0x0000000604057981 */ /* 0x0000a8000c1e9900 */
[----:B------:R1:W3:Y:S04]  /*3500*/  LDG.E.CONSTANT R13, desc[UR6][R2.64] ;  /* 0x00000006020d7981 */ /* 0x0002e8000c1e9900 */
[----:B------:R-:W4:Y:S01]  /*3510*/  LDG.E.CONSTANT R7, desc[UR6][R6.64] ;  /* 0x0000000606077981 */ /* 0x000f22000c1e9900 */
[----:B0-----:R-:W-:Y:S01]  /*3520*/  IADD3 R4, P1, PT, R2, 0x2000, RZ ;  /* 0x0000200002047810 */ /* 0x001fe20007f3e0ff */
[----:B------:R-:W-:Y:S01]  /*3530*/  VIADD R10, R10, 0x800 ;  /* 0x000008000a0a7836 */ /* 0x000fe20000000000 */
[----:B------:R-:W-:Y:S01]  /*3540*/  PLOP3.LUT P0, PT, PT, PT, PT, 0x8, 0x80 ;  /* 0x000000000080781c */ /* 0x000fe20003f0e170 */
[----:B------:R-:W-:-:S02]  /*3550*/  VIADD R11, R11, 0x800 ;  /* 0x000008000b0b7836 */ /* 0x000fc40000000000 */
[----:B-1----:R-:W-:Y:S01]  /*3560*/  IMAD.MOV.U32 R2, RZ, RZ, R4 ;  /* 0x000000ffff027224 */ /* 0x002fe200078e0004 */
[----:B--2---:R-:W-:-:S04]  /*3570*/  IADD3 R12, PT, PT, R12, R5, R8 ;  /* 0x000000050c0c7210 */ /* 0x004fc80007ffe008 */
[----:B---3--:R-:W-:Y:S01]  /*3580*/  IADD3 R12, PT, PT, R14, R13, R12 ;  /* 0x0000000d0e0c7210 */ /* 0x008fe20007ffe00c */
[----:B------:R-:W-:-:S03]  /*3590*/  IMAD.X R5, RZ, RZ, R3, P1 ;  /* 0x000000ffff057224 */ /* 0x000fc600008e0603 */
[----:B----4-:R-:W-:Y:S01]  /*35a0*/  IADD3 R12, PT, PT, R15, R7, R12 ;  /* 0x000000070f0c7210 */ /* 0x010fe20007ffe00c */
[----:B------:R-:W-:-:S03]  /*35b0*/  IMAD.MOV.U32 R3, RZ, RZ, R5 ;  /* 0x000000ffff037224 */ /* 0x000fc600078e0005 */
[----:B-----5:R-:W-:-:S07]  /*35c0*/  IADD3 R8, PT, PT, R16, R17, R12 ;  /* 0x0000001110087210 */ /* 0x020fce0007ffe00c */
.L_x_55:
[----:B------:R-:W-:Y:S05]  /*35d0*/  BSYNC.RECONVERGENT B2 ;  /* 0x0000000000027941 */ /* 0x000fea0003800200 */
.L_x_54:
        /* <DEDUP_REMOVED lines=10> */
.L_x_47:
[----:B------:R-:W-:Y:S05]  /*3680*/  BSYNC.RECONVERGENT B1 ;  /* 0x0000000000017941 */ /* 0x000fea0003800200 */
.L_x_45:
[----:B------:R-:W0:Y:S01]  /*3690*/  S2R R9, SR_LANEID ;  /* 0x0000000000097919 */ /* 0x000e220000000000 */
[----:B------:R-:W1:Y:S01]  /*36a0*/  SHFL.DOWN PT, R2, R8, 0x1, 0x1f ;  /* 0x08201f0008027f89 */ /* 0x000e6200000e0000 */
[C---:B0-----:R-:W-:Y:S02]  /*36b0*/  ISETP.GT.AND P0, PT, R9.reuse, 0x1e, PT ;  /* 0x0000001e0900780c */ /* 0x041fe40003f04270 */
[C---:B------:R-:W-:Y:S02]  /*36c0*/  ISETP.NE.AND P1, PT, R9.reuse, RZ, PT ;  /* 0x000000ff0900720c */ /* 0x040fe40003f25270 */
        /* <DEDUP_REMOVED lines=37> */
[----:B0-----:R-:W-:-:S07]  /*3920*/  IMAD.IADD R3, R0, 0x1, R9 ;  /* 0x0000000100037824 */ /* 0x001fce00078e0209 */
.L_x_17:
[----:B------:R-:W-:Y:S05]  /*3930*/  BSYNC.RECONVERGENT B0 ;  /* 0x0000000000007941 */ /* 0x000fea0003800200 */
.L_x_1:
[----:B------:R-:W-:Y:S05]  /*3940*/  @P0 EXIT ;  /* 0x000000000000094d */ /* 0x000fea0003800000 */
[----:B-1----:R-:W1:Y:S01]  /*3950*/  LDC.64 R4, c[0x0][0x388] ;  /* 0x0000e200ff047b82 */ /* 0x002e620000000a00 */
[----:B------:R-:W0:Y:S02]  /*3960*/  LDCU UR4, c[0x0][0x398] ;  /* 0x00007300ff0477ac */ /* 0x000e240008000800 */
[----:B0-234-:R-:W-:-:S05]  /*3970*/  VIADD R3, R3, UR4 ;  /* 0x0000000403037c36 */ /* 0x01dfca0008000000 */
[----:B-1----:R-:W-:Y:S01]  /*3980*/  STG.E desc[UR6][R4.64], R3 ;  /* 0x0000000304007986 */ /* 0x002fe2000c101906 */
[----:B------:R-:W-:Y:S05]  /*3990*/  EXIT ;  /* 0x000000000000794d */ /* 0x000fea0003800000 */
.L_x_56:
[----:B------:R-:W-:-:S00]  /*39a0*/  BRA `(.L_x_56) ;  /* 0xfffffffc00fc7947 */ /* 0x000fc0000383ffff */
[----:B------:R-:W-:-:S00]  /*39b0*/  NOP ;  /* 0x0000000000007918 */ /* 0x000fc00000000000 */
        /* <DEDUP_REMOVED lines=12> */
.L_x_304:


//--------------------- .text._ZN3cub18CUB_300001_SM_10006detail6reduce18DeviceReduceKernelINS2_10policy_hubIiyN4cuda3std3__44plusIiEEE10Policy1000EN6thrust24THRUST_300001_SM_1000_NS6detail15normal_iteratorINSD_10device_ptrIiEEEEyS9_iNS7_10__identityEEEvT0_PT3_T1_NS0_13GridEvenShareISN_EET2_T4_ --------------------------
	.section	.text._ZN3cub18CUB_300001_SM_10006detail6reduce18DeviceReduceKernelINS2_10policy_hubIiyN4cuda3std3__44plusIiEEE10Policy1000EN6thrust24THRUST_300001_SM_1000_NS6detail15normal_iteratorINSD_10device_ptrIiEEEEyS9_iNS7_10__identityEEEvT0_PT3_T1_NS0_13GridEvenShareISN_EET2_T4_,"ax",@progbits
	.align	128
        .global         _ZN3cub18CUB_300001_SM_10006detail6reduce18DeviceReduceKernelINS2_10policy_hubIiyN4cuda3std3__44plusIiEEE10Policy1000EN6thrust24THRUST_300001_SM_1000_NS6detail15normal_iteratorINSD_10device_ptrIiEEEEyS9_iNS7_10__identityEEEvT0_PT3_T1_NS0_13GridEvenShareISN_EET2_T4_
        .type           _ZN3cub18CUB_300001_SM_10006detail6reduce18DeviceReduceKernelINS2_10policy_hubIiyN4cuda3std3__44plusIiEEE10Policy1000EN6thrust24THRUST_300001_SM_1000_NS6detail15normal_iteratorINSD_10device_ptrIiEEEEyS9_iNS7_10__identityEEEvT0_PT3_T1_NS0_13GridEvenShareISN_EET2_T4_,@function
        .size           _ZN3cub18CUB_300001_SM_10006detail6reduce18DeviceReduceKernelINS2_10policy_hubIiyN4cuda3std3__44plusIiEEE10Policy1000EN6thrust24THRUST_300001_SM_1000_NS6detail15normal_iteratorINSD_10device_ptrIiEEEEyS9_iNS7_10__identityEEEvT0_PT3_T1_NS0_13GridEvenShareISN_EET2_T4_,(.L_x_305 - _ZN3cub18CUB_300001_SM_10006detail6reduce18DeviceReduceKernelINS2_10policy_hubIiyN4cuda3std3__44plusIiEEE10Policy1000EN6thrust24THRUST_300001_SM_1000_NS6detail15normal_iteratorINSD_10device_ptrIiEEEEyS9_iNS7_10__identityEEEvT0_PT3_T1_NS0_13GridEvenShareISN_EET2_T4_)
        .other          _ZN3cub18CUB_300001_SM_10006detail6reduce18DeviceReduceKernelINS2_10policy_hubIiyN4cuda3std3__44plusIiEEE10Policy1000EN6thrust24THRUST_300001_SM_1000_NS6detail15normal_iteratorINSD_10device_ptrIiEEEEyS9_iNS7_10__identityEEEvT0_PT3_T1_NS0_13GridEvenShareISN_EET2_T4_,@"STO_CUDA_ENTRY STV_DEFAULT"
_ZN3cub18CUB_300001_SM_10006detail6reduce18DeviceReduceKernelINS2_10policy_hubIiyN4cuda3std3__44plusIiEEE10Policy1000EN6thrust24THRUST_300001_SM_1000_NS6detail15normal_iteratorINSD_10device_ptrIiEEEEyS9_iNS7_10__identityEEEvT0_PT3_T1_NS0_13GridEvenShareISN_EET2_T4_:
.text._ZN3cub18CUB_300001_SM_10006detail6reduce18DeviceReduceKernelINS2_10policy_hubIiyN4cuda3std3__44plusIiEEE10Policy1000EN6thrust24THRUST_300001_SM_1000_NS6detail15normal_iteratorINSD_10device_ptrIiEEEEyS9_iNS7_10__identityEEEvT0_PT3_T1_NS0_13GridEvenShareISN_EET2_T4_:
[----:B------:R-:W-:Y:S08]  /*0000*/  LDC R1, c[0x0][0x37c] ;  /* 0x0000df00ff017b82 */ /* 0x000ff00000000800 */
[----:B------:R-:W0:Y:S01]  /*0010*/  S2UR UR16, SR_CTAID.X ;  /* 0x00000000001079c3 */ /* 0x000e220000002500 */
[----:B------:R-:W1:Y:S01]  /*0020*/  LDCU.64 UR8, c[0x0][0x3b8] ;  /* 0x00007700ff0877ac */ /* 0x000e620008000a00 */
[----:B------:R-:W-:Y:S01]  /*0030*/  BSSY.RECONVERGENT B0, `(.L_x_57) ;  /* 0x0000201000007945 */ /* 0x000fe20003800200 */
[----:B------:R-:W2:Y:S01]  /*0040*/  LDCU UR5, c[0x0][0x3c0] ;  /* 0x00007800ff0577ac */ /* 0x000ea20008000800 */
[----:B------:R-:W3:Y:S01]  /*0050*/  LDCU.64 UR14, c[0x0][0x358] ;  /* 0x00006b00ff0e77ac */ /* 0x000ee20008000a00 */
[----:B-1----:R-:W-:-:S02]  /*0060*/  IMAD.U32 R2, RZ, RZ, UR8 ;  /* 0x00000008ff027e24 */ /* 0x002fc4000f8e00ff */
[----:B------:R-:W-:Y:S01]  /*0070*/  IMAD.U32 R3, RZ, RZ, UR9 ;  /* 0x00000009ff037e24 */ /* 0x000fe2000f8e00ff */
[----:B--2---:R-:W-:Y:S02]  /*0080*/  USHF.L.U32 UR5, UR5, 0xc, URZ ;  /* 0x0000000c05057899 */ /* 0x004fe400080006ff */
[----:B0-----:R-:W-:Y:S02]  /*0090*/  USHF.L.U32 UR7, UR16, 0xc, URZ ;  /* 0x0000000c10077899 */ /* 0x001fe400080006ff */
[----:B------:R-:W-:-:S04]  /*00a0*/  USHF.R.S32.HI UR4, URZ, 0x1f, UR5 ;  /* 0x0000001fff047899 */ /* 0x000fc80008011405 */
[----:B------:R-:W-:-:S04]  /*00b0*/  IADD3 R23, P1, PT, R2, -UR7, RZ ;  /* 0x8000000702177c10 */ /* 0x000fc8000ff3e0ff */
[----:B------:R-:W-:Y:S02]  /*00c0*/  ISETP.GT.U32.AND P0, PT, R23, 0xfff, PT ;  /* 0x00000fff1700780c */ /* 0x000fe40003f04070 */
[----:B------:R-:W-:-:S04]  /*00d0*/  IADD3.X R22, PT, PT, R3, -0x1, RZ, P1, !PT ;  /* 0xffffffff03167810 */ /* 0x000fc80000ffe4ff */
[----:B------:R-:W-:-:S13]  /*00e0*/  ISETP.GT.U32.AND.EX P0, PT, R22, RZ, PT, P0 ;  /* 0x000000ff1600720c */ /* 0x000fda0003f04100 */
[----:B---3--:R-:W-:Y:S05]  /*00f0*/  @P0 BRA `(.L_x_58) ;  /* 0x0000000c00ac0947 */ /* 0x008fea0003800000 */
[----:B------:R-:W0:Y:S01]  /*0100*/  S2R R3, SR_TID.X ;  /* 0x0000000000037919 */ /* 0x000e220000002100 */
[----:B------:R-:W-:Y:S01]  /*0110*/  VIADD R0, R2, -UR7 ;  /* 0x8000000702007c36 */ /* 0x000fe20008000000 */
[----:B------:R-:W-:Y:S01]  /*0120*/  BSSY.RECONVERGENT B1, `(.L_x_59) ;  /* 0x000000a000017945 */ /* 0x000fe20003800200 */
[----:B------:R-:W-:-:S03]  /*0130*/  IMAD.MOV.U32 R4, RZ, RZ, RZ ;  /* 0x000000ffff047224 */ /* 0x000fc600078e00ff */
[----:B0-----:R-:W-:Y:S01]  /*0140*/  ISETP.GE.AND P0, PT, R3, R0, PT ;  /* 0x000000000300720c */ /* 0x001fe20003f06270 */
[----:B------:R-:W-:-:S12]  /*0150*/  IMAD.MOV.U32 R5, RZ, RZ, R3 ;  /* 0x000000ffff057224 */ /* 0x000fd800078e0003 */
[----:B------:R-:W-:Y:S05]  /*0160*/  @P0 BRA `(.L_x_60) ;  /* 0x0000000000140947 */ /* 0x000fea0003800000 */
[----:B------:R-:W0:Y:S01]  /*0170*/  LDC.64 R6, c[0x0][0x380] ;  /* 0x0000e000ff067b82 */ /* 0x000e220000000a00 */
[----:B------:R-:W-:-:S04]  /*0180*/  VIADD R5, R3, UR7 ;  /* 0x0000000703057c36 */ /* 0x000fc80008000000 */
[----:B0-----:R-:W-:-:S05]  /*0190*/  IMAD.WIDE.U32 R6, R5, 0x4, R6 ;  /* 0x0000000405067825 */ /* 0x001fca00078e0006 */
[----:B------:R0:W5:Y:S01]  /*01a0*/  LDG.E R4, desc[UR14][R6.64] ;  /* 0x0000000e06047981 */ /* 0x000162000c1e1900 */
[----:B------:R-:W-:-:S07]  /*01b0*/  VIADD R5, R3, 0x100 ;  /* 0x0000010003057836 */ /* 0x000fce0000000000 */
.L_x_60:
[----:B------:R-:W-:Y:S05]  /*01c0*/  BSYNC.RECONVERGENT B1 ;  /* 0x0000000000017941 */ /* 0x000fea0003800200 */
.L_x_59:
[----:B------:R-:W-:Y:S01]  /*01d0*/  ISETP.GE.AND P0, PT, R5, R0, PT ;  /* 0x000000000500720c */ /* 0x000fe20003f06270 */
[----:B------:R-:W-:-:S12]  /*01e0*/  BSSY.RECONVERGENT B1, `(.L_x_61) ;  /* 0x000006c000017945 */ /* 0x000fd80003800200 */
[----:B------:R-:W-:Y:S05]  /*01f0*/  @P0 BRA `(.L_x_62) ;  /* 0x0000000400a80947 */ /* 0x000fea0003800000 */
[----:B0-----:R-:W-:Y:S01]  /*0200*/  LOP3.LUT R7, RZ, R5, RZ, 0x33, !PT ;  /* 0x00000005ff077212 */ /* 0x001fe200078e33ff */
[----:B------:R-:W-:Y:S03]  /*0210*/  BSSY.RECONVERGENT B2, `(.L_x_63) ;  /* 0x0000030000027945 */ /* 0x000fe60003800200 */
[----:B------:R-:W-:-:S04]  /*0220*/  IADD3 R7, PT, PT, R2, -UR7, R7 ;  /* 0x8000000702077c10 */ /* 0x000fc8000fffe007 */
[C---:B------:R-:W-:Y:S02]  /*0230*/  ISETP.GE.U32.AND P1, PT, R7.reuse, 0xf00, PT ;  /* 0x00000f000700780c */ /* 0x040fe40003f26070 */
[----:B------:R-:W-:-:S04]  /*0240*/  LEA.HI R2, R7, 0x1, RZ, 0x18 ;  /* 0x0000000107027811 */ /* 0x000fc800078fc0ff */
[----:B------:R-:W-:-:S04]  /*0250*/  LOP3.LUT R21, R2, 0xf, RZ, 0xc0, !PT ;  /* 0x0000000f02157812 */ /* 0x000fc800078ec0ff */
[----:B------:R-:W-:-:S03]  /*0260*/  ISETP.NE.AND P0, PT, R21, RZ, PT ;  /* 0x000000ff1500720c */ /* 0x000fc60003f05270 */
[----:B------:R-:W-:Y:S10]  /*0270*/  @!P1 BRA `(.L_x_64) ;  /* 0x0000000000a49947 */ /* 0x000ff40003800000 */
[----:B------:R-:W0:Y:S01]  /*0280*/  LDCU.64 UR8, c[0x0][0x380] ;  /* 0x00007000ff0877ac */ /* 0x000e220008000a00 */
[----:B------:R-:W-:Y:S01]  /*0290*/  IMAD.WIDE.U32 R6, R5, 0x4, RZ ;  /* 0x0000000405067825 */ /* 0x000fe200078e00ff */
[----:B------:R-:W-:Y:S01]  /*02a0*/  LOP3.LUT R8, R2, 0x1fffff0, RZ, 0xc0, !PT ;  /* 0x01fffff002087812 */ /* 0x000fe200078ec0ff */
[----:B------:R-:W-:-:S04]  /*02b0*/  UIMAD.WIDE.U32 UR4, UR16, 0x4000, URZ ;  /* 0x00004000100478a5 */ /* 0x000fc8000f8e00ff */
[----:B------:R-:W-:Y:S02]  /*02c0*/  IMAD.MOV R8, RZ, RZ, -R8 ;  /* 0x000000ffff087224 */ /* 0x000fe400078e0a08 */
[----:B------:R-:W-:Y:S02]  /*02d0*/  LOP3.LUT R14, R6, UR4, RZ, 0xfc, !PT ;  /* 0x00000004060e7c12 */ /* 0x000fe4000f8efcff */
[----:B------:R-:W-:Y:S02]  /*02e0*/  LOP3.LUT R7, R7, UR5, RZ, 0xfc, !PT ;  /* 0x0000000507077c12 */ /* 0x000fe4000f8efcff */
[----:B0-----:R-:W-:-:S04]  /*02f0*/  IADD3 R14, P1, PT, R14, UR8, RZ ;  /* 0x000000080e0e7c10 */ /* 0x001fc8000ff3e0ff */
[----:B------:R-:W-:-:S04]  /*0300*/  IADD3 R14, P2, PT, R14, 0x2000, RZ ;  /* 0x000020000e0e7810 */ /* 0x000fc80007f5e0ff */
[----:B------:R-:W-:-:S09]  /*0310*/  IADD3.X R7, PT, PT, RZ, UR9, R7, P2, P1 ;  /* 0x00000009ff077c10 */ /* 0x000fd200097e2407 */
.L_x_65:
[----:B------:R-:W-:-:S05]  /*0320*/  IMAD.MOV.U32 R6, RZ, RZ, R14 ;  /* 0x000000ffff067224 */ /* 0x000fca00078e000e */
[----:B------:R-:W2:Y:S04]  /*0330*/  LDG.E R15, desc[UR14][R6.64+-0x2000] ;  /* 0xffe0000e060f7981 */ /* 0x000ea8000c1e1900 */
[----:B------:R-:W2:Y:S04]  /*0340*/  LDG.E R16, desc[UR14][R6.64+-0x1c00] ;  /* 0xffe4000e06107981 */ /* 0x000ea8000c1e1900 */
[----:B------:R-:W3:Y:S04]  /*0350*/  LDG.E R18, desc[UR14][R6.64+-0x1800] ;  /* 0xffe8000e06127981 */ /* 0x000ee8000c1e1900 */
[----:B------:R-:W3:Y:S04]  /*0360*/  LDG.E R17, desc[UR14][R6.64+-0x1400] ;  /* 0xffec000e06117981 */ /* 0x000ee8000c1e1900 */
[----:B------:R-:W4:Y:S04]  /*0370*/  LDG.E R20, desc[UR14][R6.64+-0x1000] ;  /* 0xfff0000e06147981 */ /* 0x000f28000c1e1900 */
        /* <DEDUP_REMOVED lines=10> */
[----:B------:R0:W4:Y:S01]  /*0420*/  LDG.E R10, desc[UR14][R6.64+0x1c00] ;  /* 0x001c000e060a7981 */ /* 0x000122000c1e1900 */
[----:B------:R-:W-:-:S02]  /*0430*/  VIADD R8, R8, 0x10 ;  /* 0x0000001008087836 */ /* 0x000fc40000000000 */
[----:B------:R-:W-:-:S03]  /*0440*/  VIADD R5, R5, 0x1000 ;  /* 0x0000100005057836 */ /* 0x000fc60000000000 */
[----:B------:R-:W-:Y:S02]  /*0450*/  ISETP.NE.AND P1, PT, R8, RZ, PT ;  /* 0x000000ff0800720c */ /* 0x000fe40003f25270 */
[----:B--2--5:R-:W-:-:S04]  /*0460*/  IADD3 R15, PT, PT, R16, R15, R4 ;  /* 0x0000000f100f7210 */ /* 0x024fc80007ffe004 */
[----:B---3--:R-:W-:-:S04]  /*0470*/  IADD3 R15, PT, PT, R17, R18, R15 ;  /* 0x00000012110f7210 */ /* 0x008fc80007ffe00f */
[----:B----4-:R-:W-:-:S04]  /*0480*/  IADD3 R15, PT, PT, R19, R20, R15 ;  /* 0x00000014130f7210 */ /* 0x010fc80007ffe00f */
[----:B------:R-:W-:-:S04]  /*0490*/  IADD3 R15, PT, PT, R23, R22, R15 ;  /* 0x00000016170f7210 */ /* 0x000fc80007ffe00f */
[----:B------:R-:W-:-:S04]  /*04a0*/  IADD3 R15, PT, PT, R25, R24, R15 ;  /* 0x00000018190f7210 */ /* 0x000fc80007ffe00f */
[----:B------:R-:W-:Y:S02]  /*04b0*/  IADD3 R13, PT, PT, R13, R14, R15 ;  /* 0x0000000e0d0d7210 */ /* 0x000fe40007ffe00f */
[----:B------:R-:W-:-:S05]  /*04c0*/  IADD3 R14, P2, PT, R6, 0x4000, RZ ;  /* 0x00004000060e7810 */ /* 0x000fca0007f5e0ff */
[----:B0-----:R-:W-:Y:S01]  /*04d0*/  IMAD.X R7, RZ, RZ, R7, P2 ;  /* 0x000000ffff077224 */ /* 0x001fe200010e0607 */
[----:B------:R-:W-:-:S04]  /*04e0*/  IADD3 R9, PT, PT, R12, R9, R13 ;  /* 0x000000090c097210 */ /* 0x000fc80007ffe00d */
[----:B------:R-:W-:Y:S01]  /*04f0*/  IADD3 R4, PT, PT, R10, R11, R9 ;  /* 0x0000000b0a047210 */ /* 0x000fe20007ffe009 */
[----:B------:R-:W-:Y:S06]  /*0500*/  @P1 BRA `(.L_x_65) ;  /* 0xfffffffc00841947 */ /* 0x000fec000383ffff */
.L_x_64:
[----:B------:R-:W-:Y:S05]  /*0510*/  BSYNC.RECONVERGENT B2 ;  /* 0x0000000000027941 */ /* 0x000fea0003800200 */
.L_x_63:
[----:B------:R-:W-:Y:S05]  /*0520*/  @!P0 BRA `(.L_x_62) ;  /* 0x0000000000dc8947 */ /* 0x000fea0003800000 */
[----:B------:R-:W-:Y:S01]  /*0530*/  ISETP.GE.U32.AND P0, PT, R21, 0x8, PT ;  /* 0x000000081500780c */ /* 0x000fe20003f06070 */
[----:B------:R-:W-:Y:S01]  /*0540*/  BSSY.RECONVERGENT B2, `(.L_x_66) ;  /* 0x0000016000027945 */ /* 0x000fe20003800200 */
[----:B------:R-:W-:-:S04]  /*0550*/  LOP3.LUT R16, R2, 0x7, RZ, 0xc0, !PT ;  /* 0x0000000702107812 */ /* 0x000fc800078ec0ff */
[----:B------:R-:W-:-:S07]  /*0560*/  ISETP.NE.AND P1, PT, R16, RZ, PT ;  /* 0x000000ff1000720c */ /* 0x000fce0003f25270 */
[----:B------:R-:W-:Y:S06]  /*0570*/  @!P0 BRA `(.L_x_67) ;  /* 0x0000000000488947 */ /* 0x000fec0003800000 */
[----:B------:R-:W0:Y:S01]  /*0580*/  LDCU.64 UR4, c[0x0][0x380] ;  /* 0x00007000ff0477ac */ /* 0x000e220008000a00 */
[----:B------:R-:W-:-:S04]  /*0590*/  IADD3 R7, P0, PT, R5, UR7, RZ ;  /* 0x0000000705077c10 */ /* 0x000fc8000ff1e0ff */
[----:B------:R-:W-:Y:S02]  /*05a0*/  LEA.HI.X.SX32 R8, R5, RZ, 0x1, P0 ;  /* 0x000000ff05087211 */ /* 0x000fe400000f0eff */
[----:B0-----:R-:W-:-:S04]  /*05b0*/  LEA R6, P0, R7, UR4, 0x2 ;  /* 0x0000000407067c11 */ /* 0x001fc8000f8010ff */
[----:B------:R-:W-:-:S05]  /*05c0*/  LEA.HI.X R7, R7, UR5, R8, 0x2, P0 ;  /* 0x0000000507077c11 */ /* 0x000fca00080f1408 */
[----:B------:R-:W2:Y:S04]  /*05d0*/  LDG.E R9, desc[UR14][R6.64] ;  /* 0x0000000e06097981 */ /* 0x000ea8000c1e1900 */
[----:B------:R-:W2:Y:S04]  /*05e0*/  LDG.E R8, desc[UR14][R6.64+0x400] ;  /* 0x0004000e06087981 */ /* 0x000ea8000c1e1900 */
[----:B------:R-:W3:Y:S04]  /*05f0*/  LDG.E R11, desc[UR14][R6.64+0x800] ;  /* 0x0008000e060b7981 */ /* 0x000ee8000c1e1900 */
[----:B------:R-:W3:Y:S04]  /*0600*/  LDG.E R10, desc[UR14][R6.64+0xc00] ;  /* 0x000c000e060a7981 */ /* 0x000ee8000c1e1900 */
[----:B------:R-:W4:Y:S04]  /*0610*/  LDG.E R13, desc[UR14][R6.64+0x1000] ;  /* 0x0010000e060d7981 */ /* 0x000f28000c1e1900 */
[----:B------:R-:W4:Y:S04]  /*0620*/  LDG.E R12, desc[UR14][R6.64+0x1400] ;  /* 0x0014000e060c7981 */ /* 0x000f28000c1e1900 */
[----:B------:R-:W4:Y:S04]  /*0630*/  LDG.E R15, desc[UR14][R6.64+0x1800] ;  /* 0x0018000e060f7981 */ /* 0x000f28000c1e1900 */
[----:B------:R-:W4:Y:S01]  /*0640*/  LDG.E R14, desc[UR14][R6.64+0x1c00] ;  /* 0x001c000e060e7981 */ /* 0x000f22000c1e1900 */
[----:B------:R-:W-:Y:S01]  /*0650*/  VIADD R5, R5, 0x800 ;  /* 0x0000080005057836 */ /* 0x000fe20000000000 */
[----:B--2--5:R-:W-:-:S04]  /*0660*/  IADD3 R8, PT, PT, R8, R9, R4 ;  /* 0x0000000908087210 */ /* 0x024fc80007ffe004 */
[----:B---3--:R-:W-:-:S04]  /*0670*/  IADD3 R8, PT, PT, R10, R11, R8 ;  /* 0x0000000b0a087210 */ /* 0x008fc80007ffe008 */
[----:B----4-:R-:W-:-:S04]  /*0680*/  IADD3 R8, PT, PT, R12, R13, R8 ;  /* 0x0000000d0c087210 */ /* 0x010fc80007ffe008 */
[----:B------:R-:W-:-:S07]  /*0690*/  IADD3 R4, PT, PT, R14, R15, R8 ;  /* 0x0000000f0e047210 */ /* 0x000fce0007ffe008 */
.L_x_67:
[----:B------:R-:W-:Y:S05]  /*06a0*/  BSYNC.RECONVERGENT B2 ;  /* 0x0000000000027941 */ /* 0x000fea0003800200 */
.L_x_66:
        /* <DEDUP_REMOVED lines=14> */
[----:B------:R-:W3:Y:S01]  /*0790*/  LDG.E R10, desc[UR14][R6.64+0xc00] ;  /* 0x000c000e060a7981 */ /* 0x000ee2000c1e1900 */
[----:B------:R-:W-:Y:S01]  /*07a0*/  VIADD R5, R5, 0x400 ;  /* 0x0000040005057836 */ /* 0x000fe20000000000 */
[----:B--2--5:R-:W-:-:S04]  /*07b0*/  IADD3 R4, PT, PT, R8, R9, R4 ;  /* 0x0000000908047210 */ /* 0x024fc80007ffe004 */
[----:B---3--:R-:W-:-:S07]  /*07c0*/  IADD3 R4, PT, PT, R10, R11, R4 ;  /* 0x0000000b0a047210 */ /* 0x008fce0007ffe004 */
.L_x_69:
[----:B------:R-:W-:Y:S05]  /*07d0*/  BSYNC.RECONVERGENT B2 ;  /* 0x0000000000027941 */ /* 0x000fea0003800200 */
.L_x_68:
[----:B------:R-:W-:Y:S05]  /*07e0*/  @!P1 BRA `(.L_x_62) ;  /* 0x00000000002c9947 */ /* 0x000fea0003800000 */
[----:B------:R-:W0:Y:S01]  /*07f0*/  LDC.64 R6, c[0x0][0x380] ;  /* 0x0000e000ff067b82 */ /* 0x000e220000000a00 */
[----:B------:R-:W-:Y:S02]  /*0800*/  IMAD.U32 R9, RZ, RZ, UR16 ;  /* 0x00000010ff097e24 */ /* 0x000fe4000f8e00ff */
[----:B------:R-:W-:Y:S02]  /*0810*/  IMAD.MOV R2, RZ, RZ, -R2 ;  /* 0x000000ffff027224 */ /* 0x000fe400078e0a02 */
[----:B0-----:R-:W-:-:S07]  /*0820*/  IMAD.WIDE.U32 R6, R9, 0x4000, R6 ;  /* 0x0000400009067825 */ /* 0x001fce00078e0006 */
.L_x_70:
[----:B------:R-:W-:-:S06]  /*0830*/  IMAD.WIDE R8, R5, 0x4, R6 ;  /* 0x0000000405087825 */ /* 0x000fcc00078e0206 */
[----:B------:R-:W2:Y:S01]  /*0840*/  LDG.E R9, desc[UR14][R8.64] ;  /* 0x0000000e08097981 */ /* 0x000ea2000c1e1900 */
[----:B------:R-:W-:Y:S02]  /*0850*/  VIADD R2, R2, 0x1 ;  /* 0x0000000102027836 */ /* 0x000fe40000000000 */
[----:B------:R-:W-:-:S03]  /*0860*/  VIADD R5, R5, 0x100 ;  /* 0x0000010005057836 */ /* 0x000fc60000000000 */
[----:B------:R-:W-:Y:S01]  /*0870*/  ISETP.NE.AND P0, PT, R2, RZ, PT ;  /* 0x000000ff0200720c */ /* 0x000fe20003f05270 */
[----:B--2--5:R-:W-:-:S12]  /*0880*/  IMAD.IADD R4, R9, 0x1, R4 ;  /* 0x0000000109047824 */ /* 0x024fd800078e0204 */
[----:B------:R-:W-:Y:S05]  /*0890*/  @P0 BRA `(.L_x_70) ;  /* 0xfffffffc00e40947 */ /* 0x000fea000383ffff */
.L_x_62:
[----:B------:R-:W-:Y:S05]  /*08a0*/  BSYNC.RECONVERGENT B1 ;  /* 0x0000000000017941 */ /* 0x000fea0003800200 */
.L_x_61:
[----:B------:R-:W-:-:S13]  /*08b0*/  ISETP.GE.AND P0, PT, R0, 0x100, PT ;  /* 0x000001000000780c */ /* 0x000fda0003f06270 */
[----:B------:R-:W-:Y:S05]  /*08c0*/  @!P0 BRA `(.L_x_71) ;  /* 0x0000000000ac8947 */ /* 0x000fea0003800000 */
[----:B------:R-:W1:Y:S01]  /*08d0*/  S2R R8, SR_LANEID ;  /* 0x0000000000087919 */ /* 0x000e620000000000 */
[----:B-----5:R-:W2:Y:S01]  /*08e0*/  SHFL.DOWN PT, R0, R4, 0x1, 0x1f ;  /* 0x08201f0004007f89 */ /* 0x020ea200000e0000 */
[C---:B-1----:R-:W-:Y:S02]  /*08f0*/  ISETP.GT.AND P0, PT, R8.reuse, 0x1e, PT ;  /* 0x0000001e0800780c */ /* 0x042fe40003f04270 */
[----:B------:R-:W-:Y:S02]  /*0900*/  ISETP.NE.AND P1, PT, R8, RZ, PT ;  /* 0x000000ff0800720c */ /* 0x000fe40003f25270 */
[----:B--2---:R-:W-:Y:S02]  /*0910*/  SEL R5, R0, RZ, !P0 ;  /* 0x000000ff00057207 */ /* 0x004fe40004000000 */
[----:B------:R-:W-:-:S03]  /*0920*/  ISETP.GT.AND P0, PT, R8, 0x1d, PT ;  /* 0x0000001d0800780c */ /* 0x000fc60003f04270 */
[----:B------:R-:W-:-:S05]  /*0930*/  IMAD.IADD R5, R5, 0x1, R4 ;  /* 0x0000000105057824 */ /* 0x000fca00078e0204 */
[----:B------:R-:W1:Y:S01]  /*0940*/  SHFL.DOWN PT, R0, R5, 0x2, 0x1f ;  /* 0x08401f0005007f89 */ /* 0x000e6200000e0000 */
[----:B0-----:R-:W0:Y:S01]  /*0950*/  @!P1 S2R R6, SR_CgaCtaId ;  /* 0x0000000000069919 */ /* 0x001e220000008800 */
[----:B-1----:R-:W-:Y:S02]  /*0960*/  SEL R0, R0, RZ, !P0 ;  /* 0x000000ff00007207 */ /* 0x002fe40004000000 */
[----:B------:R-:W-:-:S03]  /*0970*/  ISETP.GT.AND P0, PT, R8, 0x1b, PT ;  /* 0x0000001b0800780c */ /* 0x000fc60003f04270 */
[----:B------:R-:W-:Y:S01]  /*0980*/  IMAD.IADD R0, R5, 0x1, R0 ;  /* 0x0000000105007824 */ /* 0x000fe200078e0200 */
[----:B------:R-:W-:-:S04]  /*0990*/  @!P1 MOV R5, 0x400 ;  /* 0x0000040000059802 */ /* 0x000fc80000000f00 */
[----:B------:R-:W1:Y:S01]  /*09a0*/  SHFL.DOWN PT, R2, R0, 0x4, 0x1f ;  /* 0x08801f0000027f89 */ /* 0x000e6200000e0000 */
[----:B0-----:R-:W-:Y:S02]  /*09b0*/  @!P1 LEA R5, R6, R5, 0x18 ;  /* 0x0000000506059211 */ /* 0x001fe400078ec0ff */
[----:B-1----:R-:W-:Y:S02]  /*09c0*/  SEL R7, R2, RZ, !P0 ;  /* 0x000000ff02077207 */ /* 0x002fe40004000000 */
        /* <DEDUP_REMOVED lines=19> */
[----:B--2---:R-:W-:Y:S04]  /*0b00*/  LDS R0, [UR4+0xc] ;  /* 0x00000c04ff007984 */ /* 0x004fe80008000800 */
[----:B------:R-:W0:Y:S04]  /*0b10*/  LDS.128 R4, [UR4+0x10] ;  /* 0x00001004ff047984 */ /* 0x000e280008000c00 */
[----:B------:R-:W1:Y:S01]  /*0b20*/  LDS.64 R2, [UR4+0x20] ;  /* 0x00002004ff027984 */ /* 0x000e620008000a00 */
[----:B0-----:R-:W-:-:S04]  /*0b30*/  IADD3 R0, PT, PT, R4, R0, R9 ;  /* 0x0000000004007210 */ /* 0x001fc80007ffe009 */
[----:B------:R-:W-:-:S04]  /*0b40*/  IADD3 R0, PT, PT, R6, R0, R5 ;  /* 0x0000000006007210 */ /* 0x000fc80007ffe005 */
[----:B-1----:R-:W-:-:S05]  /*0b50*/  IADD3 R0, PT, PT, R2, R0, R7 ;  /* 0x0000000002007210 */ /* 0x002fca0007ffe007 */
[----:B------:R-:W-:Y:S01]  /*0b60*/  IMAD.IADD R9, R0, 0x1, R3 ;  /* 0x0000000100097824 */ /* 0x000fe200078e0203 */
[----:B------:R-:W-:Y:S06]  /*0b70*/  BRA `(.L_x_72) ;  /* 0x0000001400307947 */ /* 0x000fec0003800000 */
.L_x_71:
[----:B------:R-:W-:Y:S01]  /*0b80*/  LOP3.LUT R2, R3, 0x3e0, RZ, 0xc0, !PT ;  /* 0x000003e003027812 */ /* 0x000fe200078ec0ff */
[----:B------:R-:W1:Y:S03]  /*0b90*/  S2R R10, SR_LANEID ;  /* 0x00000000000a7919 */ /* 0x000e660000000000 */
[----:B0-----:R-:W-:Y:S01]  /*0ba0*/  LOP3.LUT R7, RZ, R2, RZ, 0x33, !PT ;  /* 0x00000002ff077212 */ /* 0x001fe200078e33ff */
[----:B------:R-:W-:-:S04]  /*0bb0*/  VIADD R5, R2, 0x20 ;  /* 0x0000002002057836 */ /* 0x000fc80000000000 */
[----:B------:R-:W-:Y:S01]  /*0bc0*/  IMAD.IADD R7, R0, 0x1, R7 ;  /* 0x0000000100077824 */ /* 0x000fe200078e0207 */
[----:B------:R-:W-:-:S04]  /*0bd0*/  ISETP.GT.AND P0, PT, R5, R0, PT ;  /* 0x000000000500720c */ /* 0x000fc80003f04270 */
[----:B------:R-:W-:-:S05]  /*0be0*/  SEL R7, R7, 0x1f, P0 ;  /* 0x0000001f07077807 */ /* 0x000fca0000000000 */
[----:B-----5:R-:W0:Y:S01]  /*0bf0*/  SHFL.DOWN PT, R2, R4, 0x1, R7 ;  /* 0x0820000004027989 */ /* 0x020e2200000e0007 */
[CC--:B-1----:R-:W-:Y:S01]  /*0c00*/  ISETP.GE.AND P0, PT, R10.reuse, R7.reuse, PT ;  /* 0x000000070a00720c */ /* 0x0c2fe20003f06270 */
[C---:B------:R-:W-:Y:S01]  /*0c10*/  VIADD R6, R10.reuse, 0x2 ;  /* 0x000000020a067836 */ /* 0x040fe20000000000 */
[C---:B------:R-:W-:Y:S01]  /*0c20*/  ISETP.NE.AND P1, PT, R10.reuse, RZ, PT ;  /* 0x000000ff0a00720c */ /* 0x040fe20003f25270 */
[----:B------:R-:W-:Y:S01]  /*0c30*/  VIADD R8, R10, 0x4 ;  /* 0x000000040a087836 */ /* 0x000fe20000000000 */
[----:B0-----:R-:W-:Y:S02]  /*0c40*/  SEL R5, R2, RZ, !P0 ;  /* 0x000000ff02057207 */ /* 0x001fe40004000000 */
        /* <DEDUP_REMOVED lines=35> */
[----:B------:R-:W0:Y:S04]  /*0e80*/  LDS.128 R4, [UR4+0x10] ;  /* 0x00001004ff047984 */ /* 0x000e280008000c00 */
[----:B------:R-:W2:Y:S04]  /*0e90*/  LDS R2, [UR4+0xc] ;  /* 0x00000c04ff027984 */ /* 0x000ea80008000800 */
[----:B------:R-:W3:Y:S01]  /*0ea0*/  LDS.64 R10, [UR4+0x20] ;  /* 0x00002004ff0a7984 */ /* 0x000ee20008000a00 */
[----:B0-----:R-:W-:Y:S02]  /*0eb0*/  SEL R4, R4, RZ, P2 ;  /* 0x000000ff04047207 */ /* 0x001fe40001000000 */
[----:B------:R-:W-:-:S02]  /*0ec0*/  ISETP.GT.AND P2, PT, R0, 0x60, PT ;  /* 0x000000600000780c */ /* 0x000fc40003f44270 */
[----:B--2---:R-:W-:Y:S02]  /*0ed0*/  SEL R2, R2, RZ, P1 ;  /* 0x000000ff02027207 */ /* 0x004fe40000800000 */
        /* <DEDUP_REMOVED lines=8> */
[----:B---3--:R-:W-:Y:S02]  /*0f60*/  SEL R10, R10, RZ, P2 ;  /* 0x000000ff0a0a7207 */ /* 0x008fe40001000000 */
[----:B------:R-:W-:Y:S02]  /*0f70*/  SEL R11, R11, RZ, P3 ;  /* 0x000000ff0b0b7207 */ /* 0x000fe40001800000 */
[----:B------:R-:W-:-:S05]  /*0f80*/  IADD3 R2, PT, PT, R10, R2, R7 ;  /* 0x000000020a027210 */ /* 0x000fca0007ffe007 */
[----:B-1----:R-:W-:Y:S01]  /*0f90*/  IMAD.IADD R9, R2, 0x1, R11 ;  /* 0x0000000102097824 */ /* 0x002fe200078e020b */
[----:B------:R-:W-:Y:S06]  /*0fa0*/  BRA `(.L_x_72) ;  /* 0x0000001000247947 */ /* 0x000fec0003800000 */
.L_x_58:
[----:B------:R-:W0:Y:S01]  /*0fb0*/  S2R R0, SR_TID.X ;  /* 0x0000000000007919 */ /* 0x000e220000002100 */
[----:B------:R-:W1:Y:S01]  /*0fc0*/  LDC.64 R4, c[0x0][0x380] ;  /* 0x0000e000ff047b82 */ /* 0x000e620000000a00 */
[----:B0-----:R-:W-:-:S04]  /*0fd0*/  VIADD R7, R0, UR7 ;  /* 0x0000000700077c36 */ /* 0x001fc80008000000 */
[----:B-1----:R-:W-:-:S05]  /*0fe0*/  IMAD.WIDE.U32 R4, R7, 0x4, R4 ;  /* 0x0000000407047825 */ /* 0x002fca00078e0004 */
[----:B------:R-:W2:Y:S04]  /*0ff0*/  LDG.E R6, desc[UR14][R4.64] ;  /* 0x0000000e04067981 */ /* 0x000ea8000c1e1900 */
[----:B------:R-:W2:Y:S04]  /*1000*/  LDG.E R7, desc[UR14][R4.64+0x400] ;  /* 0x0004000e04077981 */ /* 0x000ea8000c1e1900 */
[----:B------:R-:W2:Y:S04]  /*1010*/  LDG.E R8, desc[UR14][R4.64+0x800] ;  /* 0x0008000e04087981 */ /* 0x000ea8000c1e1900 */
[----:B------:R-:W3:Y:S04]  /*1020*/  LDG.E R9, desc[UR14][R4.64+0xc00] ;  /* 0x000c000e04097981 */ /* 0x000ee8000c1e1900 */
[----:B------:R-:W3:Y:S04]  /*1030*/  LDG.E R10, desc[UR14][R4.64+0x1000] ;  /* 0x0010000e040a7981 */ /* 0x000ee8000c1e1900 */
[----:B------:R-:W4:Y:S04]  /*1040*/  LDG.E R11, desc[UR14][R4.64+0x1400] ;  /* 0x0014000e040b7981 */ /* 0x000f28000c1e1900 */
[----:B------:R-:W4:Y:S04]  /*1050*/  LDG.E R12, desc[UR14][R4.64+0x1800] ;  /* 0x0018000e040c7981 */ /* 0x000f28000c1e1900 */
[----:B------:R-:W5:Y:S04]  /*1060*/  LDG.E R13, desc[UR14][R4.64+0x1c00] ;  /* 0x001c000e040d7981 */ /* 0x000f68000c1e1900 */
[----:B------:R-:W5:Y:S04]  /*1070*/  LDG.E R14, desc[UR14][R4.64+0x2000] ;  /* 0x0020000e040e7981 */ /* 0x000f68000c1e1900 */
[----:B------:R-:W5:Y:S04]  /*1080*/  LDG.E R15, desc[UR14][R4.64+0x2400] ;  /* 0x0024000e040f7981 */ /* 0x000f68000c1e1900 */
[----:B------:R-:W5:Y:S04]  /*1090*/  LDG.E R16, desc[UR14][R4.64+0x2800] ;  /* 0x0028000e04107981 */ /* 0x000f68000c1e1900 */
[----:B------:R-:W5:Y:S04]  /*10a0*/  LDG.E R17, desc[UR14][R4.64+0x2c00] ;  /* 0x002c000e04117981 */ /* 0x000f68000c1e1900 */
[----:B------:R-:W5:Y:S04]  /*10b0*/  LDG.E R18, desc[UR14][R4.64+0x3000] ;  /* 0x0030000e04127981 */ /* 0x000f68000c1e1900 */
[----:B------:R-:W5:Y:S04]  /*10c0*/  LDG.E R19, desc[UR14][R4.64+0x3400] ;  /* 0x0034000e04137981 */ /* 0x000f68000c1e1900 */
[----:B------:R-:W5:Y:S04]  /*10d0*/  LDG.E R20, desc[UR14][R4.64+0x3800] ;  /* 0x0038000e04147981 */ /* 0x000f68000c1e1900 */
[----:B------:R-:W5:Y:S01]  /*10e0*/  LDG.E R21, desc[UR14][R4.64+0x3c00] ;  /* 0x003c000e04157981 */ /* 0x000f62000c1e1900 */
[----:B------:R-:W-:-:S04]  /*10f0*/  ISETP.GE.U32.AND P0, PT, R23, UR5, PT ;  /* 0x0000000517007c0c */ /* 0x000fc8000bf06070 */
[----:B------:R-:W-:Y:S02]  /*1100*/  ISETP.GE.U32.AND.EX P0, PT, R22, UR4, PT, P0 ;  /* 0x0000000416007c0c */ /* 0x000fe4000bf06100 */
[----:B--2---:R-:W-:-:S04]  /*1110*/  IADD3 R6, PT, PT, R8, R7, R6 ;  /* 0x0000000708067210 */ /* 0x004fc80007ffe006 */
[----:B---3--:R-:W-:-:S04]  /*1120*/  IADD3 R6, PT, PT, R10, R9, R6 ;  /* 0x000000090a067210 */ /* 0x008fc80007ffe006 */
[----:B----4-:R-:W-:-:S04]  /*1130*/  IADD3 R6, PT, PT, R12, R11, R6 ;  /* 0x0000000b0c067210 */ /* 0x010fc80007ffe006 */
[----:B-----5:R-:W-:-:S04]  /*1140*/  IADD3 R6, PT, PT, R14, R13, R6 ;  /* 0x0000000d0e067210 */ /* 0x020fc80007ffe006 */
[----:B------:R-:W-:-:S04]  /*1150*/  IADD3 R6, PT, PT, R16, R15, R6 ;  /* 0x0000000f10067210 */ /* 0x000fc80007ffe006 */
[----:B------:R-:W-:-:S04]  /*1160*/  IADD3 R6, PT, PT, R18, R17, R6 ;  /* 0x0000001112067210 */ /* 0x000fc80007ffe006 */
[----:B------:R-:W-:-:S05]  /*1170*/  IADD3 R6, PT, PT, R20, R19, R6 ;  /* 0x0000001314067210 */ /* 0x000fca0007ffe006 */
[----:B------:R-:W-:Y:S01]  /*1180*/  IMAD.IADD R8, R21, 0x1, R6 ;  /* 0x0000000115087824 */ /* 0x000fe200078e0206 */
[----:B------:R-:W-:Y:S06]  /*1190*/  @!P0 BRA `(.L_x_73) ;  /* 0x0000000c00008947 */ /* 0x000fec0003800000 */
[----:B------:R-:W-:Y:S01]  /*11a0*/  UIADD3 UR8, UP0, UPT, UR5, UR7, URZ ;  /* 0x0000000705087290 */ /* 0x000fe2000ff1e0ff */
[----:B------:R-:W-:Y:S01]  /*11b0*/  IADD3 R20, P1, PT, R2, -0x1000, RZ ;  /* 0xfffff00002147810 */ /* 0x000fe20007f3e0ff */
[----:B------:R-:W0:Y:S01]  /*11c0*/  LDCU.64 UR12, c[0x0][0x380] ;  /* 0x00007000ff0c77ac */ /* 0x000e220008000a00 */
[----:B------:R-:W-:Y:S02]  /*11d0*/  LOP3.LUT R5, RZ, R0, RZ, 0x33, !PT ;  /* 0x00000000ff057212 */ /* 0x000fe400078e33ff */
[----:B------:R-:W-:Y:S01]  /*11e0*/  IADD3.X R9, PT, PT, R3, -0x1, RZ, P1, !PT ;  /* 0xffffffff03097810 */ /* 0x000fe20000ffe4ff */
[----:B------:R-:W-:Y:S01]  /*11f0*/  UIADD3.X UR9, UPT, UPT, URZ, UR4, URZ, UP0, !UPT ;  /* 0x00000004ff097290 */ /* 0x000fe200087fe4ff */
[----:B------:R-:W-:Y:S01]  /*1200*/  ISETP.LT.U32.AND P0, PT, R20, UR8, PT ;  /* 0x0000000814007c0c */ /* 0x000fe2000bf01070 */
[----:B------:R-:W-:Y:S01]  /*1210*/  UMOV UR6, UR5 ;  /* 0x0000000500067c82 */ /* 0x000fe20008000000 */
[----:B------:R-:W-:Y:S01]  /*1220*/  IADD3 R11, P2, PT, R0, UR8, RZ ;  /* 0x00000008000b7c10 */ /* 0x000fe2000ff5e0ff */
[----:B------:R-:W-:Y:S01]  /*1230*/  UMOV UR4, URZ ;  /* 0x000000ff00047c82 */ /* 0x000fe20008000000 */
[----:B------:R-:W-:Y:S01]  /*1240*/  IADD3 R5, PT, PT, R2, -UR5, R5 ;  /* 0x8000000502057c10 */ /* 0x000fe2000fffe005 */
[----:B------:R-:W-:Y:S01]  /*1250*/  IMAD.U32 R10, RZ, RZ, UR9 ;  /* 0x00000009ff0a7e24 */ /* 0x000fe2000f8e00ff */
[----:B------:R-:W-:Y:S01]  /*1260*/  UMOV UR10, UR8 ;  /* 0x00000008000a7c82 */ /* 0x000fe20008000000 */
[----:B------:R-:W-:-:S02]  /*1270*/  IMAD.X R4, RZ, RZ, UR9, P2 ;  /* 0x00000009ff047e24 */ /* 0x000fc400090e06ff */
[----:B------:R-:W-:Y:S01]  /*1280*/  VIADD R7, R5, -UR7 ;  /* 0x8000000705077c36 */ /* 0x000fe20008000000 */
[----:B------:R-:W-:Y:S01]  /*1290*/  ISETP.GT.U32.AND.EX P0, PT, R10, R9, PT, P0 ;  /* 0x000000090a00720c */ /* 0x000fe20003f04100 */
[----:B------:R-:W-:Y:S01]  /*12a0*/  UMOV UR7, UR9 ;  /* 0x0000000900077c82 */ /* 0x000fe20008000000 */
[----:B0-----:R-:W-:-:S04]  /*12b0*/  LEA R6, P1, R11, UR12, 0x2 ;  /* 0x0000000c0b067c11 */ /* 0x001fc8000f8210ff */
[----:B------:R-:W-:Y:S02]  /*12c0*/  IADD3 R6, P2, PT, R6, 0x2000, RZ ;  /* 0x0000200006067810 */ /* 0x000fe40007f5e0ff */
[----:B------:R-:W-:-:S05]  /*12d0*/  LEA.HI.X R11, R11, UR13, R4, 0x2, P1 ;  /* 0x0000000d0b0b7c11 */ /* 0x000fca00088f1404 */
[----:B------:R-:W-:Y:S01]  /*12e0*/  IMAD.X R11, RZ, RZ, R11, P2 ;  /* 0x000000ffff0b7224 */ /* 0x000fe200010e060b */
[----:B------:R-:W-:Y:S06]  /*12f0*/  @P0 BRA `(.L_x_74) ;  /* 0x0000000000d40947 */ /* 0x000fec0003800000 */
[----:B------:R-:W0:Y:S01]  /*1300*/  LDC.64 R2, c[0x0][0x3b8] ;  /* 0x0000ee00ff027b82 */ /* 0x000e220000000a00 */
[----:B------:R-:W1:Y:S01]  /*1310*/  LDCU.64 UR12, c[0x0][0x380] ;  /* 0x00007000ff0c77ac */ /* 0x000e620008000a00 */
[----:B------:R-:W-:Y:S01]  /*1320*/  NOP ;  /* 0x0000000000007918 */ /* 0x000fe20000000000 */
.L_x_75:
[----:B------:R-:W-:-:S05]  /*1330*/  IADD3 R5, P0, PT, R0, UR8, RZ ;  /* 0x0000000800057c10 */ /* 0x000fca000ff1e0ff */
[----:B------:R-:W-:Y:S01]  /*1340*/  IMAD.X R10, RZ, RZ, UR9, P0 ;  /* 0x00000009ff0a7e24 */ /* 0x000fe200080e06ff */
[----:B-1----:R-:W-:-:S04]  /*1350*/  LEA R4, P0, R5, UR12, 0x2 ;  /* 0x0000000c05047c11 */ /* 0x002fc8000f8010ff */
[----:B------:R-:W-:-:S05]  /*1360*/  LEA.HI.X R5, R5, UR13, R10, 0x2, P0 ;  /* 0x0000000d05057c11 */ /* 0x000fca00080f140a */
        /* <DEDUP_REMOVED lines=15> */
[----:B------:R1:W5:Y:S01]  /*1460*/  LDG.E R21, desc[UR14][R4.64+0x3c00] ;  /* 0x003c000e04157981 */ /* 0x000362000c1e1900 */
[----:B------:R-:W-:-:S02]  /*1470*/  USHF.R.S32.HI UR11, URZ, 0x1f, UR5 ;  /* 0x0000001fff0b7899 */ /* 0x000fc40008011405 */
[----:B------:R-:W-:-:S04]  /*1480*/  UIADD3 UR6, UP0, UPT, UR5, UR10, URZ ;  /* 0x0000000a05067290 */ /* 0x000fc8000ff1e0ff */
[----:B------:R-:W-:Y:S01]  /*1490*/  UIADD3.X UR7, UPT, UPT, UR11, UR7, URZ, UP0, !UPT ;  /* 0x000000070b077290 */ /* 0x000fe200087fe4ff */
[----:B--2---:R-:W-:Y:S02]  /*14a0*/  IADD3 R22, PT, PT, R22, R23, R8 ;  /* 0x0000001716167210 */ /* 0x004fe40007ffe008 */
[----:B0-----:R-:W-:-:S04]  /*14b0*/  IADD3 R8, P1, PT, R2, -UR8, RZ ;  /* 0x8000000802087c10 */ /* 0x001fc8000ff3e0ff */
[----:B------:R-:W-:Y:S02]  /*14c0*/  ISETP.GE.U32.AND P0, PT, R8, UR5, PT ;  /* 0x0000000508007c0c */ /* 0x000fe4000bf06070 */
[----:B---3--:R-:W-:Y:S02]  /*14d0*/  IADD3 R22, PT, PT, R25, R24, R22 ;  /* 0x0000001819167210 */ /* 0x008fe40007ffe016 */
[----:B-1----:R-:W-:-:S04]  /*14e0*/  IADD3.X R4, PT, PT, R3, ~UR9, RZ, P1, !PT ;  /* 0x8000000903047c10 */ /* 0x002fc80008ffe4ff */
[----:B------:R-:W-:Y:S02]  /*14f0*/  ISETP.GE.U32.AND.EX P0, PT, R4, UR11, PT, P0 ;  /* 0x0000000b04007c0c */ /* 0x000fe4000bf06100 */
[----:B----4-:R-:W-:-:S04]  /*1500*/  IADD3 R22, PT, PT, R27, R26, R22 ;  /* 0x0000001a1b167210 */ /* 0x010fc80007ffe016 */
[----:B-----5:R-:W-:-:S04]  /*1510*/  IADD3 R18, PT, PT, R19, R18, R22 ;  /* 0x0000001213127210 */ /* 0x020fc80007ffe016 */
[----:B------:R-:W-:-:S04]  /*1520*/  IADD3 R10, PT, PT, R10, R15, R18 ;  /* 0x0000000f0a0a7210 */ /* 0x000fc80007ffe012 */
[----:B------:R-:W-:-:S04]  /*1530*/  IADD3 R10, PT, PT, R16, R17, R10 ;  /* 0x00000011100a7210 */ /* 0x000fc80007ffe00a */
[----:B------:R-:W-:-:S04]  /*1540*/  IADD3 R10, PT, PT, R13, R14, R10 ;  /* 0x0000000e0d0a7210 */ /* 0x000fc80007ffe00a */
[----:B------:R-:W-:Y:S01]  /*1550*/  IADD3 R8, PT, PT, R21, R12, R10 ;  /* 0x0000000c15087210 */ /* 0x000fe20007ffe00a */
[----:B------:R-:W-:Y:S06]  /*1560*/  @!P0 BRA `(.L_x_73) ;  /* 0x00000008000c8947 */ /* 0x000fec0003800000 */
[----:B------:R-:W-:Y:S02]  /*1570*/  UIADD3 UR8, UP0, UPT, UR5, UR8, URZ ;  /* 0x0000000805087290 */ /* 0x000fe4000ff1e0ff */
[----:B------:R-:W-:Y:S01]  /*1580*/  IMAD.U32 R5, RZ, RZ, UR5 ;  /* 0x00000005ff057e24 */ /* 0x000fe2000f8e00ff */
[----:B------:R-:W-:Y:S01]  /*1590*/  UIADD3 UR4, UPT, UPT, UR4, 0x1, URZ ;  /* 0x0000000104047890 */ /* 0x000fe2000fffe0ff */
[----:B------:R-:W-:Y:S01]  /*15a0*/  IMAD.MOV.U32 R10, RZ, RZ, R6 ;  /* 0x000000ffff0a7224 */ /* 0x000fe200078e0006 */
[----:B------:R-:W-:Y:S01]  /*15b0*/  UIADD3.X UR9, UPT, UPT, UR11, UR9, URZ, UP0, !UPT ;  /* 0x000000090b097290 */ /* 0x000fe200087fe4ff */
[----:B------:R-:W-:Y:S01]  /*15c0*/  VIADD R7, R7, -UR5 ;  /* 0x8000000507077c36 */ /* 0x000fe20008000000 */
[----:B------:R-:W-:Y:S01]  /*15d0*/  ISETP.LT.U32.AND P0, PT, R20, UR8, PT ;  /* 0x0000000814007c0c */ /* 0x000fe2000bf01070 */
[----:B------:R-:W-:Y:S01]  /*15e0*/  IMAD.WIDE R10, R5, 0x4, R10 ;  /* 0x00000004050a7825 */ /* 0x000fe200078e020a */
[----:B------:R-:W-:-:S03]  /*15f0*/  UMOV UR10, UR6 ;  /* 0x00000006000a7c82 */ /* 0x000fc60008000000 */
[----:B------:R-:W-:Y:S02]  /*1600*/  IMAD.U32 R4, RZ, RZ, UR9 ;  /* 0x00000009ff047e24 */ /* 0x000fe4000f8e00ff */
[----:B------:R-:W-:-:S03]  /*1610*/  IMAD.MOV.U32 R6, RZ, RZ, R10 ;  /* 0x000000ffff067224 */ /* 0x000fc600078e000a */
[----:B------:R-:W-:-:S13]  /*1620*/  ISETP.GT.U32.AND.EX P0, PT, R4, R9, PT, P0 ;  /* 0x000000090400720c */ /* 0x000fda0003f04100 */
[----:B------:R-:W-:Y:S05]  /*1630*/  @!P0 BRA `(.L_x_75) ;  /* 0xfffffffc003c8947 */ /* 0x000fea000383ffff */
[----:B------:R-:W-:-:S05]  /*1640*/  UMOV UR6, UR5 ;  /* 0x0000000500067c82 */ /* 0x000fca0008000000 */
.L_x_74:
[C---:B------:R-:W-:Y:S01]  /*1650*/  VIADD R5, R2.reuse, -UR8 ;  /* 0x8000000802057c36 */ /* 0x040fe20008000000 */
[----:B------:R-:W-:Y:S01]  /*1660*/  ISETP.LE.U32.AND P1, PT, R2, UR8, PT ;  /* 0x0000000802007c0c */ /* 0x000fe2000bf23070 */
[----:B------:R-:W-:Y:S01]  /*1670*/  IMAD.U32 R4, RZ, RZ, UR9 ;  /* 0x00000009ff047e24 */ /* 0x000fe2000f8e00ff */
[----:B------:R-:W-:Y:S02]  /*1680*/  BSSY.RECONVERGENT B1, `(.L_x_73) ;  /* 0x0000071000017945 */ /* 0x000fe40003800200 */
[----:B------:R-:W-:-:S04]  /*1690*/  ISETP.GE.AND P0, PT, R0, R5, PT ;  /* 0x000000050000720c */ /* 0x000fc80003f06270 */
[----:B------:R-:W-:-:S13]  /*16a0*/  ISETP.GE.U32.OR.EX P0, PT, R4, R3, P0, P1 ;  /* 0x000000030400720c */ /* 0x000fda0000706510 */
[----:B------:R-:W-:Y:S05]  /*16b0*/  @P0 BRA `(.L_x_76) ;  /* 0x0000000400b40947 */ /* 0x000fea0003800000 */
[----:B------:R-:W0:Y:S01]  /*16c0*/  LDC R4, c[0x0][0x3c0] ;  /* 0x0000f000ff047b82 */ /* 0x000e220000000800 */
[----:B------:R-:W-:Y:S01]  /*16d0*/  USHF.L.U32 UR5, UR16, 0xc, URZ ;  /* 0x0000000c10057899 */ /* 0x000fe200080006ff */
[----:B------:R-:W-:Y:S01]  /*16e0*/  LOP3.LUT R3, RZ, R0, RZ, 0x33, !PT ;  /* 0x00000000ff037212 */ /* 0x000fe200078e33ff */
[----:B------:R-:W-:Y:S02]  /*16f0*/  BSSY.RECONVERGENT B2, `(.L_x_77) ;  /* 0x000002e000027945 */ /* 0x000fe40003800200 */
[----:B------:R-:W-:-:S06]  /*1700*/  UIADD3 UR5, UPT, UPT, UR5, UR6, URZ ;  /* 0x0000000605057290 */ /* 0x000fcc000fffe0ff */
[----:B------:R-:W-:Y:S01]  /*1710*/  IADD3 R2, PT, PT, R2, -UR5, R3 ;  /* 0x8000000502027c10 */ /* 0x000fe2000fffe003 */
[----:B0-----:R-:W-:-:S04]  /*1720*/  IMAD R3, R4, UR4, RZ ;  /* 0x0000000404037c24 */ /* 0x001fc8000f8e02ff */
[----:B------:R-:W-:-:S05]  /*1730*/  IMAD R2, R3, -0x1000, R2 ;  /* 0xfffff00003027824 */ /* 0x000fca00078e0202 */
[C---:B------:R-:W-:Y:S02]  /*1740*/  ISETP.GE.U32.AND P0, PT, R2.reuse, 0xf00, PT ;  /* 0x00000f000200780c */ /* 0x040fe40003f06070 */
[----:B------:R-:W-:Y:S01]  /*1750*/  LEA.HI R20, R2, 0x1, RZ, 0x18 ;  /* 0x0000000102147811 */ /* 0x000fe200078fc0ff */
[----:B------:R-:W-:-:S03]  /*1760*/  IMAD.MOV.U32 R2, RZ, RZ, R0 ;  /* 0x000000ffff027224 */ /* 0x000fc600078e0000 */
[----:B------:R-:W-:-:S04]  /*1770*/  LOP3.LUT R21, R20, 0xf, RZ, 0xc0, !PT ;  /* 0x0000000f14157812 */ /* 0x000fc800078ec0ff */
[----:B------:R-:W-:-:S03]  /*1780*/  ISETP.NE.AND P1, PT, R21, RZ, PT ;  /* 0x000000ff1500720c */ /* 0x000fc60003f25270 */
[----:B------:R-:W-:Y:S10]  /*1790*/  @!P0 BRA `(.L_x_78) ;  /* 0x00000000008c8947 */ /* 0x000ff40003800000 */
[----:B------:R-:W-:-:S04]  /*17a0*/  LEA.HI R2, R7, 0x1, RZ, 0x18 ;  /* 0x0000000107027811 */ /* 0x000fc800078fc0ff */
[----:B------:R-:W-:Y:S01]  /*17b0*/  LOP3.LUT R3, R2, 0x1fffff0, RZ, 0xc0, !PT ;  /* 0x01fffff002037812 */ /* 0x000fe200078ec0ff */
[----:B------:R-:W-:-:S04]  /*17c0*/  IMAD.MOV.U32 R2, RZ, RZ, R0 ;  /* 0x000000ffff027224 */ /* 0x000fc800078e0000 */
[----:B------:R-:W-:-:S07]  /*17d0*/  IMAD.MOV R3, RZ, RZ, -R3 ;  /* 0x000000ffff037224 */ /* 0x000fce00078e0a03 */
.L_x_79:
[----:B------:R-:W-:-:S05]  /*17e0*/  IMAD.MOV.U32 R10, RZ, RZ, R6 ;  /* 0x000000ffff0a7224 */ /* 0x000fca00078e0006 */
        /* <DEDUP_REMOVED lines=16> */
[----:B------:R-:W-:-:S02]  /*18f0*/  VIADD R3, R3, 0x10 ;  /* 0x0000001003037836 */ /* 0x000fc40000000000 */
[----:B------:R-:W-:-:S03]  /*1900*/  VIADD R2, R2, 0x1000 ;  /* 0x0000100002027836 */ /* 0x000fc60000000000 */
[----:B------:R-:W-:Y:S02]  /*1910*/  ISETP.NE.AND P0, PT, R3, RZ, PT ;  /* 0x000000ff0300720c */ /* 0x000fe40003f05270 */
[----:B--2---:R-:W-:-:S04]  /*1920*/  IADD3 R14, PT, PT, R14, R15, R8 ;  /* 0x0000000f0e0e7210 */ /* 0x004fc80007ffe008 */
[----:B---3--:R-:W-:-:S04]  /*1930*/  IADD3 R14, PT, PT, R16, R17, R14 ;  /* 0x00000011100e7210 */ /* 0x008fc80007ffe00e */
[----:B----4-:R-:W-:-:S04]  /*1940*/  IADD3 R14, PT, PT, R18, R19, R14 ;  /* 0x00000013120e7210 */ /* 0x010fc80007ffe00e */
[----:B-----5:R-:W-:-:S04]  /*1950*/  IADD3 R14, PT, PT, R22, R23, R14 ;  /* 0x00000017160e7210 */ /* 0x020fc80007ffe00e */
[----:B------:R-:W-:-:S04]  /*1960*/  IADD3 R14, PT, PT, R24, R25, R14 ;  /* 0x00000019180e7210 */ /* 0x000fc80007ffe00e */
[----:B------:R-:W-:Y:S02]  /*1970*/  IADD3 R13, PT, PT, R6, R13, R14 ;  /* 0x0000000d060d7210 */ /* 0x000fe40007ffe00e */
[----:B------:R-:W-:-:S05]  /*1980*/  IADD3 R6, P2, PT, R10, 0x4000, RZ ;  /* 0x000040000a067810 */ /* 0x000fca0007f5e0ff */
[----:B0-----:R-:W-:Y:S01]  /*1990*/  IMAD.X R11, RZ, RZ, R11, P2 ;  /* 0x000000ffff0b7224 */ /* 0x001fe200010e060b */
[----:B------:R-:W-:-:S04]  /*19a0*/  IADD3 R9, PT, PT, R12, R9, R13 ;  /* 0x000000090c097210 */ /* 0x000fc80007ffe00d */
[----:B------:R-:W-:Y:S01]  /*19b0*/  IADD3 R8, PT, PT, R5, R4, R9 ;  /* 0x0000000405087210 */ /* 0x000fe20007ffe009 */
[----:B------:R-:W-:Y:S06]  /*19c0*/  @P0 BRA `(.L_x_79) ;  /* 0xfffffffc00840947 */ /* 0x000fec000383ffff */
.L_x_78:
[----:B------:R-:W-:Y:S05]  /*19d0*/  BSYNC.RECONVERGENT B2 ;  /* 0x0000000000027941 */ /* 0x000fea0003800200 */
.L_x_77:
[----:B------:R-:W-:Y:S05]  /*19e0*/  @!P1 BRA `(.L_x_76) ;  /* 0x0000000000e89947 */ /* 0x000fea0003800000 */
[----:B------:R-:W-:Y:S01]  /*19f0*/  ISETP.GE.U32.AND P0, PT, R21, 0x8, PT ;  /* 0x000000081500780c */ /* 0x000fe20003f06070 */
[----:B------:R-:W-:Y:S01]  /*1a00*/  BSSY.RECONVERGENT B2, `(.L_x_80) ;  /* 0x0000015000027945 */ /* 0x000fe20003800200 */
[----:B------:R-:W-:-:S04]  /*1a10*/  LOP3.LUT R15, R20, 0x7, RZ, 0xc0, !PT ;  /* 0x00000007140f7812 */ /* 0x000fc800078ec0ff */
[----:B------:R-:W-:-:S07]  /*1a20*/  ISETP.NE.AND P1, PT, R15, RZ, PT ;  /* 0x000000ff0f00720c */ /* 0x000fce0003f25270 */
[----:B------:R-:W-:Y:S06]  /*1a30*/  @!P0 BRA `(.L_x_81) ;  /* 0x0000000000448947 */ /* 0x000fec0003800000 */
[----:B------:R-:W-:-:S05]  /*1a40*/  IADD3 R3, P0, PT, R2, UR8, RZ ;  /* 0x0000000802037c10 */ /* 0x000fca000ff1e0ff */
[----:B------:R-:W-:Y:S01]  /*1a50*/  IMAD.X R6, RZ, RZ, UR9, P0 ;  /* 0x00000009ff067e24 */ /* 0x000fe200080e06ff */
[----:B------:R-:W-:-:S04]  /*1a60*/  LEA R4, P0, R3, UR12, 0x2 ;  /* 0x0000000c03047c11 */ /* 0x000fc8000f8010ff */
        /* <DEDUP_REMOVED lines=8> */
[----:B------:R-:W5:Y:S01]  /*1af0*/  LDG.E R13, desc[UR14][R4.64+0x1c00] ;  /* 0x001c000e040d7981 */ /* 0x000f62000c1e1900 */
[----:B------:R-:W-:Y:S01]  /*1b00*/  VIADD R2, R2, 0x800 ;  /* 0x0000080002027836 */ /* 0x000fe20000000000 */
[----:B--2---:R-:W-:-:S04]  /*1b10*/  IADD3 R3, PT, PT, R6, R3, R8 ;  /* 0x0000000306037210 */ /* 0x004fc80007ffe008 */
[----:B---3--:R-:W-:-:S04]  /*1b20*/  IADD3 R3, PT, PT, R9, R10, R3 ;  /* 0x0000000a09037210 */ /* 0x008fc80007ffe003 */
[----:B----4-:R-:W-:-:S04]  /*1b30*/  IADD3 R3, PT, PT, R11, R12, R3 ;  /* 0x0000000c0b037210 */ /* 0x010fc80007ffe003 */
[----:B-----5:R-:W-:-:S07]  /*1b40*/  IADD3 R8, PT, PT, R13, R14, R3 ;  /* 0x0000000e0d087210 */ /* 0x020fce0007ffe003 */
.L_x_81:
[----:B------:R-:W-:Y:S05]  /*1b50*/  BSYNC.RECONVERGENT B2 ;  /* 0x0000000000027941 */ /* 0x000fea0003800200 */
.L_x_80:
[----:B------:R-:W-:Y:S05]  /*1b60*/  @!P1 BRA `(.L_x_76) ;  /* 0x0000000000889947 */ /* 0x000fea0003800000 */
[----:B------:R-:W-:Y:S01]  /*1b70*/  ISETP.GE.U32.AND P0, PT, R15, 0x4, PT ;  /* 0x000000040f00780c */ /* 0x000fe20003f06070 */
[----:B------:R-:W-:Y:S01]  /*1b80*/  BSSY.RECONVERGENT B2, `(.L_x_82) ;  /* 0x000000e000027945 */ /* 0x000fe20003800200 */
[----:B------:R-:W-:-:S11]  /*1b90*/  LOP3.LUT P1, RZ, R20, 0x3, RZ, 0xc0, !PT ;  /* 0x0000000314ff7812 */ /* 0x000fd6000782c0ff */
[----:B------:R-:W-:Y:S05]  /*1ba0*/  @!P0 BRA `(.L_x_83) ;  /* 0x00000000002c8947 */ /* 0x000fea0003800000 */
[----:B------:R-:W-:-:S05]  /*1bb0*/  IADD3 R3, P0, PT, R2, UR8, RZ ;  /* 0x0000000802037c10 */ /* 0x000fca000ff1e0ff */
[----:B------:R-:W-:Y:S01]  /*1bc0*/  IMAD.X R6, RZ, RZ, UR9, P0 ;  /* 0x00000009ff067e24 */ /* 0x000fe200080e06ff */
[----:B------:R-:W-:-:S04]  /*1bd0*/  LEA R4, P0, R3, UR12, 0x2 ;  /* 0x0000000c03047c11 */ /* 0x000fc8000f8010ff */
[----:B------:R-:W-:-:S05]  /*1be0*/  LEA.HI.X R5, R3, UR13, R6, 0x2, P0 ;  /* 0x0000000d03057c11 */ /* 0x000fca00080f1406 */
[----:B------:R-:W2:Y:S04]  /*1bf0*/  LDG.E R3, desc[UR14][R4.64] ;  /* 0x0000000e04037981 */ /* 0x000ea8000c1e1900 */
[----:B------:R-:W2:Y:S04]  /*1c00*/  LDG.E R6, desc[UR14][R4.64+0x400] ;  /* 0x0004000e04067981 */ /* 0x000ea8000c1e1900 */
[----:B------:R-:W3:Y:S04]  /*1c10*/  LDG.E R10, desc[UR14][R4.64+0x800] ;  /* 0x0008000e040a7981 */ /* 0x000ee8000c1e1900 */
[----:B------:R-:W3:Y:S01]  /*1c20*/  LDG.E R9, desc[UR14][R4.64+0xc00] ;  /* 0x000c000e04097981 */ /* 0x000ee2000c1e1900 */
[----:B------:R-:W-:Y:S01]  /*1c30*/  VIADD R2, R2, 0x400 ;  /* 0x0000040002027836 */ /* 0x000fe20000000000 */
[----:B--2---:R-:W-:-:S04]  /*1c40*/  IADD3 R3, PT, PT, R6, R3, R8 ;  /* 0x0000000306037210 */ /* 0x004fc80007ffe008 */
[----:B---3--:R-:W-:-:S07]  /*1c50*/  IADD3 R8, PT, PT, R9, R10, R3 ;  /* 0x0000000a09087210 */ /* 0x008fce0007ffe003 */
.L_x_83:
[----:B------:R-:W-:Y:S05]  /*1c60*/  BSYNC.RECONVERGENT B2 ;  /* 0x0000000000027941 */ /* 0x000fea0003800200 */
.L_x_82:
[----:B------:R-:W-:Y:S05]  /*1c70*/  @!P1 BRA `(.L_x_76) ;  /* 0x0000000000449947 */ /* 0x000fea0003800000 */
[----:B------:R-:W-:Y:S02]  /*1c80*/  LOP3.LUT R7, R7, 0xffff, RZ, 0xc0, !PT ;  /* 0x0000ffff07077812 */ /* 0x000fe400078ec0ff */
[----:B------:R-:W-:Y:S02]  /*1c90*/  IADD3 R6, P0, PT, R2, UR10, RZ ;  /* 0x0000000a02067c10 */ /* 0x000fe4000ff1e0ff */
[----:B------:R-:W-:Y:S02]  /*1ca0*/  LEA.HI R2, R7, 0x1, RZ, 0x18 ;  /* 0x0000000107027811 */ /* 0x000fe400078fc0ff */
[----:B------:R-:W-:Y:S01]  /*1cb0*/  LEA R5, P1, R6, UR12, 0x2 ;  /* 0x0000000c06057c11 */ /* 0x000fe2000f8210ff */
[----:B------:R-:W-:Y:S01]  /*1cc0*/  IMAD.X R3, RZ, RZ, UR7, P0 ;  /* 0x00000007ff037e24 */ /* 0x000fe200080e06ff */
[----:B------:R-:W-:-:S04]  /*1cd0*/  LOP3.LUT R2, R2, 0x3, RZ, 0xc0, !PT ;  /* 0x0000000302027812 */ /* 0x000fc800078ec0ff */
[----:B------:R-:W-:Y:S01]  /*1ce0*/  LEA.HI.X R6, R6, UR13, R3, 0x2, P1 ;  /* 0x0000000d06067c11 */ /* 0x000fe200088f1403 */
[----:B------:R-:W-:-:S07]  /*1cf0*/  IMAD.MOV R4, RZ, RZ, -R2 ;  /* 0x000000ffff047224 */ /* 0x000fce00078e0a02 */
.L_x_84:
[----:B------:R-:W-:Y:S02]  /*1d00*/  IMAD.MOV.U32 R3, RZ, RZ, R6 ;  /* 0x000000ffff037224 */ /* 0x000fe400078e0006 */
[----:B------:R-:W-:-:S05]  /*1d10*/  IMAD.MOV.U32 R2, RZ, RZ, R5 ;  /* 0x000000ffff027224 */ /* 0x000fca00078e0005 */
[----:B------:R-:W2:Y:S01]  /*1d20*/  LDG.E R3, desc[UR14][R2.64] ;  /* 0x0000000e02037981 */ /* 0x000ea2000c1e1900 */
[----:B------:R-:W-:Y:S01]  /*1d30*/  VIADD R4, R4, 0x1 ;  /* 0x0000000104047836 */ /* 0x000fe20000000000 */
[----:B------:R-:W-:-:S04]  /*1d40*/  IADD3 R5, P1, PT, R5, 0x400, RZ ;  /* 0x0000040005057810 */ /* 0x000fc80007f3e0ff */
[----:B------:R-:W-:Y:S01]  /*1d50*/  ISETP.NE.AND P0, PT, R4, RZ, PT ;  /* 0x000000ff0400720c */ /* 0x000fe20003f05270 */
[----:B------:R-:W-:Y:S02]  /*1d60*/  IMAD.X R6, RZ, RZ, R6, P1 ;  /* 0x000000ffff067224 */ /* 0x000fe400008e0606 */
[----:B--2---:R-:W-:-:S10]  /*1d70*/  IMAD.IADD R8, R3, 0x1, R8 ;  /* 0x0000000103087824 */ /* 0x004fd400078e0208 */
[----:B------:R-:W-:Y:S05]  /*1d80*/  @P0 BRA `(.L_x_84) ;  /* 0xfffffffc00dc0947 */ /* 0x000fea000383ffff */
.L_x_76:
[----:B------:R-:W-:Y:S05]  /*1d90*/  BSYNC.RECONVERGENT B1 ;  /* 0x0000000000017941 */ /* 0x000fea0003800200 */
.L_x_73:
        /* <DEDUP_REMOVED lines=37> */
[----:B0-----:R-:W0:Y:S01]  /*1ff0*/  LDS.64 R2, [UR4+0x20] ;  /* 0x00002004ff027984 */ /* 0x001e220008000a00 */
[----:B-1----:R-:W-:-:S04]  /*2000*/  IADD3 R0, PT, PT, R4, R0, R9 ;  /* 0x0000000004007210 */ /* 0x002fc80007ffe009 */
[----:B------:R-:W-:-:S04]  /*2010*/  IADD3 R0, PT, PT, R6, R0, R5 ;  /* 0x0000000006007210 */ /* 0x000fc80007ffe005 */
[----:B0-----:R-:W-:-:S05]  /*2020*/  IADD3 R0, PT, PT, R2, R0, R7 ;  /* 0x0000000002007210 */ /* 0x001fca0007ffe007 */
[----:B------:R-:W-:-:S07]  /*2030*/  IMAD.IADD R9, R0, 0x1, R3 ;  /* 0x0000000100097824 */ /* 0x000fce00078e0203 */
.L_x_72:
[----:B------:R-:W-:Y:S05]  /*2040*/  BSYNC.RECONVERGENT B0 ;  /* 0x0000000000007941 */ /* 0x000fea0003800200 */
.L_x_57:
[----:B------:R-:W-:Y:S05]  /*2050*/  @P0 EXIT ;  /* 0x000000000000094d */ /* 0x000fea0003800000 */
[----:B------:R-:W3:Y:S02]  /*2060*/  LDCU.64 UR4, c[0x0][0x388] ;  /* 0x00007100ff0477ac */ /* 0x000ee40008000a00 */
[----:B---3--:R-:W-:-:S06]  /*2070*/  UIMAD.WIDE.U32 UR4, UR16, 0x4, UR4 ;  /* 0x00000004100478a5 */ /* 0x008fcc000f8e0004 */
[----:B0-----:R-:W-:Y:S02]  /*2080*/  IMAD.U32 R2, RZ, RZ, UR4 ;  /* 0x00000004ff027e24 */ /* 0x001fe4000f8e00ff */
[----:B------:R-:W-:-:S05]  /*2090*/  IMAD.U32 R3, RZ, RZ, UR5 ;  /* 0x00000005ff037e24 */ /* 0x000fca000f8e00ff */
[----:B------:R-:W-:Y:S01]  /*20a0*/  STG.E desc[UR14][R2.64], R9 ;  /* 0x0000000902007986 */ /* 0x000fe2000c10190e */
[----:B------:R-:W-:Y:S05]  /*20b0*/  EXIT ;  /* 0x000000000000794d */ /* 0x000fea0003800000 */
.L_x_85:
        /* <DEDUP_REMOVED lines=12> */
.L_x_305:


//--------------------- .text._ZN3cub18CUB_300001_SM_10006detail6reduce28DeviceReduceSingleTileKernelINS2_10policy_hubIiyN4cuda3std3__44plusIiEEE10Policy1000EN6thrust24THRUST_300001_SM_1000_NS6detail15normal_iteratorINSD_10device_ptrIiEEEEPiyS9_iiNS7_10__identityEEEvT0_T1_T2_T3_T4_T6_ --------------------------
	.section	.text._ZN3cub18CUB_300001_SM_10006detail6reduce28DeviceReduceSingleTileKernelINS2_10policy_hubIiyN4cuda3std3__44plusIiEEE10Policy1000EN6thrust24THRUST_300001_SM_1000_NS6detail15normal_iteratorINSD_10device_ptrIiEEEEPiyS9_iiNS7_10__identityEEEvT0_T1_T2_T3_T4_T6_,"ax",@progbits
	.align	128
        .global         _ZN3cub18CUB_300001_SM_10006detail6reduce28DeviceReduceSingleTileKernelINS2_10policy_hubIiyN4cuda3std3__44plusIiEEE10Policy1000EN6thrust24THRUST_300001_SM_1000_NS6detail15normal_iteratorINSD_10device_ptrIiEEEEPiyS9_iiNS7_10__identityEEEvT0_T1_T2_T3_T4_T6_
        .type           _ZN3cub18CUB_300001_SM_10006detail6reduce28DeviceReduceSingleTileKernelINS2_10policy_hubIiyN4cuda3std3__44plusIiEEE10Policy1000EN6thrust24THRUST_300001_SM_1000_NS6detail15normal_iteratorINSD_10device_ptrIiEEEEPiyS9_iiNS7_10__identityEEEvT0_T1_T2_T3_T4_T6_,@function
        .size           _ZN3cub18CUB_300001_SM_10006detail6reduce28DeviceReduceSingleTileKernelINS2_10policy_hubIiyN4cuda3std3__44plusIiEEE10Policy1000EN6thrust24THRUST_300001_SM_1000_NS6detail15normal_iteratorINSD_10device_ptrIiEEEEPiyS9_iiNS7_10__identityEEEvT0_T1_T2_T3_T4_T6_,(.L_x_306 - _ZN3cub18CUB_300001_SM_10006detail6reduce28DeviceReduceSingleTileKernelINS2_10policy_hubIiyN4cuda3std3__44plusIiEEE10Policy1000EN6thrust24THRUST_300001_SM_1000_NS6detail15normal_iteratorINSD_10device_ptrIiEEEEPiyS9_iiNS7_10__identityEEEvT0_T1_T2_T3_T4_T6_)
        .other          _ZN3cub18CUB_300001_SM_10006detail6reduce28DeviceReduceSingleTileKernelINS2_10policy_hubIiyN4cuda3std3__44plusIiEEE10Policy1000EN6thrust24THRUST_300001_SM_1000_NS6detail15normal_iteratorINSD_10device_ptrIiEEEEPiyS9_iiNS7_10__identityEEEvT0_T1_T2_T3_T4_T6_,@"STO_CUDA_ENTRY STV_DEFAULT"
_ZN3cub18CUB_300001_SM_10006detail6reduce28DeviceReduceSingleTileKernelINS2_10policy_hubIiyN4cuda3std3__44plusIiEEE10Policy1000EN6thrust24THRUST_300001_SM_1000_NS6detail15normal_iteratorINSD_10device_ptrIiEEEEPiyS9_iiNS7_10__identityEEEvT0_T1_T2_T3_T4_T6_:
.text._ZN3cub18CUB_300001_SM_10006detail6reduce28DeviceReduceSingleTileKernelINS2_10policy_hubIiyN4cuda3std3__44plusIiEEE10Policy1000EN6thrust24THRUST_300001_SM_1000_NS6detail15normal_iteratorINSD_10device_ptrIiEEEEPiyS9_iiNS7_10__identityEEEvT0_T1_T2_T3_T4_T6_:
[----:B------:R-:W-:Y:S01]  /*0000*/  LDC R1, c[0x0][0x37c] ;  /* 0x0000df00ff017b82 */ /* 0x000fe20000000800 */
[----:B------:R-:W0:Y:S01]  /*0010*/  LDCU.64 UR4, c[0x0][0x390] ;  /* 0x00007200ff0477ac */ /* 0x000e220008000a00 */
[----:B------:R-:W1:Y:S01]  /*0020*/  LDCU.64 UR6, c[0x0][0x358] ;  /* 0x00006b00ff0677ac */ /* 0x000e620008000a00 */
[----:B0-----:R-:W-:Y:S02]  /*0030*/  IMAD.U32 R4, RZ, RZ, UR4 ;  /* 0x00000004ff047e24 */ /* 0x001fe4000f8e00ff */
[----:B------:R-:W-:-:S03]  /*0040*/  IMAD.U32 R0, RZ, RZ, UR5 ;  /* 0x00000005ff007e24 */ /* 0x000fc6000f8e00ff */
[----:B------:R-:W-:-:S04]  /*0050*/  ISETP.NE.U32.AND P0, PT, R4, RZ, PT ;  /* 0x000000ff0400720c */ /* 0x000fc80003f05070 */
[----:B------:R-:W-:-:S13]  /*0060*/  ISETP.NE.AND.EX P0, PT, R0, RZ, PT, P0 ;  /* 0x000000ff0000720c */ /* 0x000fda0003f05300 */
        /* <DEDUP_REMOVED lines=8> */
.L_x_86:
[----:B------:R-:W-:Y:S01]  /*00f0*/  ISETP.GT.U32.AND P0, PT, R4, 0xfff, PT ;  /* 0x00000fff0400780c */ /* 0x000fe20003f04070 */
[----:B------:R-:W-:Y:S03]  /*0100*/  BSSY.RECONVERGENT B0, `(.L_x_87) ;  /* 0x00001d1000007945 */ /* 0x000fe60003800200 */
[----:B------:R-:W-:-:S13]  /*0110*/  ISETP.GT.U32.AND.EX P0, PT, R0, RZ, PT, P0 ;  /* 0x000000ff0000720c */ /* 0x000fda0003f04100 */
[----:B------:R-:W-:Y:S05]  /*0120*/  @P0 BRA `(.L_x_88) ;  /* 0x0000000c00940947 */ /* 0x000fea0003800000 */
[----:B------:R-:W0:Y:S01]  /*0130*/  S2R R5, SR_TID.X ;  /* 0x0000000000057919 */ /* 0x000e220000002100 */
[----:B------:R-:W-:Y:S01]  /*0140*/  BSSY.RECONVERGENT B1, `(.L_x_89) ;  /* 0x0000009000017945 */ /* 0x000fe20003800200 */
[----:B------:R-:W-:Y:S01]  /*0150*/  IMAD.MOV.U32 R6, RZ, RZ, RZ ;  /* 0x000000ffff067224 */ /* 0x000fe200078e00ff */
[----:B0-----:R-:W-:Y:S01]  /*0160*/  ISETP.GE.U32.AND P0, PT, R5, R4, PT ;  /* 0x000000040500720c */ /* 0x001fe20003f06070 */
[----:B------:R-:W-:-:S12]  /*0170*/  IMAD.MOV.U32 R7, RZ, RZ, R5 ;  /* 0x000000ffff077224 */ /* 0x000fd800078e0005 */
[----:B------:R-:W-:Y:S05]  /*0180*/  @P0 BRA `(.L_x_90) ;  /* 0x0000000000100947 */ /* 0x000fea0003800000 */
[----:B------:R-:W0:Y:S02]  /*0190*/  LDC.64 R2, c[0x0][0x380] ;  /* 0x0000e000ff027b82 */ /* 0x000e240000000a00 */
[----:B0-----:R-:W-:-:S05]  /*01a0*/  IMAD.WIDE.U32 R2, R5, 0x4, R2 ;  /* 0x0000000405027825 */ /* 0x001fca00078e0002 */
[----:B------:R0:W5:Y:S01]  /*01b0*/  LDG.E R6, desc[UR6][R2.64] ;  /* 0x0000000602067981 */ /* 0x000162000c1e1900 */
[----:B------:R-:W-:-:S07]  /*01c0*/  VIADD R7, R5, 0x100 ;  /* 0x0000010005077836 */ /* 0x000fce0000000000 */
.L_x_90:
[----:B------:R-:W-:Y:S05]  /*01d0*/  BSYNC.RECONVERGENT B1 ;  /* 0x0000000000017941 */ /* 0x000fea0003800200 */
.L_x_89:
[----:B------:R-:W-:Y:S01]  /*01e0*/  ISETP.GE.U32.AND P0, PT, R7, R4, PT ;  /* 0x000000040700720c */ /* 0x000fe20003f06070 */
[----:B------:R-:W-:-:S12]  /*01f0*/  BSSY.RECONVERGENT B1, `(.L_x_91) ;  /* 0x0000060000017945 */ /* 0x000fd80003800200 */
[----:B------:R-:W-:Y:S05]  /*0200*/  @P0 BRA `(.L_x_92) ;  /* 0x0000000400780947 */ /* 0x000fea0003800000 */
[----:B0-----:R-:W-:Y:S01]  /*0210*/  LOP3.LUT R3, RZ, R7, RZ, 0x33, !PT ;  /* 0x00000007ff037212 */ /* 0x001fe200078e33ff */
[----:B------:R-:W-:Y:S04]  /*0220*/  BSSY.RECONVERGENT B2, `(.L_x_93) ;  /* 0x000002c000027945 */ /* 0x000fe80003800200 */
[----:B------:R-:W-:-:S05]  /*0230*/  IMAD.IADD R3, R3, 0x1, R4 ;  /* 0x0000000103037824 */ /* 0x000fca00078e0204 */
[C---:B------:R-:W-:Y:S02]  /*0240*/  ISETP.GE.U32.AND P0, PT, R3.reuse, 0xf00, PT ;  /* 0x00000f000300780c */ /* 0x040fe40003f06070 */
[----:B------:R-:W-:-:S04]  /*0250*/  LEA.HI R8, R3, 0x1, RZ, 0x18 ;  /* 0x0000000103087811 */ /* 0x000fc800078fc0ff */
[----:B------:R-:W-:-:S04]  /*0260*/  LOP3.LUT R22, R8, 0xf, RZ, 0xc0, !PT ;  /* 0x0000000f08167812 */ /* 0x000fc800078ec0ff */
[----:B------:R-:W-:-:S03]  /*0270*/  ISETP.NE.AND P1, PT, R22, RZ, PT ;  /* 0x000000ff1600720c */ /* 0x000fc60003f25270 */
[----:B------:R-:W-:Y:S10]  /*0280*/  @!P0 BRA `(.L_x_94) ;  /* 0x0000000000948947 */ /* 0x000ff40003800000 */
[----:B------:R-:W0:Y:S01]  /*0290*/  LDC.64 R2, c[0x0][0x380] ;  /* 0x0000e000ff027b82 */ /* 0x000e220000000a00 */
[----:B------:R-:W-:-:S05]  /*02a0*/  LOP3.LUT R9, R8, 0x1fffff0, RZ, 0xc0, !PT ;  /* 0x01fffff008097812 */ /* 0x000fca00078ec0ff */
[----:B------:R-:W-:Y:S02]  /*02b0*/  IMAD.MOV R9, RZ, RZ, -R9 ;  /* 0x000000ffff097224 */ /* 0x000fe400078e0a09 */
[----:B0-----:R-:W-:-:S03]  /*02c0*/  IMAD.WIDE.U32 R2, R7, 0x4, R2 ;  /* 0x0000000407027825 */ /* 0x001fc600078e0002 */
[----:B------:R-:W-:-:S05]  /*02d0*/  IADD3 R15, P0, PT, R2, 0x2000, RZ ;  /* 0x00002000020f7810 */ /* 0x000fca0007f1e0ff */
[----:B------:R-:W-:-:S08]  /*02e0*/  IMAD.X R3, RZ, RZ, R3, P0 ;  /* 0x000000ffff037224 */ /* 0x000fd000000e0603 */
.L_x_95:
        /* <DEDUP_REMOVED lines=31> */
.L_x_94:
[----:B------:R-:W-:Y:S05]  /*04e0*/  BSYNC.RECONVERGENT B2 ;  /* 0x0000000000027941 */ /* 0x000fea0003800200 */
.L_x_93:
[----:B------:R-:W-:Y:S05]  /*04f0*/  @!P1 BRA `(.L_x_92) ;  /* 0x0000000000bc9947 */ /* 0x000fea0003800000 */
[----:B------:R-:W-:Y:S01]  /*0500*/  ISETP.GE.U32.AND P0, PT, R22, 0x8, PT ;  /* 0x000000081600780c */ /* 0x000fe20003f06070 */
[----:B------:R-:W-:Y:S01]  /*0510*/  BSSY.RECONVERGENT B2, `(.L_x_96) ;  /* 0x0000013000027945 */ /* 0x000fe20003800200 */
[----:B------:R-:W-:-:S04]  /*0520*/  LOP3.LUT R17, R8, 0x7, RZ, 0xc0, !PT ;  /* 0x0000000708117812 */ /* 0x000fc800078ec0ff */
[----:B------:R-:W-:-:S07]  /*0530*/  ISETP.NE.AND P1, PT, R17, RZ, PT ;  /* 0x000000ff1100720c */ /* 0x000fce0003f25270 */
[----:B------:R-:W-:Y:S06]  /*0540*/  @!P0 BRA `(.L_x_97) ;  /* 0x00000000003c8947 */ /* 0x000fec0003800000 */
[----:B------:R-:W0:Y:S02]  /*0550*/  LDC.64 R2, c[0x0][0x380] ;  /* 0x0000e000ff027b82 */ /* 0x000e240000000a00 */
[----:B0-----:R-:W-:-:S05]  /*0560*/  IMAD.WIDE R2, R7, 0x4, R2 ;  /* 0x0000000407027825 */ /* 0x001fca00078e0202 */
        /* <DEDUP_REMOVED lines=13> */
.L_x_97:
[----:B------:R-:W-:Y:S05]  /*0640*/  BSYNC.RECONVERGENT B2 ;  /* 0x0000000000027941 */ /* 0x000fea0003800200 */
.L_x_96:
        /* <DEDUP_REMOVED lines=11> */
[----:B------:R-:W3:Y:S01]  /*0700*/  LDG.E R12, desc[UR6][R2.64+0xc00] ;  /* 0x000c0006020c7981 */ /* 0x000ee2000c1e1900 */
[----:B------:R-:W-:Y:S01]  /*0710*/  VIADD R7, R7, 0x400 ;  /* 0x0000040007077836 */ /* 0x000fe20000000000 */
[----:B--2--5:R-:W-:-:S04]  /*0720*/  IADD3 R6, PT, PT, R8, R9, R6 ;  /* 0x0000000908067210 */ /* 0x024fc80007ffe006 */
[----:B---3--:R-:W-:-:S07]  /*0730*/  IADD3 R6, PT, PT, R12, R11, R6 ;  /* 0x0000000b0c067210 */ /* 0x008fce0007ffe006 */
.L_x_99:
[----:B------:R-:W-:Y:S05]  /*0740*/  BSYNC.RECONVERGENT B2 ;  /* 0x0000000000027941 */ /* 0x000fea0003800200 */
.L_x_98:
[----:B------:R-:W-:Y:S05]  /*0750*/  @!P1 BRA `(.L_x_92) ;  /* 0x0000000000249947 */ /* 0x000fea0003800000 */
[----:B------:R-:W0:Y:S01]  /*0760*/  LDC.64 R8, c[0x0][0x380] ;  /* 0x0000e000ff087b82 */ /* 0x000e220000000a00 */
[----:B------:R-:W-:-:S07]  /*0770*/  IMAD.MOV R10, RZ, RZ, -R10 ;  /* 0x000000ffff0a7224 */ /* 0x000fce00078e0a0a */
.L_x_100:
[----:B0-----:R-:W-:-:S06]  /*0780*/  IMAD.WIDE R2, R7, 0x4, R8 ;  /* 0x0000000407027825 */ /* 0x001fcc00078e0208 */
[----:B------:R-:W2:Y:S01]  /*0790*/  LDG.E R3, desc[UR6][R2.64] ;  /* 0x0000000602037981 */ /* 0x000ea2000c1e1900 */
[----:B------:R-:W-:Y:S02]  /*07a0*/  VIADD R10, R10, 0x1 ;  /* 0x000000010a0a7836 */ /* 0x000fe40000000000 */
[----:B------:R-:W-:-:S03]  /*07b0*/  VIADD R7, R7, 0x100 ;  /* 0x0000010007077836 */ /* 0x000fc60000000000 */
[----:B------:R-:W-:Y:S01]  /*07c0*/  ISETP.NE.AND P0, PT, R10, RZ, PT ;  /* 0x000000ff0a00720c */ /* 0x000fe20003f05270 */
[----:B--2--5:R-:W-:-:S12]  /*07d0*/  IMAD.IADD R6, R3, 0x1, R6 ;  /* 0x0000000103067824 */ /* 0x024fd800078e0206 */
[----:B------:R-:W-:Y:S05]  /*07e0*/  @P0 BRA `(.L_x_100) ;  /* 0xfffffffc00e40947 */ /* 0x000fea000383ffff */
.L_x_92:
[----:B------:R-:W-:Y:S05]  /*07f0*/  BSYNC.RECONVERGENT B1 ;  /* 0x0000000000017941 */ /* 0x000fea0003800200 */
.L_x_91:
[----:B------:R-:W-:-:S04]  /*0800*/  ISETP.GE.U32.AND P0, PT, R4, 0x100, PT ;  /* 0x000001000400780c */ /* 0x000fc80003f06070 */
[----:B------:R-:W-:-:S13]  /*0810*/  ISETP.GE.U32.AND.EX P0, PT, R0, RZ, PT, P0 ;  /* 0x000000ff0000720c */ /* 0x000fda0003f06100 */
[----:B------:R-:W-:Y:S05]  /*0820*/  @!P0 BRA `(.L_x_101) ;  /* 0x0000000000ac8947 */ /* 0x000fea0003800000 */
[----:B------:R-:W1:Y:S01]  /*0830*/  S2R R8, SR_LANEID ;  /* 0x0000000000087919 */ /* 0x000e620000000000 */
[----:B------:R-:W-:Y:S01]  /*0840*/  ISETP.NE.AND P5, PT, R5, RZ, PT ;  /* 0x000000ff0500720c */ /* 0x000fe20003fa5270 */
[----:B-----5:R-:W0:Y:S01]  /*0850*/  SHFL.DOWN PT, R0, R6, 0x1, 0x1f ;  /* 0x08201f0006007f89 */ /* 0x020e2200000e0000 */
[C---:B-1----:R-:W-:Y:S02]  /*0860*/  ISETP.GT.AND P0, PT, R8.reuse, 0x1e, PT ;  /* 0x0000001e0800780c */ /* 0x042fe40003f04270 */
[----:B------:R-:W-:Y:S02]  /*0870*/  ISETP.NE.AND P1, PT, R8, RZ, PT ;  /* 0x000000ff0800720c */ /* 0x000fe40003f25270 */
[----:B0-----:R-:W-:Y:S02]  /*0880*/  SEL R3, R0, RZ, !P0 ;  /* 0x000000ff00037207 */ /* 0x001fe40004000000 */
        /* <DEDUP_REMOVED lines=21> */
[----:B0-----:R-:W-:-:S05]  /*09e0*/  SEL R3, R3, RZ, !P0 ;  /* 0x000000ff03037207 */ /* 0x001fca0004000000 */
[----:B------:R-:W-:-:S05]  /*09f0*/  IMAD.IADD R7, R2, 0x1, R3 ;  /* 0x0000000102077824 */ /* 0x000fca00078e0203 */
[----:B------:R1:W-:Y:S01]  /*0a00*/  @!P1 STS [R0+0x8], R7 ;  /* 0x0000080700009388 */ /* 0x0003e20000000800 */
[----:B------:R-:W-:Y:S06]  /*0a10*/  BAR.SYNC.DEFER_BLOCKING 0x0 ;  /* 0x0000000000007b1d */ /* 0x000fec0000010000 */
[----:B------:R-:W-:Y:S05]  /*0a20*/  @P5 BRA `(.L_x_102) ;  /* 0x0000001000f85947 */ /* 0x000fea0003800000 */
[----:B------:R-:W0:Y:S01]  /*0a30*/  S2UR UR5, SR_CgaCtaId ;  /* 0x00000000000579c3 */ /* 0x000e220000008800 */
[----:B------:R-:W-:Y:S02]  /*0a40*/  UMOV UR4, 0x400 ;  /* 0x0000040000047882 */ /* 0x000fe40000000000 */
[----:B0-----:R-:W-:-:S09]  /*0a50*/  ULEA UR4, UR5, UR4, 0x18 ;  /* 0x0000000405047291 */ /* 0x001fd2000f8ec0ff */
[----:B-1----:R-:W-:Y:S04]  /*0a60*/  LDS R0, [UR4+0xc] ;  /* 0x00000c04ff007984 */ /* 0x002fe80008000800 */
[----:B------:R-:W0:Y:S04]  /*0a70*/  LDS.128 R8, [UR4+0x10] ;  /* 0x00001004ff087984 */ /* 0x000e280008000c00 */
[----:B------:R-:W1:Y:S01]  /*0a80*/  LDS.64 R2, [UR4+0x20] ;  /* 0x00002004ff027984 */ /* 0x000e620008000a00 */
[----:B0-----:R-:W-:-:S04]  /*0a90*/  IADD3 R0, PT, PT, R8, R0, R7 ;  /* 0x0000000008007210 */ /* 0x001fc80007ffe007 */
[----:B------:R-:W-:-:S04]  /*0aa0*/  IADD3 R0, PT, PT, R10, R0, R9 ;  /* 0x000000000a007210 */ /* 0x000fc80007ffe009 */
[----:B-1----:R-:W-:-:S05]  /*0ab0*/  IADD3 R0, PT, PT, R2, R0, R11 ;  /* 0x0000000002007210 */ /* 0x002fca0007ffe00b */
[----:B------:R-:W-:Y:S01]  /*0ac0*/  IMAD.IADD R7, R0, 0x1, R3 ;  /* 0x0000000100077824 */ /* 0x000fe200078e0203 */
[----:B------:R-:W-:Y:S06]  /*0ad0*/  BRA `(.L_x_102) ;  /* 0x0000001000cc7947 */ /* 0x000fec0003800000 */
.L_x_101:
[C---:B0-----:R-:W-:Y:S01]  /*0ae0*/  LOP3.LUT R2, R5.reuse, 0x3e0, RZ, 0xc0, !PT ;  /* 0x000003e005027812 */ /* 0x041fe200078ec0ff */
[----:B------:R-:W0:Y:S01]  /*0af0*/  S2R R12, SR_LANEID ;  /* 0x00000000000c7919 */ /* 0x000e220000000000 */
[----:B------:R-:W-:Y:S02]  /*0b00*/  ISETP.NE.AND P5, PT, R5, RZ, PT ;  /* 0x000000ff0500720c */ /* 0x000fe40003fa5270 */
[----:B------:R-:W-:Y:S01]  /*0b10*/  LOP3.LUT R7, RZ, R2, RZ, 0x33, !PT ;  /* 0x00000002ff077212 */ /* 0x000fe200078e33ff */
[----:B------:R-:W-:-:S04]  /*0b20*/  VIADD R3, R2, 0x20 ;  /* 0x0000002002037836 */ /* 0x000fc80000000000 */
[----:B------:R-:W-:Y:S01]  /*0b30*/  IMAD.IADD R7, R7, 0x1, R4 ;  /* 0x0000000107077824 */ /* 0x000fe200078e0204 */
[----:B------:R-:W-:-:S04]  /*0b40*/  ISETP.GT.U32.AND P0, PT, R3, R4, PT ;  /* 0x000000040300720c */ /* 0x000fc80003f04070 */
        /* <DEDUP_REMOVED lines=10> */
[----:B------:R-:W-:Y:S01]  /*0bf0*/  @!P1 SHF.R.U32.HI R9, RZ, 0x3, R5 ;  /* 0x00000003ff099819 */ /* 0x000fe20000011605 */
[----:B------:R-:W1:Y:S03]  /*0c00*/  SHFL.DOWN PT, R7, R2, 0x2, R3 ;  /* 0x0840000002077989 */ /* 0x000e6600000e0003 */
[----:B------:R-:W-:Y:S02]  /*0c10*/  @!P1 LOP3.LUT R9, R9, 0x7c, RZ, 0xc0, !PT ;  /* 0x0000007c09099812 */ /* 0x000fe400078ec0ff */
[----:B-1----:R-:W-:Y:S02]  /*0c20*/  SEL R7, R7, RZ, !P0 ;  /* 0x000000ff07077207 */ /* 0x002fe40004000000 */
[----:B------:R-:W-:Y:S02]  /*0c30*/  ISETP.GT.AND P0, PT, R10, R3, PT ;  /* 0x000000030a00720c */ /* 0x000fe40003f04270 */
[----:B------:R-:W-:Y:S01]  /*0c40*/  @!P1 MOV R10, 0x400 ;  /* 0x00000400000a9802 */ /* 0x000fe20000000f00 */
[----:B------:R-:W-:-:S02]  /*0c50*/  IMAD.IADD R8, R2, 0x1, R7 ;  /* 0x0000000102087824 */ /* 0x000fc400078e0207 */
[----:B------:R-:W-:Y:S01]  /*0c60*/  VIADD R2, R12, 0x8 ;  /* 0x000000080c027836 */ /* 0x000fe20000000000 */
[----:B0-----:R-:W-:Y:S02]  /*0c70*/  @!P1 LEA R10, R11, R10, 0x18 ;  /* 0x0000000a0b0a9211 */ /* 0x001fe400078ec0ff */
        /* <DEDUP_REMOVED lines=11> */
[----:B0-----:R-:W-:-:S05]  /*0d30*/  SEL R7, R7, RZ, !P0 ;  /* 0x000000ff07077207 */ /* 0x001fca0004000000 */
[----:B------:R-:W-:-:S05]  /*0d40*/  IMAD.IADD R7, R2, 0x1, R7 ;  /* 0x0000000102077824 */ /* 0x000fca00078e0207 */
[----:B------:R0:W-:Y:S01]  /*0d50*/  @!P1 STS [R10+0x8], R7 ;  /* 0x000008070a009388 */ /* 0x0001e20000000800 */
[----:B------:R-:W-:Y:S06]  /*0d60*/  BAR.SYNC.DEFER_BLOCKING 0x0 ;  /* 0x0000000000007b1d */ /* 0x000fec0000010000 */
[----:B------:R-:W-:Y:S05]  /*0d70*/  @P5 BRA `(.L_x_102) ;  /* 0x0000001000245947 */ /* 0x000fea0003800000 */
[----:B------:R-:W1:Y:S01]  /*0d80*/  S2UR UR5, SR_CgaCtaId ;  /* 0x00000000000579c3 */ /* 0x000e620000008800 */
[----:B------:R-:W-:Y:S01]  /*0d90*/  UMOV UR4, 0x400 ;  /* 0x0000040000047882 */ /* 0x000fe20000000000 */
[C---:B------:R-:W-:Y:S02]  /*0da0*/  ISETP.GT.U32.AND P0, PT, R4.reuse, 0x40, PT ;  /* 0x000000400400780c */ /* 0x040fe40003f04070 */
[C---:B------:R-:W-:Y:S02]  /*0db0*/  ISETP.GT.U32.AND P6, PT, R4.reuse, 0x20, PT ;  /* 0x000000200400780c */ /* 0x040fe40003fc4070 */
[C---:B------:R-:W-:Y:S02]  /*0dc0*/  ISETP.GT.U32.AND P4, PT, R4.reuse, 0x60, PT ;  /* 0x000000600400780c */ /* 0x040fe40003f84070 */
[----:B------:R-:W-:Y:S02]  /*0dd0*/  ISETP.GT.U32.AND P2, PT, R4, 0x80, PT ;  /* 0x000000800400780c */ /* 0x000fe40003f44070 */
[----:B------:R-:W-:-:S02]  /*0de0*/  ISETP.GT.U32.AND.EX P0, PT, R0, RZ, PT, P0 ;  /* 0x000000ff0000720c */ /* 0x000fc40003f04100 */
[----:B------:R-:W-:Y:S02]  /*0df0*/  ISETP.GT.U32.AND.EX P6, PT, R0, RZ, PT, P6 ;  /* 0x000000ff0000720c */ /* 0x000fe40003fc4160 */
[C---:B------:R-:W-:Y:S02]  /*0e00*/  ISETP.GT.U32.AND P3, PT, R4.reuse, 0xa0, PT ;  /* 0x000000a00400780c */ /* 0x040fe40003f64070 */
[----:B------:R-:W-:Y:S02]  /*0e10*/  ISETP.GT.U32.AND P1, PT, R4, 0xc0, PT ;  /* 0x000000c00400780c */ /* 0x000fe40003f24070 */
[C---:B------:R-:W-:Y:S02]  /*0e20*/  ISETP.GT.U32.AND.EX P4, PT, R0.reuse, RZ, PT, P4 ;  /* 0x000000ff0000720c */ /* 0x040fe40003f84140 */
[C---:B------:R-:W-:Y:S02]  /*0e30*/  ISETP.GT.U32.AND.EX P2, PT, R0.reuse, RZ, PT, P2 ;  /* 0x000000ff0000720c */ /* 0x040fe40003f44120 */
[C---:B------:R-:W-:Y:S01]  /*0e40*/  ISETP.GT.U32.AND.EX P3, PT, R0.reuse, RZ, PT, P3 ;  /* 0x000000ff0000720c */ /* 0x040fe20003f64130 */
[----:B-1----:R-:W-:Y:S01]  /*0e50*/  ULEA UR4, UR5, UR4, 0x18 ;  /* 0x0000000405047291 */ /* 0x002fe2000f8ec0ff */
[----:B------:R-:W-:-:S08]  /*0e60*/  ISETP.GT.U32.AND.EX P1, PT, R0, RZ, PT, P1 ;  /* 0x000000ff0000720c */ /* 0x000fd00003f24110 */
[----:B0-----:R-:W0:Y:S04]  /*0e70*/  LDS.128 R8, [UR4+0x10] ;  /* 0x00001004ff087984 */ /* 0x001e280008000c00 */
[----:B------:R-:W1:Y:S04]  /*0e80*/  LDS R5, [UR4+0xc] ;  /* 0x00000c04ff057984 */ /* 0x000e680008000800 */
[----:B------:R-:W2:Y:S01]  /*0e90*/  LDS.64 R2, [UR4+0x20] ;  /* 0x00002004ff027984 */ /* 0x000ea20008000a00 */
[----:B0-----:R-:W-:Y:S02]  /*0ea0*/  SEL R8, R8, RZ, P0 ;  /* 0x000000ff08087207 */ /* 0x001fe40000000000 */
[----:B------:R-:W-:-:S02]  /*0eb0*/  ISETP.GT.U32.AND P0, PT, R4, 0xe0, PT ;  /* 0x000000e00400780c */ /* 0x000fc40003f04070 */
[----:B-1----:R-:W-:Y:S02]  /*0ec0*/  SEL R6, R5, RZ, P6 ;  /* 0x000000ff05067207 */ /* 0x002fe40003000000 */
[----:B------:R-:W-:Y:S02]  /*0ed0*/  SEL R9, R9, RZ, P4 ;  /* 0x000000ff09097207 */ /* 0x000fe40002000000 */
[----:B------:R-:W-:Y:S02]  /*0ee0*/  IADD3 R6, PT, PT, R8, R6, R7 ;  /* 0x0000000608067210 */ /* 0x000fe40007ffe007 */
[----:B------:R-:W-:Y:S02]  /*0ef0*/  SEL R10, R10, RZ, P2 ;  /* 0x000000ff0a0a7207 */ /* 0x000fe40001000000 */
[----:B------:R-:W-:Y:S02]  /*0f00*/  ISETP.GT.U32.AND.EX P0, PT, R0, RZ, PT, P0 ;  /* 0x000000ff0000720c */ /* 0x000fe40003f04100 */
[----:B------:R-:W-:-:S02]  /*0f10*/  SEL R11, R11, RZ, P3 ;  /* 0x000000ff0b0b7207 */ /* 0x000fc40001800000 */
[----:B------:R-:W-:Y:S02]  /*0f20*/  IADD3 R6, PT, PT, R10, R6, R9 ;  /* 0x000000060a067210 */ /* 0x000fe40007ffe009 */
[----:B--2---:R-:W-:Y:S02]  /*0f30*/  SEL R2, R2, RZ, P1 ;  /* 0x000000ff02027207 */ /* 0x004fe40000800000 */
[----:B------:R-:W-:Y:S02]  /*0f40*/  SEL R3, R3, RZ, P0 ;  /* 0x000000ff03037207 */ /* 0x000fe40000000000 */
[----:B------:R-:W-:-:S05]  /*0f50*/  IADD3 R2, PT, PT, R2, R6, R11 ;  /* 0x0000000602027210 */ /* 0x000fca0007ffe00b */
[----:B------:R-:W-:Y:S01]  /*0f60*/  IMAD.IADD R7, R2, 0x1, R3 ;  /* 0x0000000102077824 */ /* 0x000fe200078e0203 */
[----:B------:R-:W-:Y:S06]  /*0f70*/  BRA `(.L_x_102) ;  /* 0x0000000c00a47947 */ /* 0x000fec0003800000 */
.L_x_88:
[----:B------:R-:W0:Y:S01]  /*0f80*/  S2R R8, SR_TID.X ;  /* 0x0000000000087919 */ /* 0x000e220000002100 */
[----:B------:R-:W0:Y:S02]  /*0f90*/  LDC.64 R2, c[0x0][0x380] ;  /* 0x0000e000ff027b82 */ /* 0x000e240000000a00 */
[----:B0-----:R-:W-:-:S05]  /*0fa0*/  IMAD.WIDE.U32 R2, R8, 0x4, R2 ;  /* 0x0000000408027825 */ /* 0x001fca00078e0002 */
        /* <DEDUP_REMOVED lines=16> */
[----:B--2---:R-:W-:-:S04]  /*10b0*/  IADD3 R5, PT, PT, R7, R6, R5 ;  /* 0x0000000607057210 */ /* 0x004fc80007ffe005 */
[----:B---3--:R-:W-:Y:S01]  /*10c0*/  IADD3 R5, PT, PT, R12, R9, R5 ;  /* 0x000000090c057210 */ /* 0x008fe20007ffe005 */
[----:B------:R-:W-:Y:S01]  /*10d0*/  IMAD.MOV.U32 R9, RZ, RZ, 0x1000 ;  /* 0x00001000ff097424 */ /* 0x000fe200078e00ff */
[----:B------:R-:W-:-:S04]  /*10e0*/  IADD3 R12, P1, PT, R4, -0x1000, RZ ;  /* 0xfffff000040c7810 */ /* 0x000fc80007f3e0ff */
[----:B------:R-:W-:Y:S02]  /*10f0*/  ISETP.GE.U32.AND P0, PT, R12, 0x1000, PT ;  /* 0x000010000c00780c */ /* 0x000fe40003f06070 */
[----:B----4-:R-:W-:Y:S01]  /*1100*/  IADD3 R5, PT, PT, R14, R11, R5 ;  /* 0x0000000b0e057210 */ /* 0x010fe20007ffe005 */
[----:B------:R-:W-:Y:S01]  /*1110*/  IMAD.MOV.U32 R11, RZ, RZ, RZ ;  /* 0x000000ffff0b7224 */ /* 0x000fe200078e00ff */
[----:B------:R-:W-:-:S04]  /*1120*/  IADD3.X R14, PT, PT, R0, -0x1, RZ, P1, !PT ;  /* 0xffffffff000e7810 */ /* 0x000fc80000ffe4ff */
[----:B------:R-:W-:Y:S02]  /*1130*/  ISETP.GE.U32.AND.EX P0, PT, R14, RZ, PT, P0 ;  /* 0x000000ff0e00720c */ /* 0x000fe40003f06100 */
[----:B-----5:R-:W-:-:S04]  /*1140*/  IADD3 R5, PT, PT, R16, R13, R5 ;  /* 0x0000000d10057210 */ /* 0x020fc80007ffe005 */
[----:B------:R-:W-:-:S04]  /*1150*/  IADD3 R5, PT, PT, R18, R15, R5 ;  /* 0x0000000f12057210 */ /* 0x000fc80007ffe005 */
[----:B------:R-:W-:-:S04]  /*1160*/  IADD3 R5, PT, PT, R20, R17, R5 ;  /* 0x0000001114057210 */ /* 0x000fc80007ffe005 */
[----:B------:R-:W-:-:S05]  /*1170*/  IADD3 R5, PT, PT, R22, R19, R5 ;  /* 0x0000001316057210 */ /* 0x000fca0007ffe005 */
[----:B------:R-:W-:Y:S01]  /*1180*/  IMAD.IADD R10, R10, 0x1, R5 ;  /* 0x000000010a0a7824 */ /* 0x000fe200078e0205 */
[----:B------:R-:W-:Y:S06]  /*1190*/  @!P0 BRA `(.L_x_103) ;  /* 0x0000000000a08947 */ /* 0x000fec0003800000 */
[----:B------:R-:W0:Y:S01]  /*11a0*/  LDC.64 R4, c[0x0][0x390] ;  /* 0x0000e400ff047b82 */ /* 0x000e220000000a00 */
[----:B------:R-:W-:Y:S02]  /*11b0*/  IMAD.MOV.U32 R9, RZ, RZ, 0x1000 ;  /* 0x00001000ff097424 */ /* 0x000fe400078e00ff */
[----:B------:R-:W-:-:S07]  /*11c0*/  IMAD.MOV.U32 R11, RZ, RZ, RZ ;  /* 0x000000ffff0b7224 */ /* 0x000fce00078e00ff */
.L_x_105:
[----:B------:R-:W-:-:S04]  /*11d0*/  LEA R6, P0, R9, R2, 0x2 ;  /* 0x0000000209067211 */ /* 0x000fc800078010ff */
[----:B------:R-:W-:-:S05]  /*11e0*/  LEA.HI.X R7, R9, R3, R11, 0x2, P0 ;  /* 0x0000000309077211 */ /* 0x000fca00000f140b */
        /* <DEDUP_REMOVED lines=16> */
[----:B--2---:R-:W-:-:S02]  /*12f0*/  IADD3 R25, PT, PT, R26, R25, R10 ;  /* 0x000000191a197210 */ /* 0x004fc40007ffe00a */
[----:B0-----:R-:W-:-:S04]  /*1300*/  IADD3 R10, P1, PT, -R9, R4, RZ ;  /* 0x00000004090a7210 */ /* 0x001fc80007f3e1ff */
[----:B------:R-:W-:Y:S02]  /*1310*/  ISETP.GE.U32.AND P0, PT, R10, 0x1000, PT ;  /* 0x000010000a00780c */ /* 0x000fe40003f06070 */
[----:B---3--:R-:W-:-:S04]  /*1320*/  IADD3 R25, PT, PT, R28, R27, R25 ;  /* 0x0000001b1c197210 */ /* 0x008fc80007ffe019 */
[----:B----4-:R-:W-:-:S04]  /*1330*/  IADD3 R23, PT, PT, R23, R24, R25 ;  /* 0x0000001817177210 */ /* 0x010fc80007ffe019 */
[----:B-----5:R-:W-:Y:S01]  /*1340*/  IADD3 R21, PT, PT, R21, R0, R23 ;  /* 0x0000000015157210 */ /* 0x020fe20007ffe017 */
[----:B------:R-:W-:-:S04]  /*1350*/  IMAD.MOV.U32 R0, RZ, RZ, R5 ;  /* 0x000000ffff007224 */ /* 0x000fc800078e0005 */
[----:B------:R-:W-:Y:S01]  /*1360*/  IMAD.X R10, R0, 0x1, ~R11, P1 ;  /* 0x00000001000a7824 */ /* 0x000fe200008e0e0b */
[----:B------:R-:W-:-:S04]  /*1370*/  IADD3 R13, PT, PT, R16, R13, R21 ;  /* 0x0000000d100d7210 */ /* 0x000fc80007ffe015 */
[----:B------:R-:W-:Y:S02]  /*1380*/  ISETP.GE.U32.AND.EX P0, PT, R10, RZ, PT, P0 ;  /* 0x000000ff0a00720c */ /* 0x000fe40003f06100 */
[----:B------:R-:W-:-:S04]  /*1390*/  IADD3 R13, PT, PT, R18, R15, R13 ;  /* 0x0000000f120d7210 */ /* 0x000fc80007ffe00d */
[----:B------:R-:W-:-:S04]  /*13a0*/  IADD3 R13, PT, PT, R20, R17, R13 ;  /* 0x00000011140d7210 */ /* 0x000fc80007ffe00d */
[----:B------:R-:W-:-:S03]  /*13b0*/  IADD3 R10, PT, PT, R22, R19, R13 ;  /* 0x00000013160a7210 */ /* 0x000fc60007ffe00d */
[----:B------:R-:W-:Y:S05]  /*13c0*/  @!P0 BRA `(.L_x_104) ;  /* 0x0000000400e88947 */ /* 0x000fea0003800000 */
[----:B------:R-:W-:-:S05]  /*13d0*/  IADD3 R9, P0, PT, R9, 0x1000, RZ ;  /* 0x0000100009097810 */ /* 0x000fca0007f1e0ff */
[----:B------:R-:W-:Y:S01]  /*13e0*/  IMAD.X R11, RZ, RZ, R11, P0 ;  /* 0x000000ffff0b7224 */ /* 0x000fe200000e060b */
[----:B------:R-:W-:-:S04]  /*13f0*/  ISETP.GT.U32.AND P0, PT, R9, R12, PT ;  /* 0x0000000c0900720c */ /* 0x000fc80003f04070 */
[----:B------:R-:W-:-:S13]  /*1400*/  ISETP.GT.U32.AND.EX P0, PT, R11, R14, PT, P0 ;  /* 0x0000000e0b00720c */ /* 0x000fda0003f04100 */
[----:B------:R-:W-:Y:S05]  /*1410*/  @!P0 BRA `(.L_x_105) ;  /* 0xfffffffc006c8947 */ /* 0x000fea000383ffff */
.L_x_103:
[----:B------:R-:W-:Y:S01]  /*1420*/  IMAD.IADD R3, R4, 0x1, -R9 ;  /* 0x0000000104037824 */ /* 0x000fe200078e0a09 */
[----:B------:R-:W-:Y:S01]  /*1430*/  ISETP.GE.U32.AND P1, PT, R9, R4, PT ;  /* 0x000000040900720c */ /* 0x000fe20003f26070 */
[----:B------:R-:W-:Y:S03]  /*1440*/  BSSY.RECONVERGENT B1, `(.L_x_104) ;  /* 0x0000072000017945 */ /* 0x000fe60003800200 */
[----:B------:R-:W-:-:S04]  /*1450*/  ISETP.GE.AND P0, PT, R8, R3, PT ;  /* 0x000000030800720c */ /* 0x000fc80003f06270 */
[----:B------:R-:W-:-:S13]  /*1460*/  ISETP.GE.U32.OR.EX P0, PT, R11, R0, P0, P1 ;  /* 0x000000000b00720c */ /* 0x000fda0000706510 */
[----:B------:R-:W-:Y:S05]  /*1470*/  @P0 BRA `(.L_x_106) ;  /* 0x0000000400b80947 */ /* 0x000fea0003800000 */
[----:B------:R-:W-:Y:S01]  /*1480*/  LOP3.LUT R0, RZ, R8, RZ, 0x33, !PT ;  /* 0x00000008ff007212 */ /* 0x000fe200078e33ff */
[----:B------:R-:W-:Y:S03]  /*1490*/  BSSY.RECONVERGENT B2, `(.L_x_107) ;  /* 0x0000031000027945 */ /* 0x000fe60003800200 */
[----:B------:R-:W-:-:S04]  /*14a0*/  IADD3 R0, PT, PT, -R9, R4, R0 ;  /* 0x0000000409007210 */ /* 0x000fc80007ffe100 */
[C---:B------:R-:W-:Y:S02]  /*14b0*/  ISETP.GE.U32.AND P0, PT, R0.reuse, 0xf00, PT ;  /* 0x00000f000000780c */ /* 0x040fe40003f06070 */
[----:B------:R-:W-:Y:S01]  /*14c0*/  LEA.HI R4, R0, 0x1, RZ, 0x18 ;  /* 0x0000000100047811 */ /* 0x000fe200078fc0ff */
[----:B------:R-:W-:-:S03]  /*14d0*/  IMAD.MOV.U32 R0, RZ, RZ, R8 ;  /* 0x000000ffff007224 */ /* 0x000fc600078e0008 */
[----:B------:R-:W-:-:S04]  /*14e0*/  LOP3.LUT R24, R4, 0xf, RZ, 0xc0, !PT ;  /* 0x0000000f04187812 */ /* 0x000fc800078ec0ff */
[----:B------:R-:W-:-:S03]  /*14f0*/  ISETP.NE.AND P1, PT, R24, RZ, PT ;  /* 0x000000ff1800720c */ /* 0x000fc60003f25270 */
[----:B------:R-:W-:Y:S10]  /*1500*/  @!P0 BRA `(.L_x_108) ;  /* 0x0000000000a48947 */ /* 0x000ff40003800000 */
[----:B------:R-:W0:Y:S01]  /*1510*/  LDCU.64 UR4, c[0x0][0x380] ;  /* 0x00007000ff0477ac */ /* 0x000e220008000a00 */
[----:B------:R-:W-:Y:S02]  /*1520*/  IADD3 R3, P0, PT, R8, R9, RZ ;  /* 0x0000000908037210 */ /* 0x000fe40007f1e0ff */
[----:B------:R-:W-:-:S03]  /*1530*/  LOP3.LUT R6, R4, 0x1fffff0, RZ, 0xc0, !PT ;  /* 0x01fffff004067812 */ /* 0x000fc600078ec0ff */
[----:B------:R-:W-:Y:S02]  /*1540*/  IMAD.X R0, RZ, RZ, R11, P0 ;  /* 0x000000ffff007224 */ /* 0x000fe400000e060b */
[----:B------:R-:W-:Y:S01]  /*1550*/  IMAD.MOV R6, RZ, RZ, -R6 ;  /* 0x000000ffff067224 */ /* 0x000fe200078e0a06 */
[----:B0-----:R-:W-:-:S04]  /*1560*/  LEA R15, P2, R3, UR4, 0x2 ;  /* 0x00000004030f7c11 */ /* 0x001fc8000f8410ff */
[----:B------:R-:W-:Y:S02]  /*1570*/  IADD3 R15, P0, PT, R15, 0x2000, RZ ;  /* 0x000020000f0f7810 */ /* 0x000fe40007f1e0ff */
[----:B------:R-:W-:Y:S01]  /*1580*/  LEA.HI.X R3, R3, UR5, R0, 0x2, P2 ;  /* 0x0000000503037c11 */ /* 0x000fe200090f1400 */
[----:B------:R-:W-:-:S04]  /*1590*/  IMAD.MOV.U32 R0, RZ, RZ, R8 ;  /* 0x000000ffff007224 */ /* 0x000fc800078e0008 */
[----:B------:R-:W-:-:S07]  /*15a0*/  IMAD.X R3, RZ, RZ, R3, P0 ;  /* 0x000000ffff037224 */ /* 0x000fce00000e0603 */
.L_x_109:
        /* <DEDUP_REMOVED lines=31> */
.L_x_108:
[----:B------:R-:W-:Y:S05]  /*17a0*/  BSYNC.RECONVERGENT B2 ;  /* 0x0000000000027941 */ /* 0x000fea0003800200 */
.L_x_107:
[----:B------:R-:W-:Y:S05]  /*17b0*/  @!P1 BRA `(.L_x_106) ;  /* 0x0000000000e89947 */ /* 0x000fea0003800000 */
[----:B------:R-:W-:Y:S01]  /*17c0*/  ISETP.GE.U32.AND P0, PT, R24, 0x8, PT ;  /* 0x000000081800780c */ /* 0x000fe20003f06070 */
[----:B------:R-:W-:Y:S01]  /*17d0*/  BSSY.RECONVERGENT B2, `(.L_x_110) ;  /* 0x0000016000027945 */ /* 0x000fe20003800200 */
[----:B------:R-:W-:-:S04]  /*17e0*/  LOP3.LUT R17, R4, 0x7, RZ, 0xc0, !PT ;  /* 0x0000000704117812 */ /* 0x000fc800078ec0ff */
[----:B------:R-:W-:-:S07]  /*17f0*/  ISETP.NE.AND P1, PT, R17, RZ, PT ;  /* 0x000000ff1100720c */ /* 0x000fce0003f25270 */
[----:B------:R-:W-:Y:S06]  /*1800*/  @!P0 BRA `(.L_x_111) ;  /* 0x0000000000488947 */ /* 0x000fec0003800000 */
[----:B------:R-:W0:Y:S01]  /*1810*/  LDCU.64 UR4, c[0x0][0x380] ;  /* 0x00007000ff0477ac */ /* 0x000e220008000a00 */
[----:B------:R-:W-:-:S05]  /*1820*/  IADD3 R3, P0, PT, R0, R9, RZ ;  /* 0x0000000900037210 */ /* 0x000fca0007f1e0ff */
[----:B------:R-:W-:Y:S01]  /*1830*/  IMAD.X R6, RZ, RZ, R11, P0 ;  /* 0x000000ffff067224 */ /* 0x000fe200000e060b */
        /* <DEDUP_REMOVED lines=15> */
.L_x_111:
[----:B------:R-:W-:Y:S05]  /*1930*/  BSYNC.RECONVERGENT B2 ;  /* 0x0000000000027941 */ /* 0x000fea0003800200 */
.L_x_110:
        /* <DEDUP_REMOVED lines=18> */
.L_x_113:
[----:B------:R-:W-:Y:S05]  /*1a60*/  BSYNC.RECONVERGENT B2 ;  /* 0x0000000000027941 */ /* 0x000fea0003800200 */
.L_x_112:
[----:B------:R-:W-:Y:S05]  /*1a70*/  @!P1 BRA `(.L_x_106) ;  /* 0x0000000000389947 */ /* 0x000fea0003800000 */
[----:B------:R-:W0:Y:S01]  /*1a80*/  LDCU.64 UR4, c[0x0][0x380] ;  /* 0x00007000ff0477ac */ /* 0x000e220008000a00 */
[----:B------:R-:W-:Y:S01]  /*1a90*/  IADD3 R5, P0, PT, R0, R9, RZ ;  /* 0x0000000900057210 */ /* 0x000fe20007f1e0ff */
[----:B------:R-:W-:-:S04]  /*1aa0*/  IMAD.MOV R0, RZ, RZ, -R6 ;  /* 0x000000ffff007224 */ /* 0x000fc800078e0a06 */
[----:B------:R-:W-:Y:S01]  /*1ab0*/  IMAD.X R4, RZ, RZ, R11, P0 ;  /* 0x000000ffff047224 */ /* 0x000fe200000e060b */
[----:B0-----:R-:W-:-:S04]  /*1ac0*/  LEA R2, P1, R5, UR4, 0x2 ;  /* 0x0000000405027c11 */ /* 0x001fc8000f8210ff */
[----:B------:R-:W-:-:S09]  /*1ad0*/  LEA.HI.X R5, R5, UR5, R4, 0x2, P1 ;  /* 0x0000000505057c11 */ /* 0x000fd200088f1404 */
.L_x_114:
[----:B------:R-:W-:-:S06]  /*1ae0*/  IMAD.MOV.U32 R3, RZ, RZ, R5 ;  /* 0x000000ffff037224 */ /* 0x000fcc00078e0005 */
[----:B------:R0:W2:Y:S01]  /*1af0*/  LDG.E R3, desc[UR6][R2.64] ;  /* 0x0000000602037981 */ /* 0x0000a2000c1e1900 */
[----:B------:R-:W-:-:S05]  /*1b00*/  VIADD R0, R0, 0x1 ;  /* 0x0000000100007836 */ /* 0x000fca0000000000 */
[----:B------:R-:W-:Y:S02]  /*1b10*/  ISETP.NE.AND P0, PT, R0, RZ, PT ;  /* 0x000000ff0000720c */ /* 0x000fe40003f05270 */
[----:B0-----:R-:W-:-:S05]  /*1b20*/  IADD3 R2, P1, PT, R2, 0x400, RZ ;  /* 0x0000040002027810 */ /* 0x001fca0007f3e0ff */
[----:B------:R-:W-:Y:S02]  /*1b30*/  IMAD.X R5, RZ, RZ, R5, P1 ;  /* 0x000000ffff057224 */ /* 0x000fe400008e0605 */
[----:B--2---:R-:W-:-:S04]  /*1b40*/  IMAD.IADD R10, R3, 0x1, R10 ;  /* 0x00000001030a7824 */ /* 0x004fc800078e020a */
[----:B------:R-:W-:Y:S05]  /*1b50*/  @P0 BRA `(.L_x_114) ;  /* 0xfffffffc00e00947 */ /* 0x000fea000383ffff */
.L_x_106:
[----:B------:R-:W-:Y:S05]  /*1b60*/  BSYNC.RECONVERGENT B1 ;  /* 0x0000000000017941 */ /* 0x000fea0003800200 */
.L_x_104:
[----:B------:R-:W0:Y:S01]  /*1b70*/  S2R R6, SR_LANEID ;  /* 0x0000000000067919 */ /* 0x000e220000000000 */
[----:B------:R-:W-:Y:S01]  /*1b80*/  ISETP.NE.AND P5, PT, R8, RZ, PT ;  /* 0x000000ff0800720c */ /* 0x000fe20003fa5270 */
        /* <DEDUP_REMOVED lines=39> */
[----:B------:R-:W-:-:S07]  /*1e00*/  IMAD.IADD R7, R0, 0x1, R3 ;  /* 0x0000000100077824 */ /* 0x000fce00078e0203 */
.L_x_102:
[----:B------:R-:W-:Y:S05]  /*1e10*/  BSYNC.RECONVERGENT B0 ;  /* 0x0000000000007941 */ /* 0x000fea0003800200 */
.L_x_87:
[----:B------:R-:W-:Y:S05]  /*1e20*/  @P5 EXIT ;  /* 0x000000000000594d */ /* 0x000fea0003800000 */
[----:B------:R-:W3:Y:S01]  /*1e30*/  LDC.64 R2, c[0x0][0x388] ;  /* 0x0000e200ff027b82 */ /* 0x000ee20000000a00 */
[----:B------:R-:W0:Y:S02]  /*1e40*/  LDCU UR4, c[0x0][0x39c] ;  /* 0x00007380ff0477ac */ /* 0x000e240008000800 */
[----:B012---:R-:W-:-:S05]  /*1e50*/  VIADD R7, R7, UR4 ;  /* 0x0000000407077c36 */ /* 0x007fca0008000000 */
[----:B---3--:R-:W-:Y:S01]  /*1e60*/  STG.E desc[UR6][R2.64], R7 ;  /* 0x0000000702007986 */ /* 0x008fe2000c101906 */
[----:B------:R-:W-:Y:S05]  /*1e70*/  EXIT ;  /* 0x000000000000794d */ /* 0x000fea0003800000 */
.L_x_115:
        /* <DEDUP_REMOVED lines=16> */
.L_x_306:


//--------------------- .text._ZN3cub18CUB_300001_SM_10006detail6reduce28DeviceReduceSingleTileKernelINS2_10policy_hubIijN4cuda3std3__44plusIiEEE10Policy1000EPiSC_iS9_iiNS7_10__identityEEEvT0_T1_T2_T3_T4_T6_ --------------------------
	.section	.text._ZN3cub18CUB_300001_SM_10006detail6reduce28DeviceReduceSingleTileKernelINS2_10policy_hubIijN4cuda3std3__44plusIiEEE10Policy1000EPiSC_iS9_iiNS7_10__identityEEEvT0_T1_T2_T3_T4_T6_,"ax",@progbits
	.align	128
        .global         _ZN3cub18CUB_300001_SM_10006detail6reduce28DeviceReduceSingleTileKernelINS2_10policy_hubIijN4cuda3std3__44plusIiEEE10Policy1000EPiSC_iS9_iiNS7_10__identityEEEvT0_T1_T2_T3_T4_T6_
        .type           _ZN3cub18CUB_300001_SM_10006detail6reduce28DeviceReduceSingleTileKernelINS2_10policy_hubIijN4cuda3std3__44plusIiEEE10Policy1000EPiSC_iS9_iiNS7_10__identityEEEvT0_T1_T2_T3_T4_T6_,@function
        .size           _ZN3cub18CUB_300001_SM_10006detail6reduce28DeviceReduceSingleTileKernelINS2_10policy_hubIijN4cuda3std3__44plusIiEEE10Policy1000EPiSC_iS9_iiNS7_10__identityEEEvT0_T1_T2_T3_T4_T6_,(.L_x_307 - _ZN3cub18CUB_300001_SM_10006detail6reduce28DeviceReduceSingleTileKernelINS2_10policy_hubIijN4cuda3std3__44plusIiEEE10Policy1000EPiSC_iS9_iiNS7_10__identityEEEvT0_T1_T2_T3_T4_T6_)
        .other          _ZN3cub18CUB_300001_SM_10006detail6reduce28DeviceReduceSingleTileKernelINS2_10policy_hubIijN4cuda3std3__44plusIiEEE10Policy1000EPiSC_iS9_iiNS7_10__identityEEEvT0_T1_T2_T3_T4_T6_,@"STO_CUDA_ENTRY STV_DEFAULT"
_ZN3cub18CUB_300001_SM_10006detail6reduce28DeviceReduceSingleTileKernelINS2_10policy_hubIijN4cuda3std3__44plusIiEEE10Policy1000EPiSC_iS9_iiNS7_10__identityEEEvT0_T1_T2_T3_T4_T6_:
.text._ZN3cub18CUB_300001_SM_10006detail6reduce28DeviceReduceSingleTileKernelINS2_10policy_hubIijN4cuda3std3__44plusIiEEE10Policy1000EPiSC_iS9_iiNS7_10__identityEEEvT0_T1_T2_T3_T4_T6_:
        /* <DEDUP_REMOVED lines=13> */
.L_x_116:
        /* <DEDUP_REMOVED lines=16> */
.L_x_121:
[----:B------:R-:W-:Y:S05]  /*01d0*/  BSYNC.RECONVERGENT B1 ;  /* 0x0000000000017941 */ /* 0x000fea0003800200 */
.L_x_120:
        /* <DEDUP_REMOVED lines=16> */
.L_x_126:
        /* <DEDUP_REMOVED lines=9> */
.L_x_125:
[----:B------:R-:W-:Y:S05]  /*0370*/  BSYNC.RECONVERGENT B2 ;  /* 0x0000000000027941 */ /* 0x000fea0003800200 */
.L_x_124:
        /* <DEDUP_REMOVED lines=8> */
.L_x_129:
        /* <DEDUP_REMOVED lines=35> */
.L_x_128:
[----:B------:R-:W-:Y:S05]  /*0630*/  BSYNC.RECONVERGENT B2 ;  /* 0x0000000000027941 */ /* 0x000fea0003800200 */
.L_x_127:
        /* <DEDUP_REMOVED lines=22> */
.L_x_131:
[----:B------:R-:W-:Y:S05]  /*07a0*/  BSYNC.RECONVERGENT B2 ;  /* 0x0000000000027941 */ /* 0x000fea0003800200 */
.L_x_130:
        /* <DEDUP_REMOVED lines=10> */
.L_x_123:
[----:B------:R-:W-:Y:S05]  /*0850*/  BSYNC.RECONVERGENT B1 ;  /* 0x0000000000017941 */ /* 0x000fea0003800200 */
.L_x_122:
        /* <DEDUP_REMOVED lines=45> */
.L_x_132:
        /* <DEDUP_REMOVED lines=67> */
.L_x_119:
        /* <DEDUP_REMOVED lines=22> */
.L_x_136:
        /* <DEDUP_REMOVED lines=20> */
.L_x_134:
        /* <DEDUP_REMOVED lines=20> */
.L_x_140:
        /* <DEDUP_REMOVED lines=8> */
.L_x_139:
[----:B------:R-:W-:Y:S05]  /*13c0*/  BSYNC.RECONVERGENT B2 ;  /* 0x0000000000027941 */ /* 0x000fea0003800200 */
.L_x_138:
        /* <DEDUP_REMOVED lines=16> */
.L_x_143:
        /* <DEDUP_REMOVED lines=39> */
.L_x_142:
[----:B------:R-:W-:Y:S05]  /*1740*/  BSYNC.RECONVERGENT B2 ;  /* 0x0000000000027941 */ /* 0x000fea0003800200 */
.L_x_141:
        /* <DEDUP_REMOVED lines=27> */
.L_x_145:
[----:B------:R-:W-:Y:S05]  /*1900*/  BSYNC.RECONVERGENT B2 ;  /* 0x0000000000027941 */ /* 0x000fea0003800200 */
.L_x_144:
        /* <DEDUP_REMOVED lines=10> */
.L_x_137:
[----:B------:R-:W-:Y:S05]  /*19b0*/  BSYNC.RECONVERGENT B1 ;  /* 0x0000000000017941 */ /* 0x000fea0003800200 */
.L_x_135:
        /* <DEDUP_REMOVED lines=43> */
.L_x_118:
        /* <DEDUP_REMOVED lines=12> */
.L_x_148:
[----:B------:R-:W-:Y:S05]  /*1d30*/  BSYNC.RECONVERGENT B1 ;  /* 0x0000000000017941 */ /* 0x000fea0003800200 */
.L_x_147:
        /* <DEDUP_REMOVED lines=16> */
.L_x_153:
        /* <DEDUP_REMOVED lines=9> */
.L_x_152:
[----:B------:R-:W-:Y:S05]  /*1ed0*/  BSYNC.RECONVERGENT B2 ;  /* 0x0000000000027941 */ /* 0x000fea0003800200 */
.L_x_151:
        /* <DEDUP_REMOVED lines=8> */
.L_x_156:
        /* <DEDUP_REMOVED lines=35> */
.L_x_155:
[----:B------:R-:W-:Y:S05]  /*2190*/  BSYNC.RECONVERGENT B2 ;  /* 0x0000000000027941 */ /* 0x000fea0003800200 */
.L_x_154:
        /* <DEDUP_REMOVED lines=22> */
.L_x_158:
[----:B------:R-:W-:Y:S05]  /*2300*/  BSYNC.RECONVERGENT B2 ;  /* 0x0000000000027941 */ /* 0x000fea0003800200 */
.L_x_157:
        /* <DEDUP_REMOVED lines=10> */
.L_x_150:
[----:B------:R-:W-:Y:S05]  /*23b0*/  BSYNC.RECONVERGENT B1 ;  /* 0x0000000000017941 */ /* 0x000fea0003800200 */
.L_x_149:
        /* <DEDUP_REMOVED lines=45> */
.L_x_159:
        /* <DEDUP_REMOVED lines=67> */
.L_x_146:
        /* <DEDUP_REMOVED lines=33> */
.L_x_162:
        /* <DEDUP_REMOVED lines=32> */
.L_x_160:
        /* <DEDUP_REMOVED lines=20> */
.L_x_166:
        /* <DEDUP_REMOVED lines=8> */
.L_x_165:
[----:B------:R-:W-:Y:S05]  /*3090*/  BSYNC.RECONVERGENT B2 ;  /* 0x0000000000027941 */ /* 0x000fea0003800200 */
.L_x_164:
        /* <DEDUP_REMOVED lines=16> */
.L_x_169:
        /* <DEDUP_REMOVED lines=39> */
.L_x_168:
[----:B------:R-:W-:Y:S05]  /*3410*/  BSYNC.RECONVERGENT B2 ;  /* 0x0000000000027941 */ /* 0x000fea0003800200 */
.L_x_167:
        /* <DEDUP_REMOVED lines=27> */
.L_x_171:
[----:B------:R-:W-:Y:S05]  /*35d0*/  BSYNC.RECONVERGENT B2 ;  /* 0x0000000000027941 */ /* 0x000fea0003800200 */
.L_x_170:
        /* <DEDUP_REMOVED lines=10> */
.L_x_163:
[----:B------:R-:W-:Y:S05]  /*3680*/  BSYNC.RECONVERGENT B1 ;  /* 0x0000000000017941 */ /* 0x000fea0003800200 */
.L_x_161:
        /* <DEDUP_REMOVED lines=42> */
.L_x_133:
[----:B------:R-:W-:Y:S05]  /*3930*/  BSYNC.RECONVERGENT B0 ;  /* 0x0000000000007941 */ /* 0x000fea0003800200 */
.L_x_117:
[----:B------:R-:W-:Y:S05]  /*3940*/  @P0 EXIT ;  /* 0x000000000000094d */ /* 0x000fea0003800000 */
[----:B-1----:R-:W1:Y:S01]  /*3950*/  LDC.64 R4, c[0x0][0x388] ;  /* 0x0000e200ff047b82 */ /* 0x002e620000000a00 */
[----:B------:R-:W0:Y:S02]  /*3960*/  LDCU UR4, c[0x0][0x398] ;  /* 0x00007300ff0477ac */ /* 0x000e240008000800 */
[----:B0-234-:R-:W-:-:S05]  /*3970*/  VIADD R3, R3, UR4 ;  /* 0x0000000403037c36 */ /* 0x01dfca0008000000 */
[----:B-1----:R-:W-:Y:S01]  /*3980*/  STG.E desc[UR6][R4.64], R3 ;  /* 0x0000000304007986 */ /* 0x002fe2000c101906 */
[----:B------:R-:W-:Y:S05]  /*3990*/  EXIT ;  /* 0x000000000000794d */ /* 0x000fea0003800000 */
.L_x_172:
        /* <DEDUP_REMOVED lines=14> */
.L_x_307:


//--------------------- .text._ZN3cub18CUB_300001_SM_10006detail6reduce18DeviceReduceKernelINS2_10policy_hubIijN4cuda3std3__44plusIiEEE10Policy1000EN6thrust24THRUST_300001_SM_1000_NS6detail15normal_iteratorINSD_10device_ptrIiEEEEjS9_iNS7_10__identityEEEvT0_PT3_T1_NS0_13GridEvenShareISN_EET2_T4_ --------------------------
	.section	.text._ZN3cub18CUB_300001_SM_10006detail6reduce18DeviceReduceKernelINS2_10policy_hubIijN4cuda3std3__44plusIiEEE10Policy1000EN6thrust24THRUST_300001_SM_1000_NS6detail15normal_iteratorINSD_10device_ptrIiEEEEjS9_iNS7_10__identityEEEvT0_PT3_T1_NS0_13GridEvenShareISN_EET2_T4_,"ax",@progbits
	.align	128
        .global         _ZN3cub18CUB_300001_SM_10006detail6reduce18DeviceReduceKernelINS2_10policy_hubIijN4cuda3std3__44plusIiEEE10Policy1000EN6thrust24THRUST_300001_SM_1000_NS6detail15normal_iteratorINSD_10device_ptrIiEEEEjS9_iNS7_10__identityEEEvT0_PT3_T1_NS0_13GridEvenShareISN_EET2_T4_
        .type           _ZN3cub18CUB_300001_SM_10006detail6reduce18DeviceReduceKernelINS2_10policy_hubIijN4cuda3std3__44plusIiEEE10Policy1000EN6thrust24THRUST_300001_SM_1000_NS6detail15normal_iteratorINSD_10device_ptrIiEEEEjS9_iNS7_10__identityEEEvT0_PT3_T1_NS0_13GridEvenShareISN_EET2_T4_,@function
        .size           _ZN3cub18CUB_300001_SM_10006detail6reduce18DeviceReduceKernelINS2_10policy_hubIijN4cuda3std3__44plusIiEEE10Policy1000EN6thrust24THRUST_300001_SM_1000_NS6detail15normal_iteratorINSD_10device_ptrIiEEEEjS9_iNS7_10__identityEEEvT0_PT3_T1_NS0_13GridEvenShareISN_EET2_T4_,(.L_x_308 - _ZN3cub18CUB_300001_SM_10006detail6reduce18DeviceReduceKernelINS2_10policy_hubIijN4cuda3std3__44plusIiEEE10Policy1000EN6thrust24THRUST_300001_SM_1000_NS6detail15normal_iteratorINSD_10device_ptrIiEEEEjS9_iNS7_10__identityEEEvT0_PT3_T1_NS0_13GridEvenShareISN_EET2_T4_)
        .other          _ZN3cub18CUB_300001_SM_10006detail6reduce18DeviceReduceKernelINS2_10policy_hubIijN4cuda3std3__44plusIiEEE10Policy1000EN6thrust24THRUST_300001_SM_1000_NS6detail15normal_iteratorINSD_10device_ptrIiEEEEjS9_iNS7_10__identityEEEvT0_PT3_T1_NS0_13GridEvenShareISN_EET2_T4_,@"STO_CUDA_ENTRY STV_DEFAULT"
_ZN3cub18CUB_300001_SM_10006detail6reduce18DeviceReduceKernelINS2_10policy_hubIijN4cuda3std3__44plusIiEEE10Policy1000EN6thrust24THRUST_300001_SM_1000_NS6detail15normal_iteratorINSD_10device_ptrIiEEEEjS9_iNS7_10__identityEEEvT0_PT3_T1_NS0_13GridEvenShareISN_EET2_T4_:
.text._ZN3cub18CUB_300001_SM_10006detail6reduce18DeviceReduceKernelINS2_10policy_hubIijN4cuda3std3__44plusIiEEE10Policy1000EN6thrust24THRUST_300001_SM_1000_NS6detail15normal_iteratorINSD_10device_ptrIiEEEEjS9_iNS7_10__identityEEEvT0_PT3_T1_NS0_13GridEvenShareISN_EET2_T4_:
[----:B------:R-:W-:Y:S01]  /*0000*/  LDC R1, c[0x0][0x37c] ;  /* 0x0000df00ff017b82 */ /* 0x000fe20000000800 */
[----:B------:R-:W0:Y:S07]  /*0010*/  S2R R3, SR_CTAID.X ;  /* 0x0000000000037919 */ /* 0x000e2e0000002500 */
[----:B------:R-:W1:Y:S01]  /*0020*/  LDC.64 R8, c[0x0][0x3a8] ;  /* 0x0000ea00ff087b82 */ /* 0x000e620000000a00 */
[----:B------:R-:W2:Y:S01]  /*0030*/  LDCU.64 UR6, c[0x0][0x358] ;  /* 0x00006b00ff0677ac */ /* 0x000ea20008000a00 */
[----:B------:R-:W-:Y:S01]  /*0040*/  BSSY.RECONVERGENT B0, `(.L_x_173) ;  /* 0x0000236000007945 */ /* 0x000fe20003800200 */
[----:B-1----:R-:W-:-:S02]  /*0050*/  IMAD.SHL.U32 R13, R9, 0x1000, RZ ;  /* 0x00001000090d7824 */ /* 0x002fc400078e00ff */
[----:B0-----:R-:W-:-:S05]  /*0060*/  IMAD R0, R3, -0x1000, R8 ;  /* 0xfffff00003007824 */ /* 0x001fca00078e0208 */
[----:B------:R-:W-:-:S13]  /*0070*/  ISETP.GT.U32.AND P0, PT, R0, 0xfff, PT ;  /* 0x00000fff0000780c */ /* 0x000fda0003f04070 */
[----:B--2---:R-:W-:Y:S05]  /*0080*/  @P0 BRA `(.L_x_174) ;  /* 0x0000001000540947 */ /* 0x004fea0003800000 */
[----:B------:R-:W0:Y:S01]  /*0090*/  S2R R2, SR_TID.X ;  /* 0x0000000000027919 */ /* 0x000e220000002100 */
[----:B------:R-:W-:Y:S01]  /*00a0*/  BSSY.RECONVERGENT B1, `(.L_x_175) ;  /* 0x000000a000017945 */ /* 0x000fe20003800200 */
[----:B------:R-:W-:Y:S01]  /*00b0*/  IMAD.MOV.U32 R14, RZ, RZ, RZ ;  /* 0x000000ffff0e7224 */ /* 0x000fe200078e00ff */
[----:B0-----:R-:W-:Y:S01]  /*00c0*/  ISETP.GE.U32.AND P0, PT, R2, R0, PT ;  /* 0x000000000200720c */ /* 0x001fe20003f06070 */
[----:B------:R-:W-:-:S12]  /*00d0*/  IMAD.MOV.U32 R4, RZ, RZ, R2 ;  /* 0x000000ffff047224 */ /* 0x000fd800078e0002 */
[----:B------:R-:W-:Y:S05]  /*00e0*/  @P0 BRA `(.L_x_176) ;  /* 0x0000000000140947 */ /* 0x000fea0003800000 */
[----:B------:R-:W0:Y:S01]  /*00f0*/  LDC.64 R14, c[0x0][0x380] ;  /* 0x0000e000ff0e7b82 */ /* 0x000e220000000a00 */
[----:B------:R-:W-:-:S04]  /*0100*/  IMAD R5, R3, 0x1000, R2 ;  /* 0x0000100003057824 */ /* 0x000fc800078e0202 */
[----:B0-----:R-:W-:-:S06]  /*0110*/  IMAD.WIDE.U32 R14, R5, 0x4, R14 ;  /* 0x00000004050e7825 */ /* 0x001fcc00078e000e */
[----:B------:R0:W5:Y:S01]  /*0120*/  LDG.E R14, desc[UR6][R14.64] ;  /* 0x000000060e0e7981 */ /* 0x000162000c1e1900 */
[----:B------:R-:W-:-:S07]  /*0130*/  VIADD R4, R2, 0x100 ;  /* 0x0000010002047836 */ /* 0x000fce0000000000 */
.L_x_176:
[----:B------:R-:W-:Y:S05]  /*0140*/  BSYNC.RECONVERGENT B1 ;  /* 0x0000000000017941 */ /* 0x000fea0003800200 */
.L_x_175:
[----:B------:R-:W-:Y:S01]  /*0150*/  ISETP.GE.U32.AND P0, PT, R4, R0, PT ;  /* 0x000000000400720c */ /* 0x000fe20003f06070 */
[----:B------:R-:W-:-:S12]  /*0160*/  BSSY.RECONVERGENT B1, `(.L_x_177) ;  /* 0x0000097000017945 */ /* 0x000fd80003800200 */
[----:B------:R-:W-:Y:S05]  /*0170*/  @P0 BRA `(.L_x_178) ;  /* 0x0000000800540947 */ /* 0x000fea0003800000 */
[----:B------:R-:W-:Y:S01]  /*0180*/  LOP3.LUT R5, RZ, R4, RZ, 0x33, !PT ;  /* 0x00000004ff057212 */ /* 0x000fe200078e33ff */
[----:B------:R-:W-:Y:S04]  /*0190*/  BSSY.RECONVERGENT B2, `(.L_x_179) ;  /* 0x000004b000027945 */ /* 0x000fe80003800200 */
[----:B------:R-:W-:-:S04]  /*01a0*/  IMAD.IADD R8, R5, 0x1, R8 ;  /* 0x0000000105087824 */ /* 0x000fc800078e0208 */
[----:B------:R-:W-:-:S05]  /*01b0*/  IMAD R8, R3, -0x1000, R8 ;  /* 0xfffff00003087824 */ /* 0x000fca00078e0208 */
[C---:B------:R-:W-:Y:S02]  /*01c0*/  ISETP.GE.U32.AND P0, PT, R8.reuse, 0xf00, PT ;  /* 0x00000f000800780c */ /* 0x040fe40003f06070 */
[----:B------:R-:W-:-:S04]  /*01d0*/  LEA.HI R5, R8, 0x1, RZ, 0x18 ;  /* 0x0000000108057811 */ /* 0x000fc800078fc0ff */
[----:B------:R-:W-:-:S07]  /*01e0*/  LOP3.LUT R6, R5, 0xf, RZ, 0xc0, !PT ;  /* 0x0000000f05067812 */ /* 0x000fce00078ec0ff */
[----:B------:R-:W-:Y:S05]  /*01f0*/  @!P0 BRA `(.L_x_180) ;  /* 0x0000000400108947 */ /* 0x000fea0003800000 */
[----:B------:R-:W-:Y:S01]  /*0200*/  LOP3.LUT R8, R5, 0x1fffff0, RZ, 0xc0, !PT ;  /* 0x01fffff005087812 */ /* 0x000fe200078ec0ff */
[----:B------:R-:W-:Y:S01]  /*0210*/  BSSY.RECONVERGENT B3, `(.L_x_181) ;  /* 0x0000041000037945 */ /* 0x000fe20003800200 */
[----:B------:R-:W-:Y:S01]  /*0220*/  LOP3.LUT R7, R4, 0x800, RZ, 0xfc, !PT ;  /* 0x0000080004077812 */ /* 0x000fe200078efcff */
[----:B------:R-:W-:Y:S01]  /*0230*/  IMAD R4, R3, 0x1000, R4 ;  /* 0x0000100003047824 */ /* 0x000fe200078e0204 */
[----:B------:R-:W-:-:S07]  /*0240*/  IADD3 R8, PT, PT, -R8, RZ, RZ ;  /* 0x000000ff08087210 */ /* 0x000fce0007ffe1ff */
.L_x_182:
[----:B------:R-:W1:Y:S01]  /*0250*/  LDC.64 R12, c[0x0][0x380] ;  /* 0x0000e000ff0c7b82 */ /* 0x000e620000000a00 */
[----:B------:R-:W-:-:S04]  /*0260*/  VIADD R21, R4, 0x100 ;  /* 0x0000010004157836 */ /* 0x000fc80000000000 */
[----:B-1----:R-:W-:-:S04]  /*0270*/  IMAD.WIDE.U32 R20, R21, 0x4, R12 ;  /* 0x0000000415147825 */ /* 0x002fc800078e000c */
[C---:B------:R-:W-:Y:S01]  /*0280*/  IMAD.WIDE.U32 R16, R4.reuse, 0x4, R12 ;  /* 0x0000000404107825 */ /* 0x040fe200078e000c */
[----:B0-----:R-:W2:Y:S04]  /*0290*/  LDG.E R15, desc[UR6][R20.64] ;  /* 0x00000006140f7981 */ /* 0x001ea8000c1e1900 */
[----:B------:R0:W2:Y:S01]  /*02a0*/  LDG.E R9, desc[UR6][R16.64] ;  /* 0x0000000610097981 */ /* 0x0000a2000c1e1900 */
[C---:B------:R-:W-:Y:S02]  /*02b0*/  VIADD R29, R4.reuse, 0x600 ;  /* 0x00000600041d7836 */ /* 0x040fe40000000000 */
[C---:B------:R-:W-:Y:S01]  /*02c0*/  VIADD R27, R4.reuse, 0x300 ;  /* 0x00000300041b7836 */ /* 0x040fe20000000000 */
[C---:B------:R-:W-:Y:S01]  /*02d0*/  IADD3 R28, PT, PT, R4.reuse, 0x800, RZ ;  /* 0x00000800041c7810 */ /* 0x040fe20007ffe0ff */
[----:B------:R-:W-:-:S02]  /*02e0*/  VIADD R11, R4, 0x200 ;  /* 0x00000200040b7836 */ /* 0x000fc40000000000 */
[----:B------:R-:W-:-:S04]  /*02f0*/  IMAD.WIDE.U32 R26, R27, 0x4, R12 ;  /* 0x000000041b1a7825 */ /* 0x000fc800078e000c */
[--C-:B0-----:R-:W-:Y:S02]  /*0300*/  IMAD.WIDE.U32 R16, R29, 0x4, R12.reuse ;  /* 0x000000041d107825 */ /* 0x101fe400078e000c */
[----:B------:R-:W3:Y:S02]  /*0310*/  LDG.E R26, desc[UR6][R26.64] ;  /* 0x000000061a1a7981 */ /* 0x000ee4000c1e1900 */
[C---:B------:R-:W-:Y:S02]  /*0320*/  VIADD R19, R4.reuse, 0x400 ;  /* 0x0000040004137836 */ /* 0x040fe40000000000 */
[C---:B------:R-:W-:Y:S01]  /*0330*/  VIADD R23, R4.reuse, 0x500 ;  /* 0x0000050004177836 */ /* 0x040fe20000000000 */
[----:B------:R0:W4:Y:S01]  /*0340*/  LDG.E R22, desc[UR6][R16.64] ;  /* 0x0000000610167981 */ /* 0x000122000c1e1900 */
[----:B------:R-:W-:Y:S02]  /*0350*/  VIADD R29, R4, 0x700 ;  /* 0x00000700041d7836 */ /* 0x000fe40000000000 */
[----:B------:R-:W-:-:S04]  /*0360*/  IMAD.WIDE.U32 R10, R11, 0x4, R12 ;  /* 0x000000040b0a7825 */ /* 0x000fc800078e000c */
[--C-:B------:R-:W-:Y:S01]  /*0370*/  IMAD.WIDE.U32 R18, R19, 0x4, R12.reuse ;  /* 0x0000000413127825 */ /* 0x100fe200078e000c */
[----:B------:R1:W3:Y:S03]  /*0380*/  LDG.E R25, desc[UR6][R10.64] ;  /* 0x000000060a197981 */ /* 0x0002e6000c1e1900 */
[--C-:B------:R-:W-:Y:S01]  /*0390*/  IMAD.WIDE.U32 R20, R23, 0x4, R12.reuse ;  /* 0x0000000417147825 */ /* 0x100fe200078e000c */
[----:B------:R-:W4:Y:S03]  /*03a0*/  LDG.E R24, desc[UR6][R18.64] ;  /* 0x0000000612187981 */ /* 0x000f26000c1e1900 */
[--C-:B0-----:R-:W-:Y:S01]  /*03b0*/  IMAD.WIDE.U32 R16, R29, 0x4, R12.reuse ;  /* 0x000000041d107825 */ /* 0x101fe200078e000c */
[----:B------:R0:W4:Y:S03]  /*03c0*/  LDG.E R23, desc[UR6][R20.64] ;  /* 0x0000000614177981 */ /* 0x000126000c1e1900 */
[----:B------:R-:W-:Y:S01]  /*03d0*/  IMAD.WIDE.U32 R28, R28, 0x4, R12 ;  /* 0x000000041c1c7825 */ /* 0x000fe200078e000c */
[----:B------:R-:W4:Y:S03]  /*03e0*/  LDG.E R19, desc[UR6][R16.64] ;  /* 0x0000000610137981 */ /* 0x000f26000c1e1900 */
[----:B------:R-:W-:-:S02]  /*03f0*/  VIADD R27, R4, 0xa00 ;  /* 0x00000a00041b7836 */ /* 0x000fc40000000000 */
[----:B-1----:R-:W-:Y:S01]  /*0400*/  VIADD R11, R4, 0x900 ;  /* 0x00000900040b7836 */ /* 0x002fe20000000000 */
[----:B------:R1:W4:Y:S01]  /*0410*/  LDG.E R18, desc[UR6][R28.64] ;  /* 0x000000061c127981 */ /* 0x000322000c1e1900 */
[----:B0-----:R-:W-:-:S04]  /*0420*/  IMAD.WIDE.U32 R20, R27, 0x4, R12 ;  /* 0x000000041b147825 */ /* 0x001fc800078e000c */
[----:B------:R-:W-:Y:S02]  /*0430*/  VIADD R27, R4, 0xb00 ;  /* 0x00000b00041b7836 */ /* 0x000fe40000000000 */
[----:B------:R-:W-:-:S04]  /*0440*/  IMAD.WIDE.U32 R10, R11, 0x4, R12 ;  /* 0x000000040b0a7825 */ /* 0x000fc800078e000c */
[----:B-1----:R-:W-:Y:S02]  /*0450*/  VIADD R29, R4, 0xc00 ;  /* 0x00000c00041d7836 */ /* 0x002fe40000000000 */
[----:B------:R-:W4:Y:S02]  /*0460*/  LDG.E R11, desc[UR6][R10.64] ;  /* 0x000000060a0b7981 */ /* 0x000f24000c1e1900 */
[----:B------:R-:W-:-:S06]  /*0470*/  IMAD.WIDE.U32 R16, R29, 0x4, R12 ;  /* 0x000000041d107825 */ /* 0x000fcc00078e000c */
[----:B------:R0:W4:Y:S04]  /*0480*/  LDG.E R16, desc[UR6][R16.64] ;  /* 0x0000000610107981 */ /* 0x000128000c1e1900 */
[----:B------:R1:W4:Y:S01]  /*0490*/  LDG.E R10, desc[UR6][R20.64] ;  /* 0x00000006140a7981 */ /* 0x000322000c1e1900 */
[----:B0-----:R-:W-:Y:S01]  /*04a0*/  VIADD R17, R4, 0xf00 ;  /* 0x00000f0004117836 */ /* 0x001fe20000000000 */
[----:B--2--5:R-:W-:Y:S01]  /*04b0*/  IADD3 R9, PT, PT, R15, R9, R14 ;  /* 0x000000090f097210 */ /* 0x024fe20007ffe00e */
[----:B------:R-:W-:-:S04]  /*04c0*/  IMAD.WIDE.U32 R14, R27, 0x4, R12 ;  /* 0x000000041b0e7825 */ /* 0x000fc800078e000c */
[----:B------:R-:W-:Y:S02]  /*04d0*/  VIADD R27, R4, 0xd00 ;  /* 0x00000d00041b7836 */ /* 0x000fe40000000000 */
[----:B------:R-:W2:Y:S02]  /*04e0*/  LDG.E R15, desc[UR6][R14.64] ;  /* 0x000000060e0f7981 */ /* 0x000ea4000c1e1900 */
[----:B------:R-:W-:-:S04]  /*04f0*/  IMAD.WIDE.U32 R28, R27, 0x4, R12 ;  /* 0x000000041b1c7825 */ /* 0x000fc800078e000c */
[----:B------:R-:W-:Y:S02]  /*0500*/  VIADD R27, R4, 0xe00 ;  /* 0x00000e00041b7836 */ /* 0x000fe40000000000 */
[----:B------:R-:W2:Y:S02]  /*0510*/  LDG.E R29, desc[UR6][R28.64] ;  /* 0x000000061c1d7981 */ /* 0x000ea4000c1e1900 */
[----:B-1----:R-:W-:-:S04]  /*0520*/  IMAD.WIDE.U32 R20, R27, 0x4, R12 ;  /* 0x000000041b147825 */ /* 0x002fc800078e000c */
[----:B------:R-:W-:Y:S02]  /*0530*/  IMAD.WIDE.U32 R12, R17, 0x4, R12 ;  /* 0x00000004110c7825 */ /* 0x000fe400078e000c */
[----:B------:R-:W2:Y:S04]  /*0540*/  LDG.E R20, desc[UR6][R20.64] ;  /* 0x0000000614147981 */ /* 0x000ea8000c1e1900 */
[----:B------:R-:W2:Y:S01]  /*0550*/  LDG.E R12, desc[UR6][R12.64] ;  /* 0x000000060c0c7981 */ /* 0x000ea2000c1e1900 */
[----:B---3--:R-:W-:Y:S02]  /*0560*/  IADD3 R9, PT, PT, R26, R25, R9 ;  /* 0x000000191a097210 */ /* 0x008fe40007ffe009 */
[----:B------:R-:W-:Y:S02]  /*0570*/  IADD3 R8, PT, PT, R8, 0x10, RZ ;  /* 0x0000001008087810 */ /* 0x000fe40007ffe0ff */
[----:B----4-:R-:W-:-:S02]  /*0580*/  IADD3 R9, PT, PT, R23, R24, R9 ;  /* 0x0000001817097210 */ /* 0x010fc40007ffe009 */
[----:B------:R-:W-:Y:S02]  /*0590*/  ISETP.NE.AND P0, PT, R8, RZ, PT ;  /* 0x000000ff0800720c */ /* 0x000fe40003f05270 */
[----:B------:R-:W-:Y:S01]  /*05a0*/  IADD3 R9, PT, PT, R19, R22, R9 ;  /* 0x0000001613097210 */ /* 0x000fe20007ffe009 */
[----:B------:R-:W-:Y:S02]  /*05b0*/  VIADD R7, R7, 0x1000 ;  /* 0x0000100007077836 */ /* 0x000fe40000000000 */
[----:B------:R-:W-:Y:S01]  /*05c0*/  VIADD R4, R4, 0x1000 ;  /* 0x0000100004047836 */ /* 0x000fe20000000000 */
[----:B------:R-:W-:-:S04]  /*05d0*/  IADD3 R9, PT, PT, R11, R18, R9 ;  /* 0x000000120b097210 */ /* 0x000fc80007ffe009 */
[----:B--2---:R-:W-:-:S04]  /*05e0*/  IADD3 R9, PT, PT, R15, R10, R9 ;  /* 0x0000000a0f097210 */ /* 0x004fc80007ffe009 */
[----:B------:R-:W-:-:S04]  /*05f0*/  IADD3 R9, PT, PT, R29, R16, R9 ;  /* 0x000000101d097210 */ /* 0x000fc80007ffe009 */
[----:B------:R-:W-:Y:S01]  /*0600*/  IADD3 R14, PT, PT, R12, R20, R9 ;  /* 0x000000140c0e7210 */ /* 0x000fe20007ffe009 */
[----:B------:R-:W-:Y:S06]  /*0610*/  @P0 BRA `(.L_x_182) ;  /* 0xfffffffc000c0947 */ /* 0x000fec000383ffff */
[----:B------:R-:W-:Y:S05]  /*0620*/  BSYNC.RECONVERGENT B3 ;  /* 0x0000000000037941 */ /* 0x000fea0003800200 */
.L_x_181:
[----:B------:R-:W-:-:S07]  /*0630*/  VIADD R4, R7, 0xfffff800 ;  /* 0xfffff80007047836 */ /* 0x000fce0000000000 */
.L_x_180:
[----:B------:R-:W-:Y:S05]  /*0640*/  BSYNC.RECONVERGENT B2 ;  /* 0x0000000000027941 */ /* 0x000fea0003800200 */
.L_x_179:
[----:B------:R-:W-:-:S13]  /*0650*/  ISETP.NE.AND P0, PT, R6, RZ, PT ;  /* 0x000000ff0600720c */ /* 0x000fda0003f05270 */
[----:B------:R-:W-:Y:S05]  /*0660*/  @!P0 BRA `(.L_x_178) ;  /* 0x0000000400188947 */ /* 0x000fea0003800000 */
[----:B------:R-:W-:Y:S01]  /*0670*/  ISETP.GE.U32.AND P0, PT, R6, 0x8, PT ;  /* 0x000000080600780c */ /* 0x000fe20003f06070 */
[----:B------:R-:W-:Y:S01]  /*0680*/  BSSY.RECONVERGENT B2, `(.L_x_183) ;  /* 0x0000022000027945 */ /* 0x000fe20003800200 */
[----:B------:R-:W-:-:S04]  /*0690*/  LOP3.LUT R24, R5, 0x7, RZ, 0xc0, !PT ;  /* 0x0000000705187812 */ /* 0x000fc800078ec0ff */
[----:B------:R-:W-:-:S07]  /*06a0*/  ISETP.NE.AND P1, PT, R24, RZ, PT ;  /* 0x000000ff1800720c */ /* 0x000fce0003f25270 */
[----:B------:R-:W-:Y:S06]  /*06b0*/  @!P0 BRA `(.L_x_184) ;  /* 0x0000000000788947 */ /* 0x000fec0003800000 */
[----:B------:R-:W1:Y:S01]  /*06c0*/  LDC.64 R10, c[0x0][0x380] ;  /* 0x0000e000ff0a7b82 */ /* 0x000e620000000a00 */
[----:B------:R-:W-:-:S04]  /*06d0*/  IMAD R27, R3, 0x1000, R4 ;  /* 0x00001000031b7824 */ /* 0x000fc800078e0204 */
[C---:B------:R-:W-:Y:S02]  /*06e0*/  VIADD R21, R27.reuse, 0x100 ;  /* 0x000001001b157836 */ /* 0x040fe40000000000 */
[C---:B------:R-:W-:Y:S02]  /*06f0*/  VIADD R17, R27.reuse, 0x300 ;  /* 0x000003001b117836 */ /* 0x040fe40000000000 */
[C---:B------:R-:W-:Y:S01]  /*0700*/  VIADD R23, R27.reuse, 0x200 ;  /* 0x000002001b177836 */ /* 0x040fe20000000000 */
[C---:B------:R-:W-:Y:S01]  /*0710*/  IADD3 R7, PT, PT, R27.reuse, 0x400, RZ ;  /* 0x000004001b077810 */ /* 0x040fe20007ffe0ff */
[C---:B------:R-:W-:Y:S02]  /*0720*/  VIADD R9, R27.reuse, 0x500 ;  /* 0x000005001b097836 */ /* 0x040fe40000000000 */
[C---:B------:R-:W-:Y:S02]  /*0730*/  VIADD R25, R27.reuse, 0x600 ;  /* 0x000006001b197836 */ /* 0x040fe40000000000 */
[----:B-1----:R-:W-:-:S04]  /*0740*/  IMAD.WIDE.U32 R12, R27, 0x4, R10 ;  /* 0x000000041b0c7825 */ /* 0x002fc800078e000a */
[--C-:B------:R-:W-:Y:S01]  /*0750*/  IMAD.WIDE.U32 R20, R21, 0x4, R10.reuse ;  /* 0x0000000415147825 */ /* 0x100fe200078e000a */
[----:B0-----:R0:W2:Y:S03]  /*0760*/  LDG.E R15, desc[UR6][R12.64] ;  /* 0x000000060c0f7981 */ /* 0x0010a6000c1e1900 */
[--C-:B------:R-:W-:Y:S01]  /*0770*/  IMAD.WIDE.U32 R16, R17, 0x4, R10.reuse ;  /* 0x0000000411107825 */ /* 0x100fe200078e000a */
[----:B------:R-:W2:Y:S03]  /*0780*/  LDG.E R18, desc[UR6][R20.64] ;  /* 0x0000000614127981 */ /* 0x000ea6000c1e1900 */
[----:B------:R-:W-:Y:S02]  /*0790*/  IMAD.WIDE.U32 R22, R23, 0x4, R10 ;  /* 0x0000000417167825 */ /* 0x000fe400078e000a */
[----:B------:R-:W3:Y:S02]  /*07a0*/  LDG.E R16, desc[UR6][R16.64] ;  /* 0x0000000610107981 */ /* 0x000ee4000c1e1900 */
[----:B------:R-:W-:-:S02]  /*07b0*/  VIADD R27, R27, 0x700 ;  /* 0x000007001b1b7836 */ /* 0x000fc40000000000 */
[--C-:B------:R-:W-:Y:S01]  /*07c0*/  IMAD.WIDE.U32 R6, R7, 0x4, R10.reuse ;  /* 0x0000000407067825 */ /* 0x100fe200078e000a */
[----:B------:R-:W3:Y:S03]  /*07d0*/  LDG.E R19, desc[UR6][R22.64] ;  /* 0x0000000616137981 */ /* 0x000ee6000c1e1900 */
[--C-:B------:R-:W-:Y:S02]  /*07e0*/  IMAD.WIDE.U32 R8, R9, 0x4, R10.reuse ;  /* 0x0000000409087825 */ /* 0x100fe400078e000a */
[----:B------:R-:W4:Y:S02]  /*07f0*/  LDG.E R7, desc[UR6][R6.64] ;  /* 0x0000000606077981 */ /* 0x000f24000c1e1900 */
[--C-:B0-----:R-:W-:Y:S02]  /*0800*/  IMAD.WIDE.U32 R12, R25, 0x4, R10.reuse ;  /* 0x00000004190c7825 */ /* 0x101fe400078e000a */
[----:B------:R-:W4:Y:S02]  /*0810*/  LDG.E R8, desc[UR6][R8.64] ;  /* 0x0000000608087981 */ /* 0x000f24000c1e1900 */
[----:B------:R-:W-:-:S02]  /*0820*/  IMAD.WIDE.U32 R10, R27, 0x4, R10 ;  /* 0x000000041b0a7825 */ /* 0x000fc400078e000a */
[----:B------:R-:W4:Y:S04]  /*0830*/  LDG.E R13, desc[UR6][R12.64] ;  /* 0x000000060c0d7981 */ /* 0x000f28000c1e1900 */
[----:B------:R-:W4:Y:S01]  /*0840*/  LDG.E R10, desc[UR6][R10.64] ;  /* 0x000000060a0a7981 */ /* 0x000f22000c1e1900 */
[----:B------:R-:W-:Y:S01]  /*0850*/  VIADD R4, R4, 0x800 ;  /* 0x0000080004047836 */ /* 0x000fe20000000000 */
[----:B--2--5:R-:W-:-:S04]  /*0860*/  IADD3 R18, PT, PT, R18, R15, R14 ;  /* 0x0000000f12127210 */ /* 0x024fc80007ffe00e */
[----:B---3--:R-:W-:-:S04]  /*0870*/  IADD3 R18, PT, PT, R16, R19, R18 ;  /* 0x0000001310127210 */ /* 0x008fc80007ffe012 */
[----:B----4-:R-:W-:-:S04]  /*0880*/  IADD3 R18, PT, PT, R8, R7, R18 ;  /* 0x0000000708127210 */ /* 0x010fc80007ffe012 */
[----:B------:R-:W-:-:S07]  /*0890*/  IADD3 R14, PT, PT, R10, R13, R18 ;  /* 0x0000000d0a0e7210 */ /* 0x000fce0007ffe012 */
.L_x_184:
[----:B------:R-:W-:Y:S05]  /*08a0*/  BSYNC.RECONVERGENT B2 ;  /* 0x0000000000027941 */ /* 0x000fea0003800200 */
.L_x_183:
        /* <DEDUP_REMOVED lines=8> */
[C---:B------:R-:W-:Y:S01]  /*0930*/  VIADD R13, R11.reuse, 0x100 ;  /* 0x000001000b0d7836 */ /* 0x040fe20000000000 */
[C---:B------:R-:W-:Y:S01]  /*0940*/  IADD3 R17, PT, PT, R11.reuse, 0x300, RZ ;  /* 0x000003000b117810 */ /* 0x040fe20007ffe0ff */
[C---:B0-----:R-:W-:Y:S02]  /*0950*/  VIADD R15, R11.reuse, 0x200 ;  /* 0x000002000b0f7836 */ /* 0x041fe40000000000 */
[----:B-1----:R-:W-:-:S04]  /*0960*/  IMAD.WIDE.U32 R8, R11, 0x4, R6 ;  /* 0x000000040b087825 */ /* 0x002fc800078e0006 */
[--C-:B------:R-:W-:Y:S02]  /*0970*/  IMAD.WIDE.U32 R10, R13, 0x4, R6.reuse ;  /* 0x000000040d0a7825 */ /* 0x100fe400078e0006 */
[----:B------:R-:W2:Y:S02]  /*0980*/  LDG.E R9, desc[UR6][R8.64] ;  /* 0x0000000608097981 */ /* 0x000ea4000c1e1900 */
[--C-:B------:R-:W-:Y:S02]  /*0990*/  IMAD.WIDE.U32 R12, R15, 0x4, R6.reuse ;  /* 0x000000040f0c7825 */ /* 0x100fe400078e0006 */
[----:B------:R-:W2:Y:S02]  /*09a0*/  LDG.E R10, desc[UR6][R10.64] ;  /* 0x000000060a0a7981 */ /* 0x000ea4000c1e1900 */
[----:B------:R-:W-:Y:S02]  /*09b0*/  IMAD.WIDE.U32 R6, R17, 0x4, R6 ;  /* 0x0000000411067825 */ /* 0x000fe400078e0006 */
[----:B------:R-:W3:Y:S04]  /*09c0*/  LDG.E R13, desc[UR6][R12.64] ;  /* 0x000000060c0d7981 */ /* 0x000ee8000c1e1900 */
[----:B------:R-:W3:Y:S01]  /*09d0*/  LDG.E R6, desc[UR6][R6.64] ;  /* 0x0000000606067981 */ /* 0x000ee2000c1e1900 */
[----:B------:R-:W-:Y:S01]  /*09e0*/  VIADD R4, R4, 0x400 ;  /* 0x0000040004047836 */ /* 0x000fe20000000000 */
[----:B--2--5:R-:W-:-:S04]  /*09f0*/  IADD3 R14, PT, PT, R10, R9, R14 ;  /* 0x000000090a0e7210 */ /* 0x024fc80007ffe00e */
[----:B---3--:R-:W-:-:S07]  /*0a00*/  IADD3 R14, PT, PT, R6, R13, R14 ;  /* 0x0000000d060e7210 */ /* 0x008fce0007ffe00e */
.L_x_186:
[----:B------:R-:W-:Y:S05]  /*0a10*/  BSYNC.RECONVERGENT B2 ;  /* 0x0000000000027941 */ /* 0x000fea0003800200 */
.L_x_185:
[----:B------:R-:W-:Y:S05]  /*0a20*/  @!P1 BRA `(.L_x_178) ;  /* 0x0000000000289947 */ /* 0x000fea0003800000 */
[----:B------:R-:W1:Y:S01]  /*0a30*/  LDC.64 R6, c[0x0][0x380] ;  /* 0x0000e000ff067b82 */ /* 0x000e620000000a00 */
[----:B------:R-:W-:Y:S02]  /*0a40*/  IMAD R9, R3, 0x1000, R4 ;  /* 0x0000100003097824 */ /* 0x000fe400078e0204 */
[----:B------:R-:W-:-:S07]  /*0a50*/  IMAD.MOV R8, RZ, RZ, -R5 ;  /* 0x000000ffff087224 */ /* 0x000fce00078e0a05 */
.L_x_187:
[----:B-1----:R-:W-:-:S06]  /*0a60*/  IMAD.WIDE.U32 R4, R9, 0x4, R6 ;  /* 0x0000000409047825 */ /* 0x002fcc00078e0006 */
[----:B------:R-:W2:Y:S01]  /*0a70*/  LDG.E R5, desc[UR6][R4.64] ;  /* 0x0000000604057981 */ /* 0x000ea2000c1e1900 */
[----:B------:R-:W-:Y:S02]  /*0a80*/  VIADD R8, R8, 0x1 ;  /* 0x0000000108087836 */ /* 0x000fe40000000000 */
[----:B------:R-:W-:-:S03]  /*0a90*/  VIADD R9, R9, 0x100 ;  /* 0x0000010009097836 */ /* 0x000fc60000000000 */
[----:B------:R-:W-:Y:S01]  /*0aa0*/  ISETP.NE.AND P0, PT, R8, RZ, PT ;  /* 0x000000ff0800720c */ /* 0x000fe20003f05270 */
[----:B--2--5:R-:W-:-:S12]  /*0ab0*/  IMAD.IADD R14, R5, 0x1, R14 ;  /* 0x00000001050e7824 */ /* 0x024fd800078e020e */
[----:B------:R-:W-:Y:S05]  /*0ac0*/  @P0 BRA `(.L_x_187) ;  /* 0xfffffffc00e40947 */ /* 0x000fea000383ffff */
.L_x_178:
[----:B------:R-:W-:Y:S05]  /*0ad0*/  BSYNC.RECONVERGENT B1 ;  /* 0x0000000000017941 */ /* 0x000fea0003800200 */
.L_x_177:
[----:B------:R-:W-:-:S13]  /*0ae0*/  ISETP.GE.U32.AND P0, PT, R0, 0x100, PT ;  /* 0x000001000000780c */ /* 0x000fda0003f06070 */
[----:B------:R-:W-:Y:S05]  /*0af0*/  @!P0 BRA `(.L_x_188) ;  /* 0x0000000000ac8947 */ /* 0x000fea0003800000 */
[----:B------:R-:W1:Y:S01]  /*0b00*/  S2R R8, SR_LANEID ;  /* 0x0000000000087919 */ /* 0x000e620000000000 */
[----:B-----5:R-:W2:Y:S01]  /*0b10*/  SHFL.DOWN PT, R0, R14, 0x1, 0x1f ;  /* 0x08201f000e007f89 */ /* 0x020ea200000e0000 */
[C---:B-1----:R-:W-:Y:S02]  /*0b20*/  ISETP.GT.AND P0, PT, R8.reuse, 0x1e, PT ;  /* 0x0000001e0800780c */ /* 0x042fe40003f04270 */
[----:B------:R-:W-:Y:S02]  /*0b30*/  ISETP.NE.AND P1, PT, R8, RZ, PT ;  /* 0x000000ff0800720c */ /* 0x000fe40003f25270 */
[----:B--2---:R-:W-:Y:S02]  /*0b40*/  SEL R5, R0, RZ, !P0 ;  /* 0x000000ff00057207 */ /* 0x004fe40004000000 */
[----:B------:R-:W-:Y:S02]  /*0b50*/  ISETP.GT.AND P0, PT, R8, 0x1d, PT ;  /* 0x0000001d0800780c */ /* 0x000fe40003f04270 */
[----:B------:R-:W-:-:S05]  /*0b60*/  IADD3 R5, PT, PT, R5, R14, RZ ;  /* 0x0000000e05057210 */ /* 0x000fca0007ffe0ff */
[----:B------:R-:W1:Y:S02]  /*0b70*/  SHFL.DOWN PT, R0, R5, 0x2, 0x1f ;  /* 0x08401f0005007f89 */ /* 0x000e6400000e0000 */
[----:B------:R-:W-:Y:S01]  /*0b80*/  @!P1 MOV R6, 0x400 ;  /* 0x0000040000069802 */ /* 0x000fe20000000f00 */
[----:B------:R-:W2:Y:S01]  /*0b90*/  @!P1 S2R R9, SR_CgaCtaId ;  /* 0x0000000000099919 */ /* 0x000ea20000008800 */
[----:B-1----:R-:W-:Y:S02]  /*0ba0*/  SEL R0, R0, RZ, !P0 ;  /* 0x000000ff00007207 */ /* 0x002fe40004000000 */
[----:B------:R-:W-:-:S03]  /*0bb0*/  ISETP.GT.AND P0, PT, R8, 0x1b, PT ;  /* 0x0000001b0800780c */ /* 0x000fc60003f04270 */
[----:B------:R-:W-:-:S05]  /*0bc0*/  IMAD.IADD R0, R5, 0x1, R0 ;  /* 0x0000000105007824 */ /* 0x000fca00078e0200 */
[----:B------:R-:W1:Y:S01]  /*0bd0*/  SHFL.DOWN PT, R4, R0, 0x4, 0x1f ;  /* 0x08801f0000047f89 */ /* 0x000e6200000e0000 */
[----:B--2---:R-:W-:Y:S02]  /*0be0*/  @!P1 LEA R9, R9, R6, 0x18 ;  /* 0x0000000609099211 */ /* 0x004fe400078ec0ff */
[----:B-1----:R-:W-:Y:S02]  /*0bf0*/  SEL R7, R4, RZ, !P0 ;  /* 0x000000ff04077207 */ /* 0x002fe40004000000 */
[----:B------:R-:W-:-:S03]  /*0c00*/  ISETP.GT.AND P0, PT, R8, 0x17, PT ;  /* 0x000000170800780c */ /* 0x000fc60003f04270 */
[----:B------:R-:W-:Y:S01]  /*0c10*/  IMAD.IADD R7, R0, 0x1, R7 ;  /* 0x0000000100077824 */ /* 0x000fe200078e0207 */
[----:B------:R-:W-:-:S04]  /*0c20*/  @!P1 SHF.R.U32.HI R0, RZ, 0x3, R2 ;  /* 0x00000003ff009819 */ /* 0x000fc80000011602 */
[----:B------:R-:W1:Y:S01]  /*0c30*/  SHFL.DOWN PT, R4, R7, 0x8, 0x1f ;  /* 0x09001f0007047f89 */ /* 0x000e6200000e0000 */
[----:B------:R-:W-:-:S05]  /*0c40*/  @!P1 LOP3.LUT R0, R0, 0x7c, RZ, 0xc0, !PT ;  /* 0x0000007c00009812 */ /* 0x000fca00078ec0ff */
[----:B------:R-:W-:Y:S01]  /*0c50*/  @!P1 IMAD.IADD R0, R0, 0x1, R9 ;  /* 0x0000000100009824 */ /* 0x000fe200078e0209 */
[----:B-1----:R-:W-:Y:S02]  /*0c60*/  SEL R4, R4, RZ, !P0 ;  /* 0x000000ff04047207 */ /* 0x002fe40004000000 */
[----:B------:R-:W-:-:S03]  /*0c70*/  ISETP.GT.AND P0, PT, R8, 0xf, PT ;  /* 0x0000000f0800780c */ /* 0x000fc60003f04270 */
[----:B------:R-:W-:-:S05]  /*0c80*/  IMAD.IADD R4, R7, 0x1, R4 ;  /* 0x0000000107047824 */ /* 0x000fca00078e0204 */
[----:B------:R-:W1:Y:S02]  /*0c90*/  SHFL.DOWN PT, R5, R4, 0x10, 0x1f ;  /* 0x0a001f0004057f89 */ /* 0x000e6400000e0000 */
[----:B-1----:R-:W-:Y:S02]  /*0ca0*/  SEL R5, R5, RZ, !P0 ;  /* 0x000000ff05057207 */ /* 0x002fe40004000000 */
        /* <DEDUP_REMOVED lines=8> */
[----:B--2---:R-:W-:Y:S04]  /*0d30*/  LDS R0, [UR4+0xc] ;  /* 0x00000c04ff007984 */ /* 0x004fe80008000800 */
[----:B------:R-:W1:Y:S04]  /*0d40*/  LDS.128 R4, [UR4+0x10] ;  /* 0x00001004ff047984 */ /* 0x000e680008000c00 */
[----:B------:R-:W2:Y:S01]  /*0d50*/  LDS.64 R8, [UR4+0x20] ;  /* 0x00002004ff087984 */ /* 0x000ea20008000a00 */
[----:B-1----:R-:W-:-:S04]  /*0d60*/  IADD3 R0, PT, PT, R4, R0, R11 ;  /* 0x0000000004007210 */ /* 0x002fc80007ffe00b */
[----:B------:R-:W-:-:S04]  /*0d70*/  IADD3 R0, PT, PT, R6, R0, R5 ;  /* 0x0000000006007210 */ /* 0x000fc80007ffe005 */
[----:B--2---:R-:W-:-:S05]  /*0d80*/  IADD3 R0, PT, PT, R8, R0, R7 ;  /* 0x0000000008007210 */ /* 0x004fca0007ffe007 */
[----:B------:R-:W-:Y:S01]  /*0d90*/  IMAD.IADD R11, R0, 0x1, R9 ;  /* 0x00000001000b7824 */ /* 0x000fe200078e0209 */
[----:B------:R-:W-:Y:S06]  /*0da0*/  BRA `(.L_x_189) ;  /* 0x00000014007c7947 */ /* 0x000fec0003800000 */
.L_x_188:
[----:B------:R-:W-:Y:S01]  /*0db0*/  LOP3.LUT R4, R2, 0x3e0, RZ, 0xc0, !PT ;  /* 0x000003e002047812 */ /* 0x000fe200078ec0ff */
[----:B------:R-:W1:Y:S03]  /*0dc0*/  S2R R10, SR_LANEID ;  /* 0x00000000000a7919 */ /* 0x000e660000000000 */
[----:B------:R-:W-:Y:S02]  /*0dd0*/  LOP3.LUT R7, RZ, R4, RZ, 0x33, !PT ;  /* 0x00000004ff077212 */ /* 0x000fe400078e33ff */
[----:B------:R-:W-:-:S03]  /*0de0*/  IADD3 R5, PT, PT, R4, 0x20, RZ ;  /* 0x0000002004057810 */ /* 0x000fc60007ffe0ff */
[----:B------:R-:W-:Y:S01]  /*0df0*/  IMAD.IADD R7, R0, 0x1, R7 ;  /* 0x0000000100077824 */ /* 0x000fe200078e0207 */
[----:B------:R-:W-:-:S04]  /*0e00*/  ISETP.GT.U32.AND P0, PT, R5, R0, PT ;  /* 0x000000000500720c */ /* 0x000fc80003f04070 */
[----:B------:R-:W-:-:S05]  /*0e10*/  SEL R7, R7, 0x1f, P0 ;  /* 0x0000001f07077807 */ /* 0x000fca0000000000 */
[----:B-----5:R-:W2:Y:S01]  /*0e20*/  SHFL.DOWN PT, R4, R14, 0x1, R7 ;  /* 0x082000000e047989 */ /* 0x020ea200000e0007 */
[CC--:B-1----:R-:W-:Y:S01]  /*0e30*/  ISETP.GE.AND P0, PT, R10.reuse, R7.reuse, PT ;  /* 0x000000070a00720c */ /* 0x0c2fe20003f06270 */
[C---:B------:R-:W-:Y:S01]  /*0e40*/  VIADD R6, R10.reuse, 0x2 ;  /* 0x000000020a067836 */ /* 0x040fe20000000000 */
[C---:B------:R-:W-:Y:S01]  /*0e50*/  ISETP.NE.AND P1, PT, R10.reuse, RZ, PT ;  /* 0x000000ff0a00720c */ /* 0x040fe20003f25270 */
[----:B------:R-:W-:Y:S01]  /*0e60*/  VIADD R8, R10, 0x4 ;  /* 0x000000040a087836 */ /* 0x000fe20000000000 */
[----:B--2---:R-:W-:Y:S02]  /*0e70*/  SEL R5, R4, RZ, !P0 ;  /* 0x000000ff04057207 */ /* 0x004fe40004000000 */
[----:B------:R-:W-:-:S03]  /*0e80*/  ISETP.GT.AND P0, PT, R6, R7, PT ;  /* 0x000000070600720c */ /* 0x000fc60003f04270 */
[----:B------:R-:W-:-:S06]  /*0e90*/  IMAD.IADD R4, R5, 0x1, R14 ;  /* 0x0000000105047824 */ /* 0x000fcc00078e020e */
[----:B------:R-:W1:Y:S01]  /*0ea0*/  @!P1 S2R R11, SR_CgaCtaId ;  /* 0x00000000000b9919 */ /* 0x000e620000008800 */
[----:B------:R-:W-:Y:S01]  /*0eb0*/  @!P1 SHF.R.U32.HI R9, RZ, 0x3, R2 ;  /* 0x00000003ff099819 */ /* 0x000fe20000011602 */
[----:B------:R-:W2:Y:S03]  /*0ec0*/  SHFL.DOWN PT, R5, R4, 0x2, R7 ;  /* 0x0840000004057989 */ /* 0x000ea600000e0007 */
[----:B------:R-:W-:Y:S02]  /*0ed0*/  @!P1 LOP3.LUT R9, R9, 0x7c, RZ, 0xc0, !PT ;  /* 0x0000007c09099812 */ /* 0x000fe400078ec0ff */
[----:B--2---:R-:W-:Y:S02]  /*0ee0*/  SEL R5, R5, RZ, !P0 ;  /* 0x000000ff05057207 */ /* 0x004fe40004000000 */
[----:B------:R-:W-:-:S03]  /*0ef0*/  ISETP.GT.AND P0, PT, R8, R7, PT ;  /* 0x000000070800720c */ /* 0x000fc60003f04270 */
[----:B------:R-:W-:Y:S01]  /*0f00*/  IMAD.IADD R6, R4, 0x1, R5 ;  /* 0x0000000104067824 */ /* 0x000fe200078e0205 */
[----:B------:R-:W-:-:S04]  /*0f10*/  IADD3 R4, PT, PT, R10, 0x8, RZ ;  /* 0x000000080a047810 */ /* 0x000fc80007ffe0ff */
[----:B------:R-:W2:Y:S02]  /*0f20*/  SHFL.DOWN PT, R5, R6, 0x4, R7 ;  /* 0x0880000006057989 */ /* 0x000ea400000e0007 */
[----:B--2---:R-:W-:Y:S02]  /*0f30*/  SEL R5, R5, RZ, !P0 ;  /* 0x000000ff05057207 */ /* 0x004fe40004000000 */
[----:B------:R-:W-:-:S03]  /*0f40*/  ISETP.GT.AND P0, PT, R4, R7, PT ;  /* 0x000000070400720c */ /* 0x000fc60003f04270 */
[----:B------:R-:W-:Y:S02]  /*0f50*/  IMAD.IADD R8, R6, 0x1, R5 ;  /* 0x0000000106087824 */ /* 0x000fe400078e0205 */
[----:B------:R-:W-:Y:S01]  /*0f60*/  VIADD R6, R10, 0x10 ;  /* 0x000000100a067836 */ /* 0x000fe20000000000 */
[----:B------:R-:W-:Y:S02]  /*0f70*/  @!P1 MOV R10, 0x400 ;  /* 0x00000400000a9802 */ /* 0x000fe40000000f00 */
[----:B------:R-:W2:Y:S02]  /*0f80*/  SHFL.DOWN PT, R5, R8, 0x8, R7 ;  /* 0x0900000008057989 */ /* 0x000ea400000e0007 */
[----:B-1----:R-:W-:-:S05]  /*0f90*/  @!P1 LEA R10, R11, R10, 0x18 ;  /* 0x0000000a0b0a9211 */ /* 0x002fca00078ec0ff */
[----:B------:R-:W-:Y:S01]  /*0fa0*/  @!P1 IMAD.IADD R10, R9, 0x1, R10 ;  /* 0x00000001090a9824 */ /* 0x000fe200078e020a */
[----:B--2---:R-:W-:Y:S02]  /*0fb0*/  SEL R5, R5, RZ, !P0 ;  /* 0x000000ff05057207 */ /* 0x004fe40004000000 */
[----:B------:R-:W-:-:S03]  /*0fc0*/  ISETP.GT.AND P0, PT, R6, R7, PT ;  /* 0x000000070600720c */ /* 0x000fc60003f04270 */
[----:B------:R-:W-:-:S05]  /*0fd0*/  IMAD.IADD R4, R8, 0x1, R5 ;  /* 0x0000000108047824 */ /* 0x000fca00078e0205 */
[----:B------:R-:W1:Y:S02]  /*0fe0*/  SHFL.DOWN PT, R5, R4, 0x10, R7 ;  /* 0x0a00000004057989 */ /* 0x000e6400000e0007 */
[----:B-1----:R-:W-:Y:S02]  /*0ff0*/  SEL R5, R5, RZ, !P0 ;  /* 0x000000ff05057207 */ /* 0x002fe40004000000 */
[----:B------:R-:W-:-:S03]  /*1000*/  ISETP.NE.AND P0, PT, R2, RZ, PT ;  /* 0x000000ff0200720c */ /* 0x000fc60003f05270 */
[----:B------:R-:W-:-:S05]  /*1010*/  IMAD.IADD R11, R4, 0x1, R5 ;  /* 0x00000001040b7824 */ /* 0x000fca00078e0205 */
[----:B------:R1:W-:Y:S01]  /*1020*/  @!P1 STS [R10+0x8], R11 ;  /* 0x0000080b0a009388 */ /* 0x0003e20000000800 */
[----:B------:R-:W-:Y:S06]  /*1030*/  BAR.SYNC.DEFER_BLOCKING 0x0 ;  /* 0x0000000000007b1d */ /* 0x000fec0000010000 */
[----:B------:R-:W-:Y:S05]  /*1040*/  @P0 BRA `(.L_x_189) ;  /* 0x0000001000d40947 */ /* 0x000fea0003800000 */
[----:B------:R-:W2:Y:S01]  /*1050*/  S2UR UR5, SR_CgaCtaId ;  /* 0x00000000000579c3 */ /* 0x000ea20000008800 */
[----:B------:R-:W-:Y:S01]  /*1060*/  UMOV UR4, 0x400 ;  /* 0x0000040000047882 */ /* 0x000fe20000000000 */
[C---:B------:R-:W-:Y:S02]  /*1070*/  ISETP.GT.U32.AND P2, PT, R0.reuse, 0x40, PT ;  /* 0x000000400000780c */ /* 0x040fe40003f44070 */
[C---:B------:R-:W-:Y:S02]  /*1080*/  ISETP.GT.U32.AND P1, PT, R0.reuse, 0x20, PT ;  /* 0x000000200000780c */ /* 0x040fe40003f24070 */
[----:B------:R-:W-:Y:S01]  /*1090*/  ISETP.GT.U32.AND P3, PT, R0, 0x80, PT ;  /* 0x000000800000780c */ /* 0x000fe20003f64070 */
[----:B--2---:R-:W-:-:S09]  /*10a0*/  ULEA UR4, UR5, UR4, 0x18 ;  /* 0x0000000405047291 */ /* 0x004fd2000f8ec0ff */
[----:B------:R-:W2:Y:S04]  /*10b0*/  LDS.128 R4, [UR4+0x10] ;  /* 0x00001004ff047984 */ /* 0x000ea80008000c00 */
[----:B------:R-:W3:Y:S04]  /*10c0*/  LDS R2, [UR4+0xc] ;  /* 0x00000c04ff027984 */ /* 0x000ee80008000800 */
[----:B------:R-:W4:Y:S01]  /*10d0*/  LDS.64 R8, [UR4+0x20] ;  /* 0x00002004ff087984 */ /* 0x000f220008000a00 */
[----:B--2---:R-:W-:Y:S02]  /*10e0*/  SEL R4, R4, RZ, P2 ;  /* 0x000000ff04047207 */ /* 0x004fe40001000000 */
[----:B------:R-:W-:-:S02]  /*10f0*/  ISETP.GT.U32.AND P2, PT, R0, 0x60, PT ;  /* 0x000000600000780c */ /* 0x000fc40003f44070 */
[----:B---3--:R-:W-:Y:S02]  /*1100*/  SEL R2, R2, RZ, P1 ;  /* 0x000000ff02027207 */ /* 0x008fe40000800000 */
[----:B------:R-:W-:Y:S02]  /*1110*/  SEL R5, R5, RZ, P2 ;  /* 0x000000ff05057207 */ /* 0x000fe40001000000 */
[----:B------:R-:W-:Y:S02]  /*1120*/  IADD3 R2, PT, PT, R4, R2, R11 ;  /* 0x0000000204027210 */ /* 0x000fe40007ffe00b */
[----:B------:R-:W-:Y:S02]  /*1130*/  ISETP.GT.U32.AND P1, PT, R0, 0xa0, PT ;  /* 0x000000a00000780c */ /* 0x000fe40003f24070 */
[----:B------:R-:W-:Y:S02]  /*1140*/  SEL R6, R6, RZ, P3 ;  /* 0x000000ff06067207 */ /* 0x000fe40001800000 */
[----:B------:R-:W-:-:S02]  /*1150*/  ISETP.GT.U32.AND P2, PT, R0, 0xc0, PT ;  /* 0x000000c00000780c */ /* 0x000fc40003f44070 */
[----:B------:R-:W-:Y:S02]  /*1160*/  ISETP.GT.U32.AND P3, PT, R0, 0xe0, PT ;  /* 0x000000e00000780c */ /* 0x000fe40003f64070 */
[----:B------:R-:W-:Y:S02]  /*1170*/  SEL R7, R7, RZ, P1 ;  /* 0x000000ff07077207 */ /* 0x000fe40000800000 */
[----:B------:R-:W-:Y:S02]  /*1180*/  IADD3 R2, PT, PT, R6, R2, R5 ;  /* 0x0000000206027210 */ /* 0x000fe40007ffe005 */
[----:B----4-:R-:W-:Y:S02]  /*1190*/  SEL R8, R8, RZ, P2 ;  /* 0x000000ff08087207 */ /* 0x010fe40001000000 */
[----:B------:R-:W-:Y:S02]  /*11a0*/  SEL R9, R9, RZ, P3 ;  /* 0x000000ff09097207 */ /* 0x000fe40001800000 */
[----:B------:R-:W-:-:S05]  /*11b0*/  IADD3 R2, PT, PT, R8, R2, R7 ;  /* 0x0000000208027210 */ /* 0x000fca0007ffe007 */
[----:B-1----:R-:W-:Y:S01]  /*11c0*/  IMAD.IADD R11, R2, 0x1, R9 ;  /* 0x00000001020b7824 */ /* 0x002fe200078e0209 */
[----:B------:R-:W-:Y:S06]  /*11d0*/  BRA `(.L_x_189) ;  /* 0x0000001000707947 */ /* 0x000fec0003800000 */
.L_x_174:
[----:B------:R-:W0:Y:S01]  /*11e0*/  S2R R2, SR_TID.X ;  /* 0x0000000000027919 */ /* 0x000e220000002100 */
[----:B------:R-:W1:Y:S02]  /*11f0*/  LDCU.64 UR4, c[0x0][0x380] ;  /* 0x00007000ff0477ac */ /* 0x000e640008000a00 */
[----:B-1----:R-:W-:Y:S01]  /*1200*/  MOV R4, UR4 ;  /* 0x0000000400047c02 */ /* 0x002fe20008000f00 */
[----:B------:R-:W-:Y:S02]  /*1210*/  IMAD.U32 R5, RZ, RZ, UR5 ;  /* 0x00000005ff057e24 */ /* 0x000fe4000f8e00ff */
[----:B0-----:R-:W-:-:S04]  /*1220*/  IMAD R7, R3, 0x1000, R2 ;  /* 0x0000100003077824 */ /* 0x001fc800078e0202 */
[----:B------:R-:W-:-:S05]  /*1230*/  IMAD.WIDE.U32 R6, R7, 0x4, R4 ;  /* 0x0000000407067825 */ /* 0x000fca00078e0004 */
        /* <DEDUP_REMOVED lines=16> */
[----:B------:R-:W-:-:S02]  /*1340*/  ISETP.GE.U32.AND P0, PT, R0, R13, PT ;  /* 0x0000000d0000720c */ /* 0x000fc40003f06070 */
        /* <DEDUP_REMOVED lines=9> */
[----:B------:R-:W-:Y:S01]  /*13e0*/  IMAD R9, R3, 0x1000, R13 ;  /* 0x0000100003097824 */ /* 0x000fe200078e020d */
[----:B------:R-:W-:Y:S01]  /*13f0*/  LOP3.LUT R6, RZ, R2, RZ, 0x33, !PT ;  /* 0x00000002ff067212 */ /* 0x000fe200078e33ff */
[----:B------:R-:W-:Y:S01]  /*1400*/  VIADD R0, R8, 0xfffff000 ;  /* 0xfffff00008007836 */ /* 0x000fe20000000000 */
[----:B------:R-:W-:Y:S02]  /*1410*/  UMOV UR4, URZ ;  /* 0x000000ff00047c82 */ /* 0x000fe40008000000 */
[----:B------:R-:W-:Y:S02]  /*1420*/  IADD3 R6, PT, PT, -R13, R8, R6 ;  /* 0x000000080d067210 */ /* 0x000fe40007ffe106 */
[C---:B------:R-:W-:Y:S02]  /*1430*/  ISETP.GT.U32.AND P0, PT, R9.reuse, R0, PT ;  /* 0x000000000900720c */ /* 0x040fe40003f04070 */
[----:B------:R-:W-:Y:S01]  /*1440*/  IADD3 R7, PT, PT, R9, 0x800, R2 ;  /* 0x0000080009077810 */ /* 0x000fe20007ffe002 */
[----:B------:R-:W-:-:S02]  /*1450*/  IMAD.MOV.U32 R2, RZ, RZ, R9 ;  /* 0x000000ffff027224 */ /* 0x000fc400078e0009 */
[----:B------:R-:W-:-:S08]  /*1460*/  IMAD R6, R3, -0x1000, R6 ;  /* 0xfffff00003067824 */ /* 0x000fd000078e0206 */
[----:B------:R-:W-:Y:S05]  /*1470*/  @P0 BRA `(.L_x_191) ;  /* 0x00000000009c0947 */ /* 0x000fea0003800000 */
[----:B------:R-:W0:Y:S08]  /*1480*/  LDC R8, c[0x0][0x3a8] ;  /* 0x0000ea00ff087b82 */ /* 0x000e300000000800 */
[----:B------:R-:W1:Y:S02]  /*1490*/  LDC.64 R4, c[0x0][0x380] ;  /* 0x0000e000ff047b82 */ /* 0x000e640000000a00 */
.L_x_192:
[----:B------:R-:W2:Y:S02]  /*14a0*/  S2R R10, SR_TID.X ;  /* 0x00000000000a7919 */ /* 0x000ea40000002100 */
[----:B--2---:R-:W-:-:S04]  /*14b0*/  IMAD.IADD R11, R10, 0x1, R9 ;  /* 0x000000010a0b7824 */ /* 0x004fc800078e0209 */
[----:B-1----:R-:W-:-:S05]  /*14c0*/  IMAD.WIDE.U32 R10, R11, 0x4, R4 ;  /* 0x000000040b0a7825 */ /* 0x002fca00078e0004 */
        /* <DEDUP_REMOVED lines=10> */
[----:B------:R-:W5:Y:S01]  /*1570*/  LDG.E R21, desc[UR6][R10.64+0x2c00] ;  /* 0x002c00060a157981 */ /* 0x000f62000c1e1900 */
[----:B--2---:R-:W-:-:S03]  /*1580*/  IADD3 R20, PT, PT, R20, R18, R27 ;  /* 0x0000001214147210 */ /* 0x004fc60007ffe01b */
[----:B------:R-:W2:Y:S04]  /*1590*/  LDG.E R18, desc[UR6][R10.64+0x2800] ;  /* 0x002800060a127981 */ /* 0x000ea8000c1e1900 */
[----:B------:R-:W2:Y:S01]  /*15a0*/  LDG.E R27, desc[UR6][R10.64+0x3800] ;  /* 0x003800060a1b7981 */ /* 0x000ea2000c1e1900 */
[----:B---3--:R-:W-:-:S03]  /*15b0*/  IADD3 R24, PT, PT, R23, R22, R20 ;  /* 0x0000001617187210 */ /* 0x008fc60007ffe014 */
[----:B------:R-:W3:Y:S04]  /*15c0*/  LDG.E R23, desc[UR6][R10.64+0x3000] ;  /* 0x003000060a177981 */ /* 0x000ee8000c1e1900 */
[----:B------:R-:W3:Y:S04]  /*15d0*/  LDG.E R20, desc[UR6][R10.64+0x3400] ;  /* 0x003400060a147981 */ /* 0x000ee8000c1e1900 */
[----:B------:R-:W3:Y:S01]  /*15e0*/  LDG.E R22, desc[UR6][R10.64+0x3c00] ;  /* 0x003c00060a167981 */ /* 0x000ee2000c1e1900 */
[----:B----4-:R-:W-:-:S04]  /*15f0*/  IADD3 R14, PT, PT, R17, R14, R24 ;  /* 0x0000000e110e7210 */ /* 0x010fc80007ffe018 */
[----:B-----5:R-:W-:-:S04]  /*1600*/  IADD3 R14, PT, PT, R19, R16, R14 ;  /* 0x00000010130e7210 */ /* 0x020fc80007ffe00e */
[----:B------:R-:W-:Y:S02]  /*1610*/  IADD3 R12, PT, PT, R15, R12, R14 ;  /* 0x0000000c0f0c7210 */ /* 0x000fe40007ffe00e */
[----:B0-----:R-:W-:-:S04]  /*1620*/  IADD3 R14, PT, PT, -R9, R8, RZ ;  /* 0x00000008090e7210 */ /* 0x001fc80007ffe1ff */
[----:B------:R-:W-:Y:S02]  /*1630*/  ISETP.GE.U32.AND P0, PT, R14, R13, PT ;  /* 0x0000000d0e00720c */ /* 0x000fe40003f06070 */
[----:B--2---:R-:W-:-:S04]  /*1640*/  IADD3 R12, PT, PT, R21, R18, R12 ;  /* 0x00000012150c7210 */ /* 0x004fc80007ffe00c */
[----:B---3--:R-:W-:-:S04]  /*1650*/  IADD3 R12, PT, PT, R20, R23, R12 ;  /* 0x00000017140c7210 */ /* 0x008fc80007ffe00c */
[----:B------:R-:W-:-:S03]  /*1660*/  IADD3 R27, PT, PT, R22, R27, R12 ;  /* 0x0000001b161b7210 */ /* 0x000fc60007ffe00c */
[----:B------:R-:W-:Y:S05]  /*1670*/  @!P0 BRA `(.L_x_190) ;  /* 0x00000008009c8947 */ /* 0x000fea0003800000 */
[C---:B------:R-:W-:Y:S01]  /*1680*/  IMAD.IADD R9, R13.reuse, 0x1, R9 ;  /* 0x000000010d097824 */ /* 0x040fe200078e0209 */
[----:B------:R-:W-:Y:S01]  /*1690*/  UIADD3 UR4, UPT, UPT, UR4, 0x1, URZ ;  /* 0x0000000104047890 */ /* 0x000fe2000fffe0ff */
[----:B------:R-:W-:Y:S02]  /*16a0*/  IMAD.IADD R2, R13, 0x1, R2 ;  /* 0x000000010d027824 */ /* 0x000fe400078e0202 */
[----:B------:R-:W-:Y:S01]  /*16b0*/  IMAD.IADD R6, R6, 0x1, -R13 ;  /* 0x0000000106067824 */ /* 0x000fe200078e0a0d */
[----:B------:R-:W-:Y:S01]  /*16c0*/  ISETP.GT.U32.AND P0, PT, R9, R0, PT ;  /* 0x000000000900720c */ /* 0x000fe20003f04070 */
[----:B------:R-:W-:-:S12]  /*16d0*/  IMAD.IADD R7, R13, 0x1, R7 ;  /* 0x000000010d077824 */ /* 0x000fd800078e0207 */
[----:B------:R-:W-:Y:S05]  /*16e0*/  @!P0 BRA `(.L_x_192) ;  /* 0xfffffffc006c8947 */ /* 0x000fea000383ffff */
.L_x_191:
[----:B------:R-:W0:Y:S01]  /*16f0*/  S2R R13, SR_TID.X ;  /* 0x00000000000d7919 */ /* 0x000e220000002100 */
[----:B------:R-:W-:Y:S01]  /*1700*/  IMAD.IADD R0, R8, 0x1, -R9 ;  /* 0x0000000108007824 */ /* 0x000fe200078e0a09 */
[----:B------:R-:W-:Y:S04]  /*1710*/  BSSY.RECONVERGENT B1, `(.L_x_190) ;  /* 0x000009d000017945 */ /* 0x000fe80003800200 */
[----:B0-----:R-:W-:-:S04]  /*1720*/  ISETP.GE.AND P0, PT, R13, R0, PT ;  /* 0x000000000d00720c */ /* 0x001fc80003f06270 */
[----:B------:R-:W-:-:S13]  /*1730*/  ISETP.GE.U32.OR P0, PT, R9, R8, P0 ;  /* 0x000000080900720c */ /* 0x000fda0000706470 */
[----:B------:R-:W-:Y:S05]  /*1740*/  @P0 BRA `(.L_x_193) ;  /* 0x0000000800640947 */ /* 0x000fea0003800000 */
[----:B------:R-:W0:Y:S01]  /*1750*/  LDC R10, c[0x0][0x3ac] ;  /* 0x0000eb00ff0a7b82 */ /* 0x000e220000000800 */
[----:B------:R-:W-:Y:S01]  /*1760*/  LOP3.LUT R11, RZ, R13, RZ, 0x33, !PT ;  /* 0x0000000dff0b7212 */ /* 0x000fe200078e33ff */
[----:B------:R-:W-:Y:S06]  /*1770*/  BSSY.RECONVERGENT B2, `(.L_x_194) ;  /* 0x000004f000027945 */ /* 0x000fec0003800200 */
[----:B------:R-:W1:Y:S01]  /*1780*/  LDC R0, c[0x0][0x3ac] ;  /* 0x0000eb00ff007b82 */ /* 0x000e620000000800 */
[----:B0-----:R-:W-:-:S05]  /*1790*/  IMAD.SHL.U32 R10, R10, 0x1000, RZ ;  /* 0x000010000a0a7824 */ /* 0x001fca00078e00ff */
[----:B------:R-:W-:-:S04]  /*17a0*/  LEA R10, R3, R10, 0xc ;  /* 0x0000000a030a7211 */ /* 0x000fc800078e60ff */
[----:B------:R-:W-:Y:S01]  /*17b0*/  IADD3 R8, PT, PT, -R10, R8, R11 ;  /* 0x000000080a087210 */ /* 0x000fe20007ffe10b */
[----:B-1----:R-:W-:Y:S02]  /*17c0*/  IMAD R11, R0, UR4, RZ ;  /* 0x00000004000b7c24 */ /* 0x002fe4000f8e02ff */
[----:B------:R-:W-:Y:S02]  /*17d0*/  IMAD.MOV.U32 R0, RZ, RZ, R13 ;  /* 0x000000ffff007224 */ /* 0x000fe400078e000d */
[----:B------:R-:W-:-:S05]  /*17e0*/  IMAD R8, R11, -0x1000, R8 ;  /* 0xfffff0000b087824 */ /* 0x000fca00078e0208 */
[C---:B------:R-:W-:Y:S02]  /*17f0*/  ISETP.GE.U32.AND P0, PT, R8.reuse, 0xf00, PT ;  /* 0x00000f000800780c */ /* 0x040fe40003f06070 */
[----:B------:R-:W-:-:S04]  /*1800*/  LEA.HI R8, R8, 0x1, RZ, 0x18 ;  /* 0x0000000108087811 */ /* 0x000fc800078fc0ff */
[----:B------:R-:W-:-:S07]  /*1810*/  LOP3.LUT R10, R8, 0xf, RZ, 0xc0, !PT ;  /* 0x0000000f080a7812 */ /* 0x000fce00078ec0ff */
[----:B------:R-:W-:Y:S05]  /*1820*/  @!P0 BRA `(.L_x_195) ;  /* 0x00000004000c8947 */ /* 0x000fea0003800000 */
[----:B------:R-:W-:Y:S01]  /*1830*/  LEA.HI R0, R6, 0x1, RZ, 0x18 ;  /* 0x0000000106007811 */ /* 0x000fe200078fc0ff */
[----:B------:R-:W-:Y:S01]  /*1840*/  BSSY.RECONVERGENT B3, `(.L_x_196) ;  /* 0x0000040000037945 */ /* 0x000fe20003800200 */
[----:B------:R-:W-:Y:S02]  /*1850*/  LOP3.LUT R11, R13, 0x800, RZ, 0xfc, !PT ;  /* 0x000008000d0b7812 */ /* 0x000fe400078efcff */
[----:B------:R-:W-:-:S05]  /*1860*/  LOP3.LUT R0, R0, 0x1fffff0, RZ, 0xc0, !PT ;  /* 0x01fffff000007812 */ /* 0x000fca00078ec0ff */
[----:B------:R-:W-:-:S07]  /*1870*/  IMAD.MOV R0, RZ, RZ, -R0 ;  /* 0x000000ffff007224 */ /* 0x000fce00078e0a00 */
.L_x_197:
[C---:B------:R-:W-:Y:S02]  /*1880*/  VIADD R15, R7.reuse, 0xfffff800 ;  /* 0xfffff800070f7836 */ /* 0x040fe40000000000 */
[----:B------:R-:W-:Y:S02]  /*1890*/  VIADD R21, R7, 0xfffff900 ;  /* 0xfffff90007157836 */ /* 0x000fe40000000000 */
[----:B------:R-:W-:-:S04]  /*18a0*/  IMAD.WIDE.U32 R14, R15, 0x4, R4 ;  /* 0x000000040f0e7825 */ /* 0x000fc800078e0004 */
[--C-:B------:R-:W-:Y:S01]  /*18b0*/  IMAD.WIDE.U32 R20, R21, 0x4, R4.reuse ;  /* 0x0000000415147825 */ /* 0x100fe200078e0004 */
[----:B------:R0:W2:Y:S04]  /*18c0*/  LDG.E R28, desc[UR6][R14.64] ;  /* 0x000000060e1c7981 */ /* 0x0000a8000c1e1900 */
[----:B------:R-:W2:Y:S01]  /*18d0*/  LDG.E R29, desc[UR6][R20.64] ;  /* 0x00000006141d7981 */ /* 0x000ea2000c1e1900 */
[C---:B------:R-:W-:Y:S02]  /*18e0*/  VIADD R17, R7.reuse, 0xfffffa00 ;  /* 0xfffffa0007117836 */ /* 0x040fe40000000000 */
[----:B------:R-:W-:Y:S02]  /*18f0*/  VIADD R19, R7, 0xfffffb00 ;  /* 0xfffffb0007137836 */ /* 0x000fe40000000000 */
[----:B------:R-:W-:-:S04]  /*1900*/  IMAD.WIDE.U32 R16, R17, 0x4, R4 ;  /* 0x0000000411107825 */ /* 0x000fc800078e0004 */
[--C-:B------:R-:W-:Y:S01]  /*1910*/  IMAD.WIDE.U32 R18, R19, 0x4, R4.reuse ;  /* 0x0000000413127825 */ /* 0x100fe200078e0004 */
[----:B------:R1:W3:Y:S04]  /*1920*/  LDG.E R13, desc[UR6][R16.64] ;  /* 0x00000006100d7981 */ /* 0x0002e8000c1e1900 */
[----:B------:R4:W3:Y:S01]  /*1930*/  LDG.E R12, desc[UR6][R18.64] ;  /* 0x00000006120c7981 */ /* 0x0008e2000c1e1900 */
[C---:B------:R-:W-:Y:S01]  /*1940*/  VIADD R22, R7.reuse, 0xfffffd00 ;  /* 0xfffffd0007167836 */ /* 0x040fe20000000000 */
[C---:B------:R-:W-:Y:S01]  /*1950*/  IADD3 R23, PT, PT, R7.reuse, -0x400, RZ ;  /* 0xfffffc0007177810 */ /* 0x040fe20007ffe0ff */
[----:B------:R-:W-:Y:S02]  /*1960*/  VIADD R26, R7, 0xfffffe00 ;  /* 0xfffffe00071a7836 */ /* 0x000fe40000000000 */
[----:B0-----:R-:W-:-:S04]  /*1970*/  IMAD.WIDE.U32 R14, R22, 0x4, R4 ;  /* 0x00000004160e7825 */ /* 0x001fc800078e0004 */
[--C-:B-1----:R-:W-:Y:S02]  /*1980*/  IMAD.WIDE.U32 R16, R26, 0x4, R4.reuse ;  /* 0x000000041a107825 */ /* 0x102fe400078e0004 */
[----:B------:R0:W5:Y:S02]  /*1990*/  LDG.E R26, desc[UR6][R14.64] ;  /* 0x000000060e1a7981 */ /* 0x000164000c1e1900 */
[C-C-:B------:R-:W-:Y:S02]  /*19a0*/  IMAD.WIDE.U32 R24, R7.reuse, 0x4, R4.reuse ;  /* 0x0000000407187825 */ /* 0x140fe400078e0004 */
[----:B------:R-:W5:Y:S02]  /*19b0*/  LDG.E R16, desc[UR6][R16.64] ;  /* 0x0000000610107981 */ /* 0x000f64000c1e1900 */
[----:B----4-:R-:W-:Y:S02]  /*19c0*/  VIADD R19, R7, 0xffffff00 ;  /* 0xffffff0007137836 */ /* 0x010fe40000000000 */
[----:B------:R-:W-:Y:S01]  /*19d0*/  IMAD.WIDE.U32 R20, R23, 0x4, R4 ;  /* 0x0000000417147825 */ /* 0x000fe200078e0004 */
[----:B------:R-:W4:Y:S03]  /*19e0*/  LDG.E R24, desc[UR6][R24.64] ;  /* 0x0000000618187981 */ /* 0x000f26000c1e1900 */
[----:B0-----:R-:W-:-:S02]  /*19f0*/  VIADD R15, R7, 0x200 ;  /* 0x00000200070f7836 */ /* 0x001fc40000000000 */
[----:B------:R-:W-:Y:S02]  /*1a00*/  VIADD R23, R7, 0x100 ;  /* 0x0000010007177836 */ /* 0x000fe40000000000 */
[--C-:B------:R-:W-:Y:S01]  /*1a10*/  IMAD.WIDE.U32 R18, R19, 0x4, R4.reuse ;  /* 0x0000000413127825 */ /* 0x100fe200078e0004 */
[----:B------:R0:W5:Y:S03]  /*1a20*/  LDG.E R25, desc[UR6][R20.64] ;  /* 0x0000000614197981 */ /* 0x000166000c1e1900 */
[----:B------:R-:W-:Y:S02]  /*1a30*/  IMAD.WIDE.U32 R22, R23, 0x4, R4 ;  /* 0x0000000417167825 */ /* 0x000fe400078e0004 */
[----:B------:R-:W4:Y:S04]  /*1a40*/  LDG.E R19, desc[UR6][R18.64] ;  /* 0x0000000612137981 */ /* 0x000f28000c1e1900 */
[----:B------:R1:W4:Y:S01]  /*1a50*/  LDG.E R23, desc[UR6][R22.64] ;  /* 0x0000000616177981 */ /* 0x000322000c1e1900 */
[----:B0-----:R-:W-:-:S04]  /*1a60*/  VIADD R21, R7, 0x300 ;  /* 0x0000030007157836 */ /* 0x001fc80000000000 */
[----:B------:R-:W-:-:S04]  /*1a70*/  IMAD.WIDE.U32 R20, R21, 0x4, R4 ;  /* 0x0000000415147825 */ /* 0x000fc800078e0004 */
[----:B-1----:R-:W-:Y:S02]  /*1a80*/  VIADD R22, R7, 0x700 ;  /* 0x0000070007167836 */ /* 0x002fe40000000000 */
[----:B------:R-:W4:Y:S01]  /*1a90*/  LDG.E R21, desc[UR6][R20.64] ;  /* 0x0000000614157981 */ /* 0x000f22000c1e1900 */
[----:B--2---:R-:W-:Y:S01]  /*1aa0*/  IADD3 R27, PT, PT, R29, R28, R27 ;  /* 0x0000001c1d1b7210 */ /* 0x004fe20007ffe01b */
[----:B------:R-:W-:Y:S01]  /*1ab0*/  IMAD.WIDE.U32 R28, R15, 0x4, R4 ;  /* 0x000000040f1c7825 */ /* 0x000fe200078e0004 */
[----:B------:R-:W-:-:S05]  /*1ac0*/  IADD3 R15, PT, PT, R7, 0x400, RZ ;  /* 0x00000400070f7810 */ /* 0x000fca0007ffe0ff */
[----:B------:R0:W2:Y:S01]  /*1ad0*/  LDG.E R28, desc[UR6][R28.64] ;  /* 0x000000061c1c7981 */ /* 0x0000a2000c1e1900 */
[----:B------:R-:W-:-:S05]  /*1ae0*/  IMAD.WIDE.U32 R14, R15, 0x4, R4 ;  /* 0x000000040f0e7825 */ /* 0x000fca00078e0004 */
[----:B------:R1:W2:Y:S01]  /*1af0*/  LDG.E R17, desc[UR6][R14.64] ;  /* 0x000000060e117981 */ /* 0x0002a2000c1e1900 */
[----:B---3--:R-:W-:Y:S01]  /*1b00*/  IADD3 R27, PT, PT, R12, R13, R27 ;  /* 0x0000000d0c1b7210 */ /* 0x008fe20007ffe01b */
[----:B0-----:R-:W-:-:S04]  /*1b10*/  VIADD R29, R7, 0x500 ;  /* 0x00000500071d7836 */ /* 0x001fc80000000000 */
[----:B------:R-:W-:-:S04]  /*1b20*/  IMAD.WIDE.U32 R12, R29, 0x4, R4 ;  /* 0x000000041d0c7825 */ /* 0x000fc800078e0004 */
[----:B-1----:R-:W-:Y:S01]  /*1b30*/  VIADD R15, R7, 0x600 ;  /* 0x00000600070f7836 */ /* 0x002fe20000000000 */
[----:B------:R0:W3:Y:S03]  /*1b40*/  LDG.E R18, desc[UR6][R12.64] ;  /* 0x000000060c127981 */ /* 0x0000e6000c1e1900 */
[----:B------:R-:W-:-:S04]  /*1b50*/  IMAD.WIDE.U32 R14, R15, 0x4, R4 ;  /* 0x000000040f0e7825 */ /* 0x000fc800078e0004 */
[----:B0-----:R-:W-:Y:S02]  /*1b60*/  IMAD.WIDE.U32 R12, R22, 0x4, R4 ;  /* 0x00000004160c7825 */ /* 0x001fe400078e0004 */
[----:B------:R-:W3:Y:S04]  /*1b70*/  LDG.E R22, desc[UR6][R14.64] ;  /* 0x000000060e167981 */ /* 0x000ee8000c1e1900 */
[----:B------:R-:W3:Y:S01]  /*1b80*/  LDG.E R20, desc[UR6][R12.64] ;  /* 0x000000060c147981 */ /* 0x000ee2000c1e1900 */
[----:B------:R-:W-:Y:S01]  /*1b90*/  VIADD R0, R0, 0x10 ;  /* 0x0000001000007836 */ /* 0x000fe20000000000 */
[----:B-----5:R-:W-:-:S04]  /*1ba0*/  IADD3 R25, PT, PT, R26, R25, R27 ;  /* 0x000000191a197210 */ /* 0x020fc80007ffe01b */
[----:B----4-:R-:W-:Y:S02]  /*1bb0*/  IADD3 R16, PT, PT, R19, R16, R25 ;  /* 0x0000001013107210 */ /* 0x010fe40007ffe019 */
[----:B------:R-:W-:Y:S02]  /*1bc0*/  ISETP.NE.AND P0, PT, R0, RZ, PT ;  /* 0x000000ff0000720c */ /* 0x000fe40003f05270 */
[----:B------:R-:W-:Y:S01]  /*1bd0*/  IADD3 R16, PT, PT, R23, R24, R16 ;  /* 0x0000001817107210 */ /* 0x000fe20007ffe010 */
[----:B------:R-:W-:Y:S02]  /*1be0*/  VIADD R11, R11, 0x1000 ;  /* 0x000010000b0b7836 */ /* 0x000fe40000000000 */
[----:B------:R-:W-:Y:S01]  /*1bf0*/  VIADD R7, R7, 0x1000 ;  /* 0x0000100007077836 */ /* 0x000fe20000000000 */
[----:B--2---:R-:W-:-:S04]  /*1c00*/  IADD3 R16, PT, PT, R21, R28, R16 ;  /* 0x0000001c15107210 */ /* 0x004fc80007ffe010 */
[----:B---3--:R-:W-:-:S04]  /*1c10*/  IADD3 R17, PT, PT, R18, R17, R16 ;  /* 0x0000001112117210 */ /* 0x008fc80007ffe010 */
[----:B------:R-:W-:Y:S01]  /*1c20*/  IADD3 R27, PT, PT, R20, R22, R17 ;  /* 0x00000016141b7210 */ /* 0x000fe20007ffe011 */
[----:B------:R-:W-:Y:S06]  /*1c30*/  @P0 BRA `(.L_x_197) ;  /* 0xfffffffc00100947 */ /* 0x000fec000383ffff */
[----:B------:R-:W-:Y:S05]  /*1c40*/  BSYNC.RECONVERGENT B3 ;  /* 0x0000000000037941 */ /* 0x000fea0003800200 */
.L_x_196:
[----:B------:R-:W-:-:S07]  /*1c50*/  IADD3 R0, PT, PT, R11, -0x800, RZ ;  /* 0xfffff8000b007810 */ /* 0x000fce0007ffe0ff */
.L_x_195:
[----:B------:R-:W-:Y:S05]  /*1c60*/  BSYNC.RECONVERGENT B2 ;  /* 0x0000000000027941 */ /* 0x000fea0003800200 */
.L_x_194:
[----:B------:R-:W-:-:S13]  /*1c70*/  ISETP.NE.AND P0, PT, R10, RZ, PT ;  /* 0x000000ff0a00720c */ /* 0x000fda0003f05270 */
[----:B------:R-:W-:Y:S05]  /*1c80*/  @!P0 BRA `(.L_x_193) ;  /* 0x0000000400148947 */ /* 0x000fea0003800000 */
[----:B------:R-:W-:Y:S01]  /*1c90*/  ISETP.GE.U32.AND P0, PT, R10, 0x8, PT ;  /* 0x000000080a00780c */ /* 0x000fe20003f06070 */
[----:B------:R-:W-:Y:S01]  /*1ca0*/  BSSY.RECONVERGENT B2, `(.L_x_198) ;  /* 0x0000021000027945 */ /* 0x000fe20003800200 */
[----:B------:R-:W-:-:S04]  /*1cb0*/  LOP3.LUT R23, R8, 0x7, RZ, 0xc0, !PT ;  /* 0x0000000708177812 */ /* 0x000fc800078ec0ff */
[----:B------:R-:W-:-:S07]  /*1cc0*/  ISETP.NE.AND P1, PT, R23, RZ, PT ;  /* 0x000000ff1700720c */ /* 0x000fce0003f25270 */
[----:B------:R-:W-:Y:S06]  /*1cd0*/  @!P0 BRA `(.L_x_199) ;  /* 0x0000000000748947 */ /* 0x000fec0003800000 */
[----:B------:R-:W-:-:S04]  /*1ce0*/  IMAD.IADD R11, R0, 0x1, R9 ;  /* 0x00000001000b7824 */ /* 0x000fc800078e0209 */
[C---:B------:R-:W-:Y:S02]  /*1cf0*/  VIADD R19, R11.reuse, 0x100 ;  /* 0x000001000b137836 */ /* 0x040fe40000000000 */
[C---:B------:R-:W-:Y:S02]  /*1d00*/  VIADD R21, R11.reuse, 0x200 ;  /* 0x000002000b157836 */ /* 0x040fe40000000000 */
[C---:B------:R-:W-:Y:S02]  /*1d10*/  VIADD R13, R11.reuse, 0x300 ;  /* 0x000003000b0d7836 */ /* 0x040fe40000000000 */
[----:B------:R-:W-:-:S04]  /*1d20*/  IMAD.WIDE.U32 R16, R11, 0x4, R4 ;  /* 0x000000040b107825 */ /* 0x000fc800078e0004 */
[--C-:B------:R-:W-:Y:S01]  /*1d30*/  IMAD.WIDE.U32 R18, R19, 0x4, R4.reuse ;  /* 0x0000000413127825 */ /* 0x100fe200078e0004 */
[----:B------:R0:W2:Y:S03]  /*1d40*/  LDG.E R22, desc[UR6][R16.64] ;  /* 0x0000000610167981 */ /* 0x0000a6000c1e1900 */
[--C-:B------:R-:W-:Y:S01]  /*1d50*/  IMAD.WIDE.U32 R20, R21, 0x4, R4.reuse ;  /* 0x0000000415147825 */ /* 0x100fe200078e0004 */
[----:B------:R1:W2:Y:S03]  /*1d60*/  LDG.E R7, desc[UR6][R18.64] ;  /* 0x0000000612077981 */ /* 0x0002a6000c1e1900 */
[C---:B------:R-:W-:Y:S02]  /*1d70*/  VIADD R15, R11.reuse, 0x400 ;  /* 0x000004000b0f7836 */ /* 0x040fe40000000000 */
[C---:B------:R-:W-:Y:S01]  /*1d80*/  VIADD R25, R11.reuse, 0x500 ;  /* 0x000005000b197836 */ /* 0x040fe20000000000 */
[----:B------:R-:W-:Y:S01]  /*1d90*/  IADD3 R29, PT, PT, R11, 0x600, RZ ;  /* 0x000006000b1d7810 */ /* 0x000fe20007ffe0ff */
[----:B------:R-:W-:Y:S01]  /*1da0*/  IMAD.WIDE.U32 R12, R13, 0x4, R4 ;  /* 0x000000040d0c7825 */ /* 0x000fe200078e0004 */
[----:B------:R-:W3:Y:S03]  /*1db0*/  LDG.E R20, desc[UR6][R20.64] ;  /* 0x0000000614147981 */ /* 0x000ee6000c1e1900 */
[----:B------:R-:W-:-:S02]  /*1dc0*/  VIADD R24, R11, 0x700 ;  /* 0x000007000b187836 */ /* 0x000fc40000000000 */
[--C-:B------:R-:W-:Y:S01]  /*1dd0*/  IMAD.WIDE.U32 R14, R15, 0x4, R4.reuse ;  /* 0x000000040f0e7825 */ /* 0x100fe200078e0004 */
[----:B------:R-:W3:Y:S03]  /*1de0*/  LDG.E R12, desc[UR6][R12.64] ;  /* 0x000000060c0c7981 */ /* 0x000ee6000c1e1900 */
[--C-:B------:R-:W-:Y:S02]  /*1df0*/  IMAD.WIDE.U32 R10, R25, 0x4, R4.reuse ;  /* 0x00000004190a7825 */ /* 0x100fe400078e0004 */
[----:B------:R-:W4:Y:S02]  /*1e00*/  LDG.E R14, desc[UR6][R14.64] ;  /* 0x000000060e0e7981 */ /* 0x000f24000c1e1900 */
[--C-:B0-----:R-:W-:Y:S02]  /*1e10*/  IMAD.WIDE.U32 R16, R29, 0x4, R4.reuse ;  /* 0x000000041d107825 */ /* 0x101fe400078e0004 */
[----:B------:R-:W4:Y:S02]  /*1e20*/  LDG.E R10, desc[UR6][R10.64] ;  /* 0x000000060a0a7981 */ /* 0x000f24000c1e1900 */
[----:B-1----:R-:W-:-:S02]  /*1e30*/  IMAD.WIDE.U32 R18, R24, 0x4, R4 ;  /* 0x0000000418127825 */ /* 0x002fc400078e0004 */
[----:B------:R-:W5:Y:S04]  /*1e40*/  LDG.E R16, desc[UR6][R16.64] ;  /* 0x0000000610107981 */ /* 0x000f68000c1e1900 */
[----:B------:R-:W5:Y:S01]  /*1e50*/  LDG.E R18, desc[UR6][R18.64] ;  /* 0x0000000612127981 */ /* 0x000f62000c1e1900 */
[----:B------:R-:W-:Y:S01]  /*1e60*/  VIADD R0, R0, 0x800 ;  /* 0x0000080000007836 */ /* 0x000fe20000000000 */
[----:B--2---:R-:W-:-:S04]  /*1e70*/  IADD3 R7, PT, PT, R7, R22, R27 ;  /* 0x0000001607077210 */ /* 0x004fc80007ffe01b */
[----:B---3--:R-:W-:-:S04]  /*1e80*/  IADD3 R7, PT, PT, R12, R20, R7 ;  /* 0x000000140c077210 */ /* 0x008fc80007ffe007 */
[----:B----4-:R-:W-:-:S04]  /*1e90*/  IADD3 R7, PT, PT, R10, R14, R7 ;  /* 0x0000000e0a077210 */ /* 0x010fc80007ffe007 */
[----:B-----5:R-:W-:-:S07]  /*1ea0*/  IADD3 R27, PT, PT, R18, R16, R7 ;  /* 0x00000010121b7210 */ /* 0x020fce0007ffe007 */
.L_x_199:
[----:B------:R-:W-:Y:S05]  /*1eb0*/  BSYNC.RECONVERGENT B2 ;  /* 0x0000000000027941 */ /* 0x000fea0003800200 */
.L_x_198:
[----:B------:R-:W-:Y:S05]  /*1ec0*/  @!P1 BRA `(.L_x_193) ;  /* 0x0000000000849947 */ /* 0x000fea0003800000 */
[----:B------:R-:W-:Y:S01]  /*1ed0*/  ISETP.GE.U32.AND P0, PT, R23, 0x4, PT ;  /* 0x000000041700780c */ /* 0x000fe20003f06070 */
[----:B------:R-:W-:Y:S01]  /*1ee0*/  BSSY.RECONVERGENT B2, `(.L_x_200) ;  /* 0x0000012000027945 */ /* 0x000fe20003800200 */
[----:B------:R-:W-:-:S11]  /*1ef0*/  LOP3.LUT P1, RZ, R8, 0x3, RZ, 0xc0, !PT ;  /* 0x0000000308ff7812 */ /* 0x000fd6000782c0ff */
[----:B------:R-:W-:Y:S05]  /*1f00*/  @!P0 BRA `(.L_x_201) ;  /* 0x00000000003c8947 */ /* 0x000fea0003800000 */
[----:B------:R-:W-:-:S04]  /*1f10*/  IMAD.IADD R7, R0, 0x1, R9 ;  /* 0x0000000100077824 */ /* 0x000fc800078e0209 */
[C---:B------:R-:W-:Y:S02]  /*1f20*/  VIADD R11, R7.reuse, 0x100 ;  /* 0x00000100070b7836 */ /* 0x040fe40000000000 */
[----:B------:R-:W-:-:S04]  /*1f30*/  IMAD.WIDE.U32 R8, R7, 0x4, R4 ;  /* 0x0000000407087825 */ /* 0x000fc800078e0004 */
[C---:B------:R-:W-:Y:S02]  /*1f40*/  VIADD R13, R7.reuse, 0x200 ;  /* 0x00000200070d7836 */ /* 0x040fe40000000000 */
[----:B------:R-:W-:Y:S01]  /*1f50*/  VIADD R15, R7, 0x300 ;  /* 0x00000300070f7836 */ /* 0x000fe20000000000 */
[----:B------:R-:W2:Y:S01]  /*1f60*/  LDG.E R8, desc[UR6][R8.64] ;  /* 0x0000000608087981 */ /* 0x000ea2000c1e1900 */
[----:B------:R-:W-:-:S04]  /*1f70*/  IMAD.WIDE.U32 R10, R11, 0x4, R4 ;  /* 0x000000040b0a7825 */ /* 0x000fc800078e0004 */
[--C-:B------:R-:W-:Y:S02]  /*1f80*/  IMAD.WIDE.U32 R12, R13, 0x4, R4.reuse ;  /* 0x000000040d0c7825 */ /* 0x100fe400078e0004 */
[----:B------:R-:W2:Y:S02]  /*1f90*/  LDG.E R10, desc[UR6][R10.64] ;  /* 0x000000060a0a7981 */ /* 0x000ea4000c1e1900 */
[----:B------:R-:W-:Y:S02]  /*1fa0*/  IMAD.WIDE.U32 R14, R15, 0x4, R4 ;  /* 0x000000040f0e7825 */ /* 0x000fe400078e0004 */
[----:B------:R-:W3:Y:S04]  /*1fb0*/  LDG.E R12, desc[UR6][R12.64] ;  /* 0x000000060c0c7981 */ /* 0x000ee8000c1e1900 */
[----:B------:R-:W3:Y:S01]  /*1fc0*/  LDG.E R14, desc[UR6][R14.64] ;  /* 0x000000060e0e7981 */ /* 0x000ee2000c1e1900 */
[----:B------:R-:W-:-:S02]  /*1fd0*/  IADD3 R0, PT, PT, R0, 0x400, RZ ;  /* 0x0000040000007810 */ /* 0x000fc40007ffe0ff */
[----:B--2---:R-:W-:-:S04]  /*1fe0*/  IADD3 R27, PT, PT, R10, R8, R27 ;  /* 0x000000080a1b7210 */ /* 0x004fc80007ffe01b */
[----:B---3--:R-:W-:-:S07]  /*1ff0*/  IADD3 R27, PT, PT, R14, R12, R27 ;  /* 0x0000000c0e1b7210 */ /* 0x008fce0007ffe01b */
.L_x_201:
[----:B------:R-:W-:Y:S05]  /*2000*/  BSYNC.RECONVERGENT B2 ;  /* 0x0000000000027941 */ /* 0x000fea0003800200 */
.L_x_200:
[----:B------:R-:W-:Y:S05]  /*2010*/  @!P1 BRA `(.L_x_193) ;  /* 0x0000000000309947 */ /* 0x000fea0003800000 */
[----:B------:R-:W-:Y:S01]  /*2020*/  LOP3.LUT R6, R6, 0xffff, RZ, 0xc0, !PT ;  /* 0x0000ffff06067812 */ /* 0x000fe200078ec0ff */
[----:B------:R-:W-:-:S03]  /*2030*/  IMAD.IADD R9, R0, 0x1, R2 ;  /* 0x0000000100097824 */ /* 0x000fc600078e0202 */
[----:B------:R-:W-:-:S04]  /*2040*/  LEA.HI R6, R6, 0x1, RZ, 0x18 ;  /* 0x0000000106067811 */ /* 0x000fc800078fc0ff */
[----:B------:R-:W-:-:S05]  /*2050*/  LOP3.LUT R6, R6, 0x3, RZ, 0xc0, !PT ;  /* 0x0000000306067812 */ /* 0x000fca00078ec0ff */
[----:B------:R-:W-:-:S07]  /*2060*/  IMAD.MOV R0, RZ, RZ, -R6 ;  /* 0x000000ffff007224 */ /* 0x000fce00078e0a06 */
.L_x_202:
[----:B------:R-:W-:-:S06]  /*2070*/  IMAD.WIDE.U32 R6, R9, 0x4, R4 ;  /* 0x0000000409067825 */ /* 0x000fcc00078e0004 */
[----:B------:R-:W2:Y:S01]  /*2080*/  LDG.E R6, desc[UR6][R6.64] ;  /* 0x0000000606067981 */ /* 0x000ea2000c1e1900 */
[----:B------:R-:W-:Y:S02]  /*2090*/  VIADD R0, R0, 0x1 ;  /* 0x0000000100007836 */ /* 0x000fe40000000000 */
[----:B------:R-:W-:-:S03]  /*20a0*/  VIADD R9, R9, 0x100 ;  /* 0x0000010009097836 */ /* 0x000fc60000000000 */
[----:B------:R-:W-:Y:S01]  /*20b0*/  ISETP.NE.AND P0, PT, R0, RZ, PT ;  /* 0x000000ff0000720c */ /* 0x000fe20003f05270 */
[----:B--2---:R-:W-:-:S12]  /*20c0*/  IMAD.IADD R27, R6, 0x1, R27 ;  /* 0x00000001061b7824 */ /* 0x004fd800078e021b */
[----:B------:R-:W-:Y:S05]  /*20d0*/  @P0 BRA `(.L_x_202) ;  /* 0xfffffffc00e40947 */ /* 0x000fea000383ffff */
.L_x_193:
[----:B------:R-:W-:Y:S05]  /*20e0*/  BSYNC.RECONVERGENT B1 ;  /* 0x0000000000017941 */ /* 0x000fea0003800200 */
.L_x_190:
[----:B------:R-:W0:Y:S01]  /*20f0*/  S2R R9, SR_LANEID ;  /* 0x0000000000097919 */ /* 0x000e220000000000 */
[----:B------:R-:W1:Y:S01]  /*2100*/  SHFL.DOWN PT, R0, R27, 0x1, 0x1f ;  /* 0x08201f001b007f89 */ /* 0x000e6200000e0000 */
[----:B------:R-:W2:Y:S01]  /*2110*/  S2R R8, SR_TID.X ;  /* 0x0000000000087919 */ /* 0x000ea20000002100 */
[C---:B0-----:R-:W-:Y:S02]  /*2120*/  ISETP.GT.AND P0, PT, R9.reuse, 0x1e, PT ;  /* 0x0000001e0900780c */ /* 0x041fe40003f04270 */
[C---:B------:R-:W-:Y:S02]  /*2130*/  ISETP.NE.AND P1, PT, R9.reuse, RZ, PT ;  /* 0x000000ff0900720c */ /* 0x040fe40003f25270 */
[----:B-1----:R-:W-:Y:S02]  /*2140*/  SEL R0, R0, RZ, !P0 ;  /* 0x000000ff00007207 */ /* 0x002fe40004000000 */
[----:B------:R-:W-:-:S03]  /*2150*/  ISETP.GT.AND P0, PT, R9, 0x1d, PT ;  /* 0x0000001d0900780c */ /* 0x000fc60003f04270 */
[----:B------:R-:W-:-:S05]  /*2160*/  IMAD.IADD R0, R0, 0x1, R27 ;  /* 0x0000000100007824 */ /* 0x000fca00078e021b */
[----:B------:R-:W0:Y:S01]  /*2170*/  SHFL.DOWN PT, R2, R0, 0x2, 0x1f ;  /* 0x08401f0000027f89 */ /* 0x000e2200000e0000 */
[----:B------:R-:W1:Y:S01]  /*2180*/  @!P1 S2R R6, SR_CgaCtaId ;  /* 0x0000000000069919 */ /* 0x000e620000008800 */
[----:B0-----:R-:W-:Y:S02]  /*2190*/  SEL R5, R2, RZ, !P0 ;  /* 0x000000ff02057207 */ /* 0x001fe40004000000 */
[----:B------:R-:W-:Y:S02]  /*21a0*/  ISETP.GT.AND P0, PT, R9, 0x1b, PT ;  /* 0x0000001b0900780c */ /* 0x000fe40003f04270 */
[----:B------:R-:W-:-:S05]  /*21b0*/  IADD3 R5, PT, PT, R0, R5, RZ ;  /* 0x0000000500057210 */ /* 0x000fca0007ffe0ff */
[----:B------:R-:W0:Y:S02]  /*21c0*/  SHFL.DOWN PT, R2, R5, 0x4, 0x1f ;  /* 0x08801f0005027f89 */ /* 0x000e2400000e0000 */
[----:B0-----:R-:W-:Y:S02]  /*21d0*/  SEL R2, R2, RZ, !P0 ;  /* 0x000000ff02027207 */ /* 0x001fe40004000000 */
[----:B------:R-:W-:-:S03]  /*21e0*/  ISETP.GT.AND P0, PT, R9, 0x17, PT ;  /* 0x000000170900780c */ /* 0x000fc60003f04270 */
[----:B------:R-:W-:Y:S01]  /*21f0*/  IMAD.IADD R2, R5, 0x1, R2 ;  /* 0x0000000105027824 */ /* 0x000fe200078e0202 */
[----:B------:R-:W-:-:S04]  /*2200*/  @!P1 MOV R5, 0x400 ;  /* 0x0000040000059802 */ /* 0x000fc80000000f00 */
[----:B------:R-:W0:Y:S01]  /*2210*/  SHFL.DOWN PT, R4, R2, 0x8, 0x1f ;  /* 0x09001f0002047f89 */ /* 0x000e2200000e0000 */
[----:B-1----:R-:W-:Y:S02]  /*2220*/  @!P1 LEA R5, R6, R5, 0x18 ;  /* 0x0000000506059211 */ /* 0x002fe400078ec0ff */
[----:B0-----:R-:W-:Y:S02]  /*2230*/  SEL R7, R4, RZ, !P0 ;  /* 0x000000ff04077207 */ /* 0x001fe40004000000 */
[----:B------:R-:W-:Y:S02]  /*2240*/  ISETP.GT.AND P0, PT, R9, 0xf, PT ;  /* 0x0000000f0900780c */ /* 0x000fe40003f04270 */
[----:B--2---:R-:W-:Y:S01]  /*2250*/  @!P1 SHF.R.U32.HI R4, RZ, 0x3, R8 ;  /* 0x00000003ff049819 */ /* 0x004fe20000011608 */
[----:B------:R-:W-:-:S03]  /*2260*/  IMAD.IADD R7, R2, 0x1, R7 ;  /* 0x0000000102077824 */ /* 0x000fc600078e0207 */
[----:B------:R-:W-:Y:S02]  /*2270*/  @!P1 LOP3.LUT R4, R4, 0x7c, RZ, 0xc0, !PT ;  /* 0x0000007c04049812 */ /* 0x000fe400078ec0ff */
[----:B------:R-:W0:Y:S03]  /*2280*/  SHFL.DOWN PT, R0, R7, 0x10, 0x1f ;  /* 0x0a001f0007007f89 */ /* 0x000e2600000e0000 */
[----:B------:R-:W-:Y:S01]  /*2290*/  @!P1 IMAD.IADD R4, R4, 0x1, R5 ;  /* 0x0000000104049824 */ /* 0x000fe200078e0205 */
        /* <DEDUP_REMOVED lines=15> */
[----:B------:R-:W-:-:S07]  /*2390*/  IMAD.IADD R11, R0, 0x1, R9 ;  /* 0x00000001000b7824 */ /* 0x000fce00078e0209 */
.L_x_189:
[----:B------:R-:W-:Y:S05]  /*23a0*/  BSYNC.RECONVERGENT B0 ;  /* 0x0000000000007941 */ /* 0x000fea0003800200 */
.L_x_173:
[----:B------:R-:W-:Y:S05]  /*23b0*/  @P0 EXIT ;  /* 0x000000000000094d */ /* 0x000fea0003800000 */
[----:B---3--:R-:W3:Y:S02]  /*23c0*/  LDC.64 R4, c[0x0][0x388] ;  /* 0x0000e200ff047b82 */ /* 0x008ee40000000a00 */
[----:B---3--:R-:W-:-:S05]  /*23d0*/  IMAD.WIDE.U32 R2, R3, 0x4, R4 ;  /* 0x0000000403027825 */ /* 0x008fca00078e0004 */
[----:B------:R-:W-:Y:S01]  /*23e0*/  STG.E desc[UR6][R2.64], R11 ;  /* 0x0000000b02007986 */ /* 0x000fe2000c101906 */
[----:B------:R-:W-:Y:S05]  /*23f0*/  EXIT ;  /* 0x000000000000794d */ /* 0x000fea0003800000 */
.L_x_203:
        /* <DEDUP_REMOVED lines=16> */
.L_x_308:


//--------------------- .text._ZN3cub18CUB_300001_SM_10006detail6reduce28DeviceReduceSingleTileKernelINS2_10policy_hubIijN4cuda3std3__44plusIiEEE10Policy1000EN6thrust24THRUST_300001_SM_1000_NS6detail15normal_iteratorINSD_10device_ptrIiEEEEPijS9_iiNS7_10__identityEEEvT0_T1_T2_T3_T4_T6_ --------------------------
	.section	.text._ZN3cub18CUB_300001_SM_10006detail6reduce28DeviceReduceSingleTileKernelINS2_10policy_hubIijN4cuda3std3__44plusIiEEE10Policy1000EN6thrust24THRUST_300001_SM_1000_NS6detail15normal_iteratorINSD_10device_ptrIiEEEEPijS9_iiNS7_10__identityEEEvT0_T1_T2_T3_T4_T6_,"ax",@progbits
	.align	128
        .global         _ZN3cub18CUB_300001_SM_10006detail6reduce28DeviceReduceSingleTileKernelINS2_10policy_hubIijN4cuda3std3__44plusIiEEE10Policy1000EN6thrust24THRUST_300001_SM_1000_NS6detail15normal_iteratorINSD_10device_ptrIiEEEEPijS9_iiNS7_10__identityEEEvT0_T1_T2_T3_T4_T6_
        .type           _ZN3cub18CUB_300001_SM_10006detail6reduce28DeviceReduceSingleTileKernelINS2_10policy_hubIijN4cuda3std3__44plusIiEEE10Policy1000EN6thrust24THRUST_300001_SM_1000_NS6detail15normal_iteratorINSD_10device_ptrIiEEEEPijS9_iiNS7_10__identityEEEvT0_T1_T2_T3_T4_T6_,@function
        .size           _ZN3cub18CUB_300001_SM_10006detail6reduce28DeviceReduceSingleTileKernelINS2_10policy_hubIijN4cuda3std3__44plusIiEEE10Policy1000EN6thrust24THRUST_300001_SM_1000_NS6detail15normal_iteratorINSD_10device_ptrIiEEEEPijS9_iiNS7_10__identityEEEvT0_T1_T2_T3_T4_T6_,(.L_x_309 - _ZN3cub18CUB_300001_SM_10006detail6reduce28DeviceReduceSingleTileKernelINS2_10policy_hubIijN4cuda3std3__44plusIiEEE10Policy1000EN6thrust24THRUST_300001_SM_1000_NS6detail15normal_iteratorINSD_10device_ptrIiEEEEPijS9_iiNS7_10__identityEEEvT0_T1_T2_T3_T4_T6_)
        .other          _ZN3cub18CUB_300001_SM_10006detail6reduce28DeviceReduceSingleTileKernelINS2_10policy_hubIijN4cuda3std3__44plusIiEEE10Policy1000EN6thrust24THRUST_300001_SM_1000_NS6detail15normal_iteratorINSD_10device_ptrIiEEEEPijS9_iiNS7_10__identityEEEvT0_T1_T2_T3_T4_T6_,@"STO_CUDA_ENTRY STV_DEFAULT"
_ZN3cub18CUB_300001_SM_10006detail6reduce28DeviceReduceSingleTileKernelINS2_10policy_hubIijN4cuda3std3__44plusIiEEE10Policy1000EN6thrust24THRUST_300001_SM_1000_NS6detail15normal_iteratorINSD_10device_ptrIiEEEEPijS9_iiNS7_10__identityEEEvT0_T1_T2_T3_T4_T6_:
.text._ZN3cub18CUB_300001_SM_10006detail6reduce28DeviceReduceSingleTileKernelINS2_10policy_hubIijN4cuda3std3__44plusIiEEE10Policy1000EN6thrust24THRUST_300001_SM_1000_NS6detail15normal_iteratorINSD_10device_ptrIiEEEEPijS9_iiNS7_10__identityEEEvT0_T1_T2_T3_T4_T6_:
        /* <DEDUP_REMOVED lines=13> */
.L_x_204:
[----:B------:R-:W-:Y:S01]  /*00d0*/  ISETP.GT.U32.AND P0, PT, R2, 0xfff, PT ;  /* 0x00000fff0200780c */ /* 0x000fe20003f04070 */
[----:B------:R-:W-:-:S12]  /*00e0*/  BSSY.RECONVERGENT B0, `(.L_x_205) ;  /* 0x00001e7000007945 */ /* 0x000fd80003800200 */
        /* <DEDUP_REMOVED lines=11> */
.L_x_208:
[----:B------:R-:W-:Y:S05]  /*01a0*/  BSYNC.RECONVERGENT B1 ;  /* 0x0000000000017941 */ /* 0x000fea0003800200 */
.L_x_207:
        /* <DEDUP_REMOVED lines=17> */
.L_x_213:
        /* <DEDUP_REMOVED lines=31> */
.L_x_212:
[----:B------:R-:W-:Y:S05]  /*04b0*/  BSYNC.RECONVERGENT B2 ;  /* 0x0000000000027941 */ /* 0x000fea0003800200 */
.L_x_211:
[----:B------:R-:W-:Y:S05]  /*04c0*/  @!P0 BRA `(.L_x_210) ;  /* 0x0000000000c88947 */ /* 0x000fea0003800000 */
[----:B------:R-:W-:Y:S01]  /*04d0*/  ISETP.GE.U32.AND P0, PT, R21, 0x8, PT ;  /* 0x000000081500780c */ /* 0x000fe20003f06070 */
[----:B------:R-:W-:Y:S01]  /*04e0*/  BSSY.RECONVERGENT B2, `(.L_x_214) ;  /* 0x0000013000027945 */ /* 0x000fe20003800200 */
[----:B------:R-:W-:-:S04]  /*04f0*/  LOP3.LUT R16, R4, 0x7, RZ, 0xc0, !PT ;  /* 0x0000000704107812 */ /* 0x000fc800078ec0ff */
[----:B------:R-:W-:-:S07]  /*0500*/  ISETP.NE.AND P1, PT, R16, RZ, PT ;  /* 0x000000ff1000720c */ /* 0x000fce0003f25270 */
[----:B------:R-:W-:Y:S06]  /*0510*/  @!P0 BRA `(.L_x_215) ;  /* 0x00000000003c8947 */ /* 0x000fec0003800000 */
[----:B------:R-:W0:Y:S02]  /*0520*/  LDC.64 R6, c[0x0][0x380] ;  /* 0x0000e000ff067b82 */ /* 0x000e240000000a00 */
[----:B0-----:R-:W-:-:S05]  /*0530*/  IMAD.WIDE.U32 R6, R5, 0x4, R6 ;  /* 0x0000000405067825 */ /* 0x001fca00078e0006 */
        /* <DEDUP_REMOVED lines=13> */
.L_x_215:
[----:B------:R-:W-:Y:S05]  /*0610*/  BSYNC.RECONVERGENT B2 ;  /* 0x0000000000027941 */ /* 0x000fea0003800200 */
.L_x_214:
        /* <DEDUP_REMOVED lines=11> */
[----:B------:R-:W3:Y:S01]  /*06d0*/  LDG.E R10, desc[UR6][R6.64+0xc00] ;  /* 0x000c0006060a7981 */ /* 0x000ee2000c1e1900 */
[----:B------:R-:W-:Y:S01]  /*06e0*/  VIADD R5, R5, 0x400 ;  /* 0x0000040005057836 */ /* 0x000fe20000000000 */
[----:B--2--5:R-:W-:-:S04]  /*06f0*/  IADD3 R0, PT, PT, R4, R9, R0 ;  /* 0x0000000904007210 */ /* 0x024fc80007ffe000 */
[----:B---3--:R-:W-:-:S07]  /*0700*/  IADD3 R0, PT, PT, R10, R11, R0 ;  /* 0x0000000b0a007210 */ /* 0x008fce0007ffe000 */
.L_x_217:
[----:B------:R-:W-:Y:S05]  /*0710*/  BSYNC.RECONVERGENT B2 ;  /* 0x0000000000027941 */ /* 0x000fea0003800200 */
.L_x_216:
[----:B------:R-:W-:Y:S05]  /*0720*/  @!P1 BRA `(.L_x_210) ;  /* 0x0000000000309947 */ /* 0x000fea0003800000 */
[----:B------:R-:W0:Y:S02]  /*0730*/  LDC.64 R6, c[0x0][0x380] ;  /* 0x0000e000ff067b82 */ /* 0x000e240000000a00 */
[----:B0-----:R-:W-:-:S04]  /*0740*/  IMAD.WIDE.U32 R4, R5, 0x4, R6 ;  /* 0x0000000405047825 */ /* 0x001fc800078e0006 */
[----:B------:R-:W-:Y:S02]  /*0750*/  IMAD.MOV R6, RZ, RZ, -R8 ;  /* 0x000000ffff067224 */ /* 0x000fe400078e0a08 */
[----:B------:R-:W-:-:S07]  /*0760*/  IMAD.MOV.U32 R7, RZ, RZ, R5 ;  /* 0x000000ffff077224 */ /* 0x000fce00078e0005 */
.L_x_218:
[----:B------:R-:W-:-:S06]  /*0770*/  IMAD.MOV.U32 R5, RZ, RZ, R7 ;  /* 0x000000ffff057224 */ /* 0x000fcc00078e0007 */
[----:B------:R0:W2:Y:S01]  /*0780*/  LDG.E R5, desc[UR6][R4.64] ;  /* 0x0000000604057981 */ /* 0x0000a2000c1e1900 */
[----:B------:R-:W-:-:S05]  /*0790*/  VIADD R6, R6, 0x1 ;  /* 0x0000000106067836 */ /* 0x000fca0000000000 */
[----:B------:R-:W-:Y:S02]  /*07a0*/  ISETP.NE.AND P0, PT, R6, RZ, PT ;  /* 0x000000ff0600720c */ /* 0x000fe40003f05270 */
[----:B0-----:R-:W-:-:S05]  /*07b0*/  IADD3 R4, P1, PT, R4, 0x400, RZ ;  /* 0x0000040004047810 */ /* 0x001fca0007f3e0ff */
[----:B------:R-:W-:Y:S02]  /*07c0*/  IMAD.X R7, RZ, RZ, R7, P1 ;  /* 0x000000ffff077224 */ /* 0x000fe400008e0607 */
[----:B--2--5:R-:W-:-:S04]  /*07d0*/  IMAD.IADD R0, R5, 0x1, R0 ;  /* 0x0000000105007824 */ /* 0x024fc800078e0200 */
[----:B------:R-:W-:Y:S05]  /*07e0*/  @P0 BRA `(.L_x_218) ;  /* 0xfffffffc00e00947 */ /* 0x000fea000383ffff */
.L_x_210:
[----:B------:R-:W-:Y:S05]  /*07f0*/  BSYNC.RECONVERGENT B1 ;  /* 0x0000000000017941 */ /* 0x000fea0003800200 */
.L_x_209:
[----:B------:R-:W-:-:S13]  /*0800*/  ISETP.GE.U32.AND P0, PT, R2, 0x100, PT ;  /* 0x000001000200780c */ /* 0x000fda0003f06070 */
        /* <DEDUP_REMOVED lines=38> */
[----:B-1----:R-:W1:Y:S01]  /*0a70*/  LDS.64 R2, [UR4+0x20] ;  /* 0x00002004ff027984 */ /* 0x002e620008000a00 */
[----:B0-----:R-:W-:-:S04]  /*0a80*/  IADD3 R0, PT, PT, R4, R0, R9 ;  /* 0x0000000004007210 */ /* 0x001fc80007ffe009 */
[----:B------:R-:W-:-:S04]  /*0a90*/  IADD3 R0, PT, PT, R6, R0, R5 ;  /* 0x0000000006007210 */ /* 0x000fc80007ffe005 */
[----:B-1----:R-:W-:-:S05]  /*0aa0*/  IADD3 R0, PT, PT, R2, R0, R7 ;  /* 0x0000000002007210 */ /* 0x002fca0007ffe007 */
[----:B------:R-:W-:Y:S01]  /*0ab0*/  IMAD.IADD R9, R0, 0x1, R3 ;  /* 0x0000000100097824 */ /* 0x000fe200078e0203 */
[----:B------:R-:W-:Y:S06]  /*0ac0*/  BRA `(.L_x_220) ;  /* 0x0000001400207947 */ /* 0x000fec0003800000 */
.L_x_219:
[----:B------:R-:W-:Y:S01]  /*0ad0*/  LOP3.LUT R4, R3, 0x3e0, RZ, 0xc0, !PT ;  /* 0x000003e003047812 */ /* 0x000fe200078ec0ff */
[----:B------:R-:W1:Y:S03]  /*0ae0*/  S2R R10, SR_LANEID ;  /* 0x00000000000a7919 */ /* 0x000e660000000000 */
[----:B0-----:R-:W-:Y:S01]  /*0af0*/  LOP3.LUT R7, RZ, R4, RZ, 0x33, !PT ;  /* 0x00000004ff077212 */ /* 0x001fe200078e33ff */
[----:B------:R-:W-:-:S04]  /*0b00*/  VIADD R5, R4, 0x20 ;  /* 0x0000002004057836 */ /* 0x000fc80000000000 */
[----:B------:R-:W-:Y:S01]  /*0b10*/  IMAD.IADD R7, R7, 0x1, R2 ;  /* 0x0000000107077824 */ /* 0x000fe200078e0202 */
[----:B------:R-:W-:-:S04]  /*0b20*/  ISETP.GT.U32.AND P0, PT, R5, R2, PT ;  /* 0x000000020500720c */ /* 0x000fc80003f04070 */
        /* <DEDUP_REMOVED lines=40> */
[----:B------:R-:W-:Y:S01]  /*0db0*/  ISETP.GT.U32.AND P3, PT, R2, 0x80, PT ;  /* 0x000000800200780c */ /* 0x000fe20003f64070 */
[----:B-1----:R-:W-:-:S09]  /*0dc0*/  ULEA UR4, UR5, UR4, 0x18 ;  /* 0x0000000405047291 */ /* 0x002fd2000f8ec0ff */
[----:B------:R-:W1:Y:S04]  /*0dd0*/  LDS.128 R4, [UR4+0x10] ;  /* 0x00001004ff047984 */ /* 0x000e680008000c00 */
[----:B------:R-:W2:Y:S04]  /*0de0*/  LDS R0, [UR4+0xc] ;  /* 0x00000c04ff007984 */ /* 0x000ea80008000800 */
[----:B------:R-:W3:Y:S01]  /*0df0*/  LDS.64 R10, [UR4+0x20] ;  /* 0x00002004ff0a7984 */ /* 0x000ee20008000a00 */
[----:B-1----:R-:W-:Y:S02]  /*0e00*/  SEL R4, R4, RZ, P2 ;  /* 0x000000ff04047207 */ /* 0x002fe40001000000 */
[----:B------:R-:W-:-:S02]  /*0e10*/  ISETP.GT.U32.AND P2, PT, R2, 0x60, PT ;  /* 0x000000600200780c */ /* 0x000fc40003f44070 */
[----:B--2---:R-:W-:Y:S02]  /*0e20*/  SEL R0, R0, RZ, P1 ;  /* 0x000000ff00007207 */ /* 0x004fe40000800000 */
        /* <DEDUP_REMOVED lines=8> */
[----:B---3--:R-:W-:Y:S02]  /*0eb0*/  SEL R10, R10, RZ, P2 ;  /* 0x000000ff0a0a7207 */ /* 0x008fe40001000000 */
[----:B------:R-:W-:Y:S02]  /*0ec0*/  SEL R11, R11, RZ, P3 ;  /* 0x000000ff0b0b7207 */ /* 0x000fe40001800000 */
[----:B------:R-:W-:-:S05]  /*0ed0*/  IADD3 R0, PT, PT, R10, R0, R7 ;  /* 0x000000000a007210 */ /* 0x000fca0007ffe007 */
[----:B0-----:R-:W-:Y:S01]  /*0ee0*/  IMAD.IADD R9, R0, 0x1, R11 ;  /* 0x0000000100097824 */ /* 0x001fe200078e020b */
[----:B------:R-:W-:Y:S06]  /*0ef0*/  BRA `(.L_x_220) ;  /* 0x0000001000147947 */ /* 0x000fec0003800000 */
.L_x_206:
[----:B------:R-:W0:Y:S01]  /*0f00*/  S2R R0, SR_TID.X ;  /* 0x0000000000007919 */ /* 0x000e220000002100 */
[----:B------:R-:W1:Y:S02]  /*0f10*/  LDCU.64 UR4, c[0x0][0x380] ;  /* 0x00007000ff0477ac */ /* 0x000e640008000a00 */
[----:B-1----:R-:W-:Y:S02]  /*0f20*/  IMAD.U32 R12, RZ, RZ, UR4 ;  /* 0x00000004ff0c7e24 */ /* 0x002fe4000f8e00ff */
[----:B------:R-:W-:Y:S02]  /*0f30*/  IMAD.U32 R13, RZ, RZ, UR5 ;  /* 0x00000005ff0d7e24 */ /* 0x000fe4000f8e00ff */
        /* <DEDUP_REMOVED lines=17> */
[----:B------:R-:W-:Y:S01]  /*1050*/  UMOV UR4, 0x1000 ;  /* 0x0000100000047882 */ /* 0x000fe20000000000 */
[----:B--2---:R-:W-:-:S04]  /*1060*/  IADD3 R3, PT, PT, R7, R6, R3 ;  /* 0x0000000607037210 */ /* 0x004fc80007ffe003 */
[----:B---3--:R-:W-:-:S04]  /*1070*/  IADD3 R3, PT, PT, R9, R8, R3 ;  /* 0x0000000809037210 */ /* 0x008fc80007ffe003 */
[----:B----4-:R-:W-:-:S04]  /*1080*/  IADD3 R3, PT, PT, R11, R10, R3 ;  /* 0x0000000a0b037210 */ /* 0x010fc80007ffe003 */
[----:B-----5:R-:W-:-:S04]  /*1090*/  IADD3 R3, PT, PT, R15, R14, R3 ;  /* 0x0000000e0f037210 */ /* 0x020fc80007ffe003 */
[----:B------:R-:W-:Y:S01]  /*10a0*/  IADD3 R16, PT, PT, R17, R16, R3 ;  /* 0x0000001011107210 */ /* 0x000fe20007ffe003 */
[----:B------:R-:W-:-:S05]  /*10b0*/  VIADD R3, R2, 0xfffff000 ;  /* 0xfffff00002037836 */ /* 0x000fca0000000000 */
[----:B------:R-:W-:Y:S02]  /*10c0*/  ISETP.GE.U32.AND P0, PT, R3, 0x1000, PT ;  /* 0x000010000300780c */ /* 0x000fe40003f06070 */
[----:B------:R-:W-:-:S04]  /*10d0*/  IADD3 R16, PT, PT, R19, R18, R16 ;  /* 0x0000001213107210 */ /* 0x000fc80007ffe010 */
[----:B------:R-:W-:-:S05]  /*10e0*/  IADD3 R21, PT, PT, R21, R20, R16 ;  /* 0x0000001415157210 */ /* 0x000fca0007ffe010 */
[----:B------:R-:W-:Y:S02]  /*10f0*/  IMAD.IADD R7, R22, 0x1, R21 ;  /* 0x0000000116077824 */ /* 0x000fe400078e0215 */
[----:B------:R-:W-:Y:S05]  /*1100*/  @!P0 BRA `(.L_x_221) ;  /* 0x00000000008c8947 */ /* 0x000fea0003800000 */
[----:B------:R-:W0:Y:S01]  /*1110*/  LDC R2, c[0x0][0x390] ;  /* 0x0000e400ff027b82 */ /* 0x000e220000000800 */
[----:B------:R-:W-:-:S07]  /*1120*/  UMOV UR4, 0x1000 ;  /* 0x0000100000047882 */ /* 0x000fce0000000000 */
[----:B------:R-:W1:Y:S02]  /*1130*/  LDC.64 R12, c[0x0][0x380] ;  /* 0x0000e000ff0c7b82 */ /* 0x000e640000000a00 */
.L_x_223:
[----:B------:R-:W-:-:S04]  /*1140*/  VIADD R5, R0, UR4 ;  /* 0x0000000400057c36 */ /* 0x000fc80008000000 */
        /* <DEDUP_REMOVED lines=17> */
[----:B--2---:R-:W-:Y:S01]  /*1260*/  IADD3 R16, PT, PT, R18, R16, R7 ;  /* 0x0000001012107210 */ /* 0x004fe20007ffe007 */
[----:B0-----:R-:W-:-:S05]  /*1270*/  VIADD R7, R2, -UR4 ;  /* 0x8000000402077c36 */ /* 0x001fca0008000000 */
[----:B------:R-:W-:Y:S02]  /*1280*/  ISETP.GE.U32.AND P0, PT, R7, 0x1000, PT ;  /* 0x000010000700780c */ /* 0x000fe40003f06070 */
        /* <DEDUP_REMOVED lines=8> */
[----:B------:R-:W-:-:S06]  /*1310*/  UIADD3 UR4, UPT, UPT, UR4, 0x1000, URZ ;  /* 0x0000100004047890 */ /* 0x000fcc000fffe0ff */
[----:B------:R-:W-:-:S13]  /*1320*/  ISETP.LT.U32.AND P0, PT, R3, UR4, PT ;  /* 0x0000000403007c0c */ /* 0x000fda000bf01070 */
[----:B------:R-:W-:Y:S05]  /*1330*/  @!P0 BRA `(.L_x_223) ;  /* 0xfffffffc00808947 */ /* 0x000fea000383ffff */
.L_x_221:
[----:B------:R-:W-:Y:S01]  /*1340*/  VIADD R3, R2, -UR4 ;  /* 0x8000000402037c36 */ /* 0x000fe20008000000 */
[----:B------:R-:W-:Y:S04]  /*1350*/  BSSY.RECONVERGENT B1, `(.L_x_222) ;  /* 0x0000095000017945 */ /* 0x000fe80003800200 */
[----:B------:R-:W-:-:S04]  /*1360*/  ISETP.GE.AND P0, PT, R0, R3, PT ;  /* 0x000000030000720c */ /* 0x000fc80003f06270 */
[----:B------:R-:W-:-:S13]  /*1370*/  ISETP.LE.U32.OR P0, PT, R2, UR4, P0 ;  /* 0x0000000402007c0c */ /* 0x000fda0008703470 */
[----:B------:R-:W-:Y:S05]  /*1380*/  @P0 BRA `(.L_x_224) ;  /* 0x0000000800440947 */ /* 0x000fea0003800000 */
[----:B------:R-:W-:Y:S01]  /*1390*/  LOP3.LUT R3, RZ, R0, RZ, 0x33, !PT ;  /* 0x00000000ff037212 */ /* 0x000fe200078e33ff */
[----:B------:R-:W-:Y:S01]  /*13a0*/  BSSY.RECONVERGENT B2, `(.L_x_225) ;  /* 0x000004a000027945 */ /* 0x000fe20003800200 */
[----:B------:R-:W-:Y:S02]  /*13b0*/  IMAD.MOV.U32 R5, RZ, RZ, R0 ;  /* 0x000000ffff057224 */ /* 0x000fe400078e0000 */
[----:B------:R-:W-:-:S04]  /*13c0*/  IADD3 R3, PT, PT, R2, -UR4, R3 ;  /* 0x8000000402037c10 */ /* 0x000fc8000fffe003 */
[C---:B------:R-:W-:Y:S02]  /*13d0*/  ISETP.GE.U32.AND P0, PT, R3.reuse, 0xf00, PT ;  /* 0x00000f000300780c */ /* 0x040fe40003f06070 */
[----:B------:R-:W-:-:S04]  /*13e0*/  LEA.HI R3, R3, 0x1, RZ, 0x18 ;  /* 0x0000000103037811 */ /* 0x000fc800078fc0ff */
[----:B------:R-:W-:-:S07]  /*13f0*/  LOP3.LUT R4, R3, 0xf, RZ, 0xc0, !PT ;  /* 0x0000000f03047812 */ /* 0x000fce00078ec0ff */
[----:B------:R-:W-:Y:S05]  /*1400*/  @!P0 BRA `(.L_x_226) ;  /* 0x00000004000c8947 */ /* 0x000fea0003800000 */
[----:B------:R-:W-:Y:S01]  /*1410*/  LOP3.LUT R6, R3, 0x1fffff0, RZ, 0xc0, !PT ;  /* 0x01fffff003067812 */ /* 0x000fe200078ec0ff */
[----:B------:R-:W-:Y:S01]  /*1420*/  BSSY.RECONVERGENT B3, `(.L_x_227) ;  /* 0x0000040000037945 */ /* 0x000fe20003800200 */
[C---:B------:R-:W-:Y:S01]  /*1430*/  LOP3.LUT R5, R0.reuse, 0x800, RZ, 0xfc, !PT ;  /* 0x0000080000057812 */ /* 0x040fe200078efcff */
[----:B------:R-:W-:Y:S02]  /*1440*/  VIADD R2, R0, UR4 ;  /* 0x0000000400027c36 */ /* 0x000fe40008000000 */
[----:B------:R-:W-:-:S07]  /*1450*/  IMAD.MOV R6, RZ, RZ, -R6 ;  /* 0x000000ffff067224 */ /* 0x000fce00078e0a06 */
.L_x_228:
[----:B------:R-:W-:-:S04]  /*1460*/  IMAD.WIDE.U32 R26, R2, 0x4, R12 ;  /* 0x00000004021a7825 */ /* 0x000fc800078e000c */
[C---:B------:R-:W-:Y:S02]  /*1470*/  VIADD R9, R2.reuse, 0x100 ;  /* 0x0000010002097836 */ /* 0x040fe40000000000 */
[----:B------:R-:W-:Y:S01]  /*1480*/  VIADD R15, R2, 0x400 ;  /* 0x00000400020f7836 */ /* 0x000fe20000000000 */
[----:B------:R0:W2:Y:S01]  /*1490*/  LDG.E R26, desc[UR6][R26.64] ;  /* 0x000000061a1a7981 */ /* 0x0000a2000c1e1900 */
[----:B------:R-:W-:-:S04]  /*14a0*/  IMAD.WIDE.U32 R8, R9, 0x4, R12 ;  /* 0x0000000409087825 */ /* 0x000fc800078e000c */
[C---:B------:R-:W-:Y:S01]  /*14b0*/  VIADD R17, R2.reuse, 0x200 ;  /* 0x0000020002117836 */ /* 0x040fe20000000000 */
[----:B------:R1:W2:Y:S01]  /*14c0*/  LDG.E R25, desc[UR6][R8.64] ;  /* 0x0000000608197981 */ /* 0x0002a2000c1e1900 */
[C---:B------:R-:W-:Y:S02]  /*14d0*/  VIADD R11, R2.reuse, 0x300 ;  /* 0x00000300020b7836 */ /* 0x040fe40000000000 */
[----:B0-----:R-:W-:Y:S02]  /*14e0*/  VIADD R27, R2, 0x700 ;  /* 0x00000700021b7836 */ /* 0x001fe40000000000 */
[----:B------:R-:W-:-:S04]  /*14f0*/  IMAD.WIDE.U32 R14, R15, 0x4, R12 ;  /* 0x000000040f0e7825 */ /* 0x000fc800078e000c */
[--C-:B------:R-:W-:Y:S01]  /*1500*/  IMAD.WIDE.U32 R16, R17, 0x4, R12.reuse ;  /* 0x0000000411107825 */ /* 0x100fe200078e000c */
[----:B------:R0:W3:Y:S03]  /*1510*/  LDG.E R22, desc[UR6][R14.64] ;  /* 0x000000060e167981 */ /* 0x0000e6000c1e1900 */
[----:B------:R-:W-:Y:S01]  /*1520*/  VIADD R29, R2, 0x500 ;  /* 0x00000500021d7836 */ /* 0x000fe20000000000 */
[----:B------:R-:W4:Y:S01]  /*1530*/  LDG.E R24, desc[UR6][R16.64] ;  /* 0x0000000610187981 */ /* 0x000f22000c1e1900 */
[----:B------:R-:W-:-:S04]  /*1540*/  IMAD.WIDE.U32 R10, R11, 0x4, R12 ;  /* 0x000000040b0a7825 */ /* 0x000fc800078e000c */
[--C-:B-1----:R-:W-:Y:S01]  /*1550*/  IMAD.WIDE.U32 R8, R27, 0x4, R12.reuse ;  /* 0x000000041b087825 */ /* 0x102fe200078e000c */
[----:B------:R-:W4:Y:S03]  /*1560*/  LDG.E R23, desc[UR6][R10.64] ;  /* 0x000000060a177981 */ /* 0x000f26000c1e1900 */
[----:B------:R-:W-:Y:S02]  /*1570*/  VIADD R27, R2, 0x900 ;  /* 0x00000900021b7836 */ /* 0x000fe40000000000 */
[----:B------:R-:W-:-:S04]  /*1580*/  IMAD.WIDE.U32 R28, R29, 0x4, R12 ;  /* 0x000000041d1c7825 */ /* 0x000fc800078e000c */
[C---:B------:R-:W-:Y:S01]  /*1590*/  VIADD R19, R2.reuse, 0x600 ;  /* 0x0000060002137836 */ /* 0x040fe20000000000 */
[----:B------:R1:W5:Y:S01]  /*15a0*/  LDG.E R11, desc[UR6][R8.64] ;  /* 0x00000006080b7981 */ /* 0x000362000c1e1900 */
[C---:B0-----:R-:W-:Y:S02]  /*15b0*/  VIADD R15, R2.reuse, 0xa00 ;  /* 0x00000a00020f7836 */ /* 0x041fe40000000000 */
[----:B------:R-:W-:Y:S01]  /*15c0*/  VIADD R20, R2, 0x800 ;  /* 0x0000080002147836 */ /* 0x000fe20000000000 */
[----:B------:R0:W3:Y:S01]  /*15d0*/  LDG.E R21, desc[UR6][R28.64] ;  /* 0x000000061c157981 */ /* 0x0000e2000c1e1900 */
[----:B------:R-:W-:-:S04]  /*15e0*/  IMAD.WIDE.U32 R18, R19, 0x4, R12 ;  /* 0x0000000413127825 */ /* 0x000fc800078e000c */
[----:B-1----:R-:W-:-:S04]  /*15f0*/  IMAD.WIDE.U32 R8, R27, 0x4, R12 ;  /* 0x000000041b087825 */ /* 0x002fc800078e000c */
[--C-:B------:R-:W-:Y:S02]  /*1600*/  IMAD.WIDE.U32 R14, R15, 0x4, R12.reuse ;  /* 0x000000040f0e7825 */ /* 0x100fe400078e000c */
[----:B------:R-:W5:Y:S02]  /*1610*/  LDG.E R9, desc[UR6][R8.64] ;  /* 0x0000000608097981 */ /* 0x000f64000c1e1900 */
[--C-:B------:R-:W-:Y:S02]  /*1620*/  IMAD.WIDE.U32 R16, R20, 0x4, R12.reuse ;  /* 0x0000000414107825 */ /* 0x100fe400078e000c */
[----:B------:R1:W5:Y:S02]  /*1630*/  LDG.E R20, desc[UR6][R18.64] ;  /* 0x0000000612147981 */ /* 0x000364000c1e1900 */
[C---:B0-----:R-:W-:Y:S02]  /*1640*/  VIADD R29, R2.reuse, 0xb00 ;  /* 0x00000b00021d7836 */ /* 0x041fe40000000000 */
[----:B------:R-:W-:Y:S01]  /*1650*/  VIADD R27, R2, 0xc00 ;  /* 0x00000c00021b7836 */ /* 0x000fe20000000000 */
[----:B------:R0:W5:Y:S01]  /*1660*/  LDG.E R10, desc[UR6][R16.64] ;  /* 0x00000006100a7981 */ /* 0x000162000c1e1900 */
[----:B------:R-:W-:-:S03]  /*1670*/  IMAD.WIDE.U32 R28, R29, 0x4, R12 ;  /* 0x000000041d1c7825 */ /* 0x000fc600078e000c */
[----:B------:R0:W5:Y:S01]  /*1680*/  LDG.E R8, desc[UR6][R14.64] ;  /* 0x000000060e087981 */ /* 0x000162000c1e1900 */
[C---:B-1----:R-:W-:Y:S02]  /*1690*/  VIADD R19, R2.reuse, 0xe00 ;  /* 0x00000e0002137836 */ /* 0x042fe40000000000 */
[C---:B------:R-:W-:Y:S02]  /*16a0*/  VIADD R18, R2.reuse, 0xf00 ;  /* 0x00000f0002127836 */ /* 0x040fe40000000000 */
[----:B0-----:R-:W-:Y:S02]  /*16b0*/  IMAD.WIDE.U32 R16, R27, 0x4, R12 ;  /* 0x000000041b107825 */ /* 0x001fe400078e000c */
[----:B------:R-:W5:Y:S02]  /*16c0*/  LDG.E R27, desc[UR6][R28.64] ;  /* 0x000000061c1b7981 */ /* 0x000f64000c1e1900 */
[----:B------:R-:W-:-:S04]  /*16d0*/  VIADD R15, R2, 0xd00 ;  /* 0x00000d00020f7836 */ /* 0x000fc80000000000 */
[--C-:B------:R-:W-:Y:S01]  /*16e0*/  IMAD.WIDE.U32 R14, R15, 0x4, R12.reuse ;  /* 0x000000040f0e7825 */ /* 0x100fe200078e000c */
[----:B------:R0:W5:Y:S05]  /*16f0*/  LDG.E R28, desc[UR6][R16.64] ;  /* 0x00000006101c7981 */ /* 0x00016a000c1e1900 */
[----:B------:R-:W5:Y:S01]  /*1700*/  LDG.E R15, desc[UR6][R14.64] ;  /* 0x000000060e0f7981 */ /* 0x000f62000c1e1900 */
[----:B0-----:R-:W-:-:S04]  /*1710*/  IMAD.WIDE.U32 R16, R19, 0x4, R12 ;  /* 0x0000000413107825 */ /* 0x001fc800078e000c */
[----:B------:R-:W-:Y:S02]  /*1720*/  IMAD.WIDE.U32 R18, R18, 0x4, R12 ;  /* 0x0000000412127825 */ /* 0x000fe400078e000c */
[----:B------:R-:W5:Y:S04]  /*1730*/  LDG.E R16, desc[UR6][R16.64] ;  /* 0x0000000610107981 */ /* 0x000f68000c1e1900 */
[----:B------:R-:W5:Y:S01]  /*1740*/  LDG.E R19, desc[UR6][R18.64] ;  /* 0x0000000612137981 */ /* 0x000f62000c1e1900 */
[----:B------:R-:W-:-:S05]  /*1750*/  VIADD R6, R6, 0x10 ;  /* 0x0000001006067836 */ /* 0x000fca0000000000 */
[----:B------:R-:W-:Y:S01]  /*1760*/  ISETP.NE.AND P0, PT, R6, RZ, PT ;  /* 0x000000ff0600720c */ /* 0x000fe20003f05270 */
[----:B------:R-:W-:Y:S02]  /*1770*/  VIADD R5, R5, 0x1000 ;  /* 0x0000100005057836 */ /* 0x000fe40000000000 */
[----:B------:R-:W-:Y:S01]  /*1780*/  VIADD R2, R2, 0x1000 ;  /* 0x0000100002027836 */ /* 0x000fe20000000000 */
[----:B--2---:R-:W-:-:S04]  /*1790*/  IADD3 R25, PT, PT, R25, R26, R7 ;  /* 0x0000001a19197210 */ /* 0x004fc80007ffe007 */
[----:B----4-:R-:W-:-:S04]  /*17a0*/  IADD3 R23, PT, PT, R23, R24, R25 ;  /* 0x0000001817177210 */ /* 0x010fc80007ffe019 */
[----:B---3--:R-:W-:-:S04]  /*17b0*/  IADD3 R21, PT, PT, R21, R22, R23 ;  /* 0x0000001615157210 */ /* 0x008fc80007ffe017 */
[----:B-----5:R-:W-:-:S04]  /*17c0*/  IADD3 R11, PT, PT, R11, R20, R21 ;  /* 0x000000140b0b7210 */ /* 0x020fc80007ffe015 */
[----:B------:R-:W-:-:S04]  /*17d0*/  IADD3 R9, PT, PT, R9, R10, R11 ;  /* 0x0000000a09097210 */ /* 0x000fc80007ffe00b */
[----:B------:R-:W-:-:S04]  /*17e0*/  IADD3 R8, PT, PT, R27, R8, R9 ;  /* 0x000000081b087210 */ /* 0x000fc80007ffe009 */
[----:B------:R-:W-:-:S04]  /*17f0*/  IADD3 R8, PT, PT, R15, R28, R8 ;  /* 0x0000001c0f087210 */ /* 0x000fc80007ffe008 */
[----:B------:R-:W-:Y:S01]  /*1800*/  IADD3 R7, PT, PT, R19, R16, R8 ;  /* 0x0000001013077210 */ /* 0x000fe20007ffe008 */
[----:B------:R-:W-:Y:S06]  /*1810*/  @P0 BRA `(.L_x_228) ;  /* 0xfffffffc00100947 */ /* 0x000fec000383ffff */
[----:B------:R-:W-:Y:S05]  /*1820*/  BSYNC.RECONVERGENT B3 ;  /* 0x0000000000037941 */ /* 0x000fea0003800200 */
.L_x_227:
[----:B------:R-:W-:-:S07]  /*1830*/  VIADD R5, R5, 0xfffff800 ;  /* 0xfffff80005057836 */ /* 0x000fce0000000000 */
.L_x_226:
[----:B------:R-:W-:Y:S05]  /*1840*/  BSYNC.RECONVERGENT B2 ;  /* 0x0000000000027941 */ /* 0x000fea0003800200 */
.L_x_225:
[----:B------:R-:W-:-:S13]  /*1850*/  ISETP.NE.AND P0, PT, R4, RZ, PT ;  /* 0x000000ff0400720c */ /* 0x000fda0003f05270 */
[----:B------:R-:W-:Y:S05]  /*1860*/  @!P0 BRA `(.L_x_224) ;  /* 0x00000004000c8947 */ /* 0x000fea0003800000 */
[----:B------:R-:W-:Y:S01]  /*1870*/  ISETP.GE.U32.AND P0, PT, R4, 0x8, PT ;  /* 0x000000080400780c */ /* 0x000fe20003f06070 */
[----:B------:R-:W-:Y:S01]  /*1880*/  BSSY.RECONVERGENT B2, `(.L_x_229) ;  /* 0x0000021000027945 */ /* 0x000fe20003800200 */
[----:B------:R-:W-:-:S04]  /*1890*/  LOP3.LUT R24, R3, 0x7, RZ, 0xc0, !PT ;  /* 0x0000000703187812 */ /* 0x000fc800078ec0ff */
[----:B------:R-:W-:-:S07]  /*18a0*/  ISETP.NE.AND P1, PT, R24, RZ, PT ;  /* 0x000000ff1800720c */ /* 0x000fce0003f25270 */
[----:B------:R-:W-:Y:S06]  /*18b0*/  @!P0 BRA `(.L_x_230) ;  /* 0x0000000000748947 */ /* 0x000fec0003800000 */
[----:B------:R-:W-:-:S04]  /*18c0*/  VIADD R9, R5, UR4 ;  /* 0x0000000405097c36 */ /* 0x000fc80008000000 */
[C---:B------:R-:W-:Y:S02]  /*18d0*/  VIADD R21, R9.reuse, 0x100 ;  /* 0x0000010009157836 */ /* 0x040fe40000000000 */
[C---:B------:R-:W-:Y:S02]  /*18e0*/  VIADD R11, R9.reuse, 0x300 ;  /* 0x00000300090b7836 */ /* 0x040fe40000000000 */
[C---:B------:R-:W-:Y:S02]  /*18f0*/  VIADD R23, R9.reuse, 0x200 ;  /* 0x0000020009177836 */ /* 0x040fe40000000000 */
[----:B------:R-:W-:-:S04]  /*1900*/  IMAD.WIDE.U32 R16, R9, 0x4, R12 ;  /* 0x0000000409107825 */ /* 0x000fc800078e000c */
[--C-:B------:R-:W-:Y:S01]  /*1910*/  IMAD.WIDE.U32 R20, R21, 0x4, R12.reuse ;  /* 0x0000000415147825 */ /* 0x100fe200078e000c */
[----:B------:R0:W2:Y:S03]  /*1920*/  LDG.E R2, desc[UR6][R16.64] ;  /* 0x0000000610027981 */ /* 0x0000a6000c1e1900 */
[C---:B------:R-:W-:Y:S01]  /*1930*/  VIADD R15, R9.reuse, 0x400 ;  /* 0x00000400090f7836 */ /* 0x040fe20000000000 */
[----:B------:R-:W2:Y:S01]  /*1940*/  LDG.E R4, desc[UR6][R20.64] ;  /* 0x0000000614047981 */ /* 0x000ea2000c1e1900 */
[----:B------:R-:W-:Y:S02]  /*1950*/  VIADD R19, R9, 0x500 ;  /* 0x0000050009137836 */ /* 0x000fe40000000000 */
[----:B------:R-:W-:-:S04]  /*1960*/  IMAD.WIDE.U32 R10, R11, 0x4, R12 ;  /* 0x000000040b0a7825 */ /* 0x000fc800078e000c */
[--C-:B------:R-:W-:Y:S02]  /*1970*/  IMAD.WIDE.U32 R22, R23, 0x4, R12.reuse ;  /* 0x0000000417167825 */ /* 0x100fe400078e000c */
[----:B------:R-:W3:Y:S02]  /*1980*/  LDG.E R10, desc[UR6][R10.64] ;  /* 0x000000060a0a7981 */ /* 0x000ee4000c1e1900 */
[C---:B------:R-:W-:Y:S02]  /*1990*/  VIADD R25, R9.reuse, 0x600 ;  /* 0x0000060009197836 */ /* 0x040fe40000000000 */
[----:B------:R-:W-:Y:S01]  /*19a0*/  VIADD R27, R9, 0x700 ;  /* 0x00000700091b7836 */ /* 0x000fe20000000000 */
[----:B------:R-:W3:Y:S01]  /*19b0*/  LDG.E R6, desc[UR6][R22.64] ;  /* 0x0000000616067981 */ /* 0x000ee2000c1e1900 */
[----:B------:R-:W-:-:S04]  /*19c0*/  IMAD.WIDE.U32 R14, R15, 0x4, R12 ;  /* 0x000000040f0e7825 */ /* 0x000fc800078e000c */
[--C-:B------:R-:W-:Y:S02]  /*19d0*/  IMAD.WIDE.U32 R8, R19, 0x4, R12.reuse ;  /* 0x0000000413087825 */ /* 0x100fe400078e000c */
[----:B------:R-:W4:Y:S02]  /*19e0*/  LDG.E R15, desc[UR6][R14.64] ;  /* 0x000000060e0f7981 */ /* 0x000f24000c1e1900 */
[--C-:B------:R-:W-:Y:S02]  /*19f0*/  IMAD.WIDE.U32 R18, R25, 0x4, R12.reuse ;  /* 0x0000000419127825 */ /* 0x100fe400078e000c */
[----:B------:R-:W4:Y:S02]  /*1a00*/  LDG.E R8, desc[UR6][R8.64] ;  /* 0x0000000608087981 */ /* 0x000f24000c1e1900 */
[----:B0-----:R-:W-:Y:S02]  /*1a10*/  IMAD.WIDE.U32 R16, R27, 0x4, R12 ;  /* 0x000000041b107825 */ /* 0x001fe400078e000c */
[----:B------:R-:W5:Y:S04]  /*1a20*/  LDG.E R19, desc[UR6][R18.64] ;  /* 0x0000000612137981 */ /* 0x000f68000c1e1900 */
[----:B------:R-:W5:Y:S01]  /*1a30*/  LDG.E R16, desc[UR6][R16.64] ;  /* 0x0000000610107981 */ /* 0x000f62000c1e1900 */
[----:B------:R-:W-:Y:S01]  /*1a40*/  VIADD R5, R5, 0x800 ;  /* 0x0000080005057836 */ /* 0x000fe20000000000 */
[----:B--2---:R-:W-:-:S04]  /*1a50*/  IADD3 R7, PT, PT, R4, R2, R7 ;  /* 0x0000000204077210 */ /* 0x004fc80007ffe007 */
[----:B---3--:R-:W-:-:S04]  /*1a60*/  IADD3 R6, PT, PT, R10, R6, R7 ;  /* 0x000000060a067210 */ /* 0x008fc80007ffe007 */
[----:B----4-:R-:W-:-:S04]  /*1a70*/  IADD3 R6, PT, PT, R8, R15, R6 ;  /* 0x0000000f08067210 */ /* 0x010fc80007ffe006 */
[----:B-----5:R-:W-:-:S07]  /*1a80*/  IADD3 R7, PT, PT, R16, R19, R6 ;  /* 0x0000001310077210 */ /* 0x020fce0007ffe006 */
.L_x_230:
[----:B------:R-:W-:Y:S05]  /*1a90*/  BSYNC.RECONVERGENT B2 ;  /* 0x0000000000027941 */ /* 0x000fea0003800200 */
.L_x_229:
        /* <DEDUP_REMOVED lines=18> */
[----:B------:R-:W-:Y:S01]  /*1bc0*/  VIADD R5, R5, 0x400 ;  /* 0x0000040005057836 */ /* 0x000fe20000000000 */
[----:B--2---:R-:W-:-:S04]  /*1bd0*/  IADD3 R7, PT, PT, R8, R2, R7 ;  /* 0x0000000208077210 */ /* 0x004fc80007ffe007 */
[----:B---3--:R-:W-:-:S07]  /*1be0*/  IADD3 R7, PT, PT, R14, R10, R7 ;  /* 0x0000000a0e077210 */ /* 0x008fce0007ffe007 */
.L_x_232:
[----:B------:R-:W-:Y:S05]  /*1bf0*/  BSYNC.RECONVERGENT B2 ;  /* 0x0000000000027941 */ /* 0x000fea0003800200 */
.L_x_231:
[----:B------:R-:W-:Y:S05]  /*1c00*/  @!P1 BRA `(.L_x_224) ;  /* 0x0000000000249947 */ /* 0x000fea0003800000 */
[----:B------:R-:W-:Y:S02]  /*1c10*/  VIADD R5, R5, UR4 ;  /* 0x0000000405057c36 */ /* 0x000fe40008000000 */
[----:B------:R-:W-:-:S07]  /*1c20*/  IMAD.MOV R4, RZ, RZ, -R4 ;  /* 0x000000ffff047224 */ /* 0x000fce00078e0a04 */
.L_x_233:
[----:B------:R-:W-:-:S06]  /*1c30*/  IMAD.WIDE.U32 R2, R5, 0x4, R12 ;  /* 0x0000000405027825 */ /* 0x000fcc00078e000c */
[----:B------:R-:W2:Y:S01]  /*1c40*/  LDG.E R2, desc[UR6][R2.64] ;  /* 0x0000000602027981 */ /* 0x000ea2000c1e1900 */
[----:B------:R-:W-:Y:S02]  /*1c50*/  VIADD R4, R4, 0x1 ;  /* 0x0000000104047836 */ /* 0x000fe40000000000 */
[----:B------:R-:W-:-:S03]  /*1c60*/  VIADD R5, R5, 0x100 ;  /* 0x0000010005057836 */ /* 0x000fc60000000000 */
[----:B------:R-:W-:Y:S01]  /*1c70*/  ISETP.NE.AND P0, PT, R4, RZ, PT ;  /* 0x000000ff0400720c */ /* 0x000fe20003f05270 */
[----:B--2---:R-:W-:-:S12]  /*1c80*/  IMAD.IADD R7, R2, 0x1, R7 ;  /* 0x0000000102077824 */ /* 0x004fd800078e0207 */
[----:B------:R-:W-:Y:S05]  /*1c90*/  @P0 BRA `(.L_x_233) ;  /* 0xfffffffc00e40947 */ /* 0x000fea000383ffff */
.L_x_224:
[----:B------:R-:W-:Y:S05]  /*1ca0*/  BSYNC.RECONVERGENT B1 ;  /* 0x0000000000017941 */ /* 0x000fea0003800200 */
.L_x_222:
        /* <DEDUP_REMOVED lines=36> */
[----:B--2---:R-:W0:Y:S04]  /*1ef0*/  LDS.128 R4, [UR4+0x10] ;  /* 0x00001004ff047984 */ /* 0x004e280008000c00 */
[----:B------:R-:W1:Y:S01]  /*1f00*/  LDS.64 R2, [UR4+0x20] ;  /* 0x00002004ff027984 */ /* 0x000e620008000a00 */
[----:B0-----:R-:W-:-:S04]  /*1f10*/  IADD3 R0, PT, PT, R4, R0, R9 ;  /* 0x0000000004007210 */ /* 0x001fc80007ffe009 */
[----:B------:R-:W-:-:S04]  /*1f20*/  IADD3 R0, PT, PT, R6, R0, R5 ;  /* 0x0000000006007210 */ /* 0x000fc80007ffe005 */
[----:B-1----:R-:W-:-:S05]  /*1f30*/  IADD3 R0, PT, PT, R2, R0, R7 ;  /* 0x0000000002007210 */ /* 0x002fca0007ffe007 */
[----:B------:R-:W-:-:S07]  /*1f40*/  IMAD.IADD R9, R0, 0x1, R3 ;  /* 0x0000000100097824 */ /* 0x000fce00078e0203 */
.L_x_220:
[----:B------:R-:W-:Y:S05]  /*1f50*/  BSYNC.RECONVERGENT B0 ;  /* 0x0000000000007941 */ /* 0x000fea0003800200 */
.L_x_205:
[----:B------:R-:W-:Y:S05]  /*1f60*/  @P0 EXIT ;  /* 0x000000000000094d */ /* 0x000fea0003800000 */
[----:B-1----:R-:W1:Y:S01]  /*1f70*/  LDC.64 R2, c[0x0][0x388] ;  /* 0x0000e200ff027b82 */ /* 0x002e620000000a00 */
[----:B------:R-:W0:Y:S02]  /*1f80*/  LDCU UR4, c[0x0][0x398] ;  /* 0x00007300ff0477ac */ /* 0x000e240008000800 */
[----:B0-2---:R-:W-:-:S05]  /*1f90*/  VIADD R9, R9, UR4 ;  /* 0x0000000409097c36 */ /* 0x005fca0008000000 */
[----:B-1----:R-:W-:Y:S01]  /*1fa0*/  STG.E desc[UR6][R2.64], R9 ;  /* 0x0000000902007986 */ /* 0x002fe2000c101906 */
[----:B------:R-:W-:Y:S05]  /*1fb0*/  EXIT ;  /* 0x000000000000794d */ /* 0x000fea0003800000 */
.L_x_234:
        /* <DEDUP_REMOVED lines=12> */
.L_x_309:


//--------------------- .text._ZN3cub18CUB_300001_SM_10006detail9transform16transform_kernelINS2_10policy_hubILb1EN4cuda3std3__45tupleIJN6thrust24THRUST_300001_SM_1000_NS6detail15normal_iteratorINSA_10device_ptrIiEEEEEEEE10policy1000El14offset_functorSF_JPiEEEvT0_iT1_T2_DpNS2_10kernel_argIT3_EE --------------------------
	.section	.text._ZN3cub18CUB_300001_SM_10006detail9transform16transform_kernelINS2_10policy_hubILb1EN4cuda3std3__45tupleIJN6thrust24THRUST_300001_SM_1000_NS6detail15normal_iteratorINSA_10device_ptrIiEEEEEEEE10policy1000El14offset_functorSF_JPiEEEvT0_iT1_T2_DpNS2_10kernel_argIT3_EE,"ax",@progbits
	.align	128
        .global         _ZN3cub18CUB_300001_SM_10006detail9transform16transform_kernelINS2_10policy_hubILb1EN4cuda3std3__45tupleIJN6thrust24THRUST_300001_SM_1000_NS6detail15normal_iteratorINSA_10device_ptrIiEEEEEEEE10policy1000El14offset_functorSF_JPiEEEvT0_iT1_T2_DpNS2_10kernel_argIT3_EE
        .type           _ZN3cub18CUB_300001_SM_10006detail9transform16transform_kernelINS2_10policy_hubILb1EN4cuda3std3__45tupleIJN6thrust24THRUST_300001_SM_1000_NS6detail15normal_iteratorINSA_10device_ptrIiEEEEEEEE10policy1000El14offset_functorSF_JPiEEEvT0_iT1_T2_DpNS2_10kernel_argIT3_EE,@function
        .size           _ZN3cub18CUB_300001_SM_10006detail9transform16transform_kernelINS2_10policy_hubILb1EN4cuda3std3__45tupleIJN6thrust24THRUST_300001_SM_1000_NS6detail15normal_iteratorINSA_10device_ptrIiEEEEEEEE10policy1000El14offset_functorSF_JPiEEEvT0_iT1_T2_DpNS2_10kernel_argIT3_EE,(.L_x_310 - _ZN3cub18CUB_300001_SM_10006detail9transform16transform_kernelINS2_10policy_hubILb1EN4cuda3std3__45tupleIJN6thrust24THRUST_300001_SM_1000_NS6detail15normal_iteratorINSA_10device_ptrIiEEEEEEEE10policy1000El14offset_functorSF_JPiEEEvT0_iT1_T2_DpNS2_10kernel_argIT3_EE)
        .other          _ZN3cub18CUB_300001_SM_10006detail9transform16transform_kernelINS2_10policy_hubILb1EN4cuda3std3__45tupleIJN6thrust24THRUST_300001_SM_1000_NS6detail15normal_iteratorINSA_10device_ptrIiEEEEEEEE10policy1000El14offset_functorSF_JPiEEEvT0_iT1_T2_DpNS2_10kernel_argIT3_EE,@"STO_CUDA_ENTRY STV_DEFAULT"
_ZN3cub18CUB_300001_SM_10006detail9transform16transform_kernelINS2_10policy_hubILb1EN4cuda3std3__45tupleIJN6thrust24THRUST_300001_SM_1000_NS6detail15normal_iteratorINSA_10device_ptrIiEEEEEEEE10policy1000El14offset_functorSF_JPiEEEvT0_iT1_T2_DpNS2_10kernel_argIT3_EE:
.text._ZN3cub18CUB_300001_SM_10006detail9transform16transform_kernelINS2_10policy_hubILb1EN4cuda3std3__45tupleIJN6thrust24THRUST_300001_SM_1000_NS6detail15normal_iteratorINSA_10device_ptrIiEEEEEEEE10policy1000El14offset_functorSF_JPiEEEvT0_iT1_T2_DpNS2_10kernel_argIT3_EE:
[----:B------:R-:W-:Y:S08]  /*0000*/  LDC R1, c[0x0][0x37c] ;  /* 0x0000df00ff017b82 */ /* 0x000ff00000000800 */
[----:B------:R-:W0:Y:S01]  /*0010*/  LDC R0, c[0x0][0x388] ;  /* 0x0000e200ff007b82 */ /* 0x000e220000000800 */
[----:B------:R-:W1:Y:S01]  /*0020*/  LDCU.64 UR6, c[0x0][0x380] ;  /* 0x00007000ff0677ac */ /* 0x000e620008000a00 */
[----:B------:R-:W2:Y:S01]  /*0030*/  S2R R7, SR_TID.X ;  /* 0x0000000000077919 */ /* 0x000ea20000002100 */
[----:B------:R-:W-:Y:S05]  /*0040*/  BSSY.RECONVERGENT B0, `(.L_x_235) ;  /* 0x000001a000007945 */ /* 0x000fea0003800200 */
[----:B------:R-:W3:Y:S01]  /*0050*/  S2UR UR4, SR_CTAID.X ;  /* 0x00000000000479c3 */ /* 0x000ee20000002500 */
[----:B0-----:R-:W-:-:S05]  /*0060*/  IMAD.SHL.U32 R5, R0, 0x80, RZ ;  /* 0x0000008000057824 */ /* 0x001fca00078e00ff */
[----:B------:R-:W-:Y:S01]  /*0070*/  SHF.R.S32.HI R4, RZ, 0x1f, R5 ;  /* 0x0000001fff047819 */ /* 0x000fe20000011405 */
[----:B---3--:R-:W-:-:S04]  /*0080*/  IMAD.WIDE.U32 R2, R5, UR4, RZ ;  /* 0x0000000405027c25 */ /* 0x008fc8000f8e00ff */
[----:B------:R-:W-:Y:S01]  /*0090*/  IMAD R13, R4, UR4, RZ ;  /* 0x00000004040d7c24 */ /* 0x000fe2000f8e02ff */
[----:B-1----:R-:W-:Y:S01]  /*00a0*/  IADD3 R6, P1, PT, -R2, UR6, RZ ;  /* 0x0000000602067c10 */ /* 0x002fe2000ff3e1ff */
[----:B--2---:R-:W-:Y:S02]  /*00b0*/  IMAD.SHL.U32 R11, R7, 0x80, RZ ;  /* 0x00000080070b7824 */ /* 0x004fe400078e00ff */
[----:B------:R-:W-:Y:S01]  /*00c0*/  IMAD.IADD R13, R3, 0x1, R13 ;  /* 0x00000001030d7824 */ /* 0x000fe200078e020d */
[----:B------:R-:W-:-:S04]  /*00d0*/  ISETP.LT.U32.AND P0, PT, R6, R5, PT ;  /* 0x000000050600720c */ /* 0x000fc80003f01070 */
[----:B------:R-:W-:-:S04]  /*00e0*/  IADD3.X R9, PT, PT, ~R13, UR7, RZ, P1, !PT ;  /* 0x000000070d097c10 */ /* 0x000fc80008ffe5ff */
[----:B------:R-:W-:-:S04]  /*00f0*/  ISETP.LT.AND.EX P0, PT, R9, R4, PT, P0 ;  /* 0x000000040900720c */ /* 0x000fc80003f01300 */
[----:B------:R-:W-:-:S05]  /*0100*/  SEL R6, R6, R5, P0 ;  /* 0x0000000506067207 */ /* 0x000fca0000000000 */
[----:B------:R-:W-:-:S05]  /*0110*/  IMAD.SHL.U32 R4, R6, 0x4, RZ ;  /* 0x0000000406047824 */ /* 0x000fca00078e00ff */
[----:B------:R-:W-:-:S13]  /*0120*/  ISETP.GE.AND P0, PT, R11, R4, PT ;  /* 0x000000040b00720c */ /* 0x000fda0003f06270 */
[----:B------:R-:W-:Y:S05]  /*0130*/  @P0 BRA `(.L_x_236) ;  /* 0x0000000000280947 */ /* 0x000fea0003800000 */
[----:B------:R-:W0:Y:S02]  /*0140*/  LDC.64 R8, c[0x0][0x398] ;  /* 0x0000e600ff087b82 */ /* 0x000e240000000a00 */
[----:B0-----:R-:W-:-:S04]  /*0150*/  LEA R8, P0, R2, R8, 0x2 ;  /* 0x0000000802087211 */ /* 0x001fc800078010ff */
[----:B------:R-:W-:-:S03]  /*0160*/  LEA.HI.X R9, R2, R9, R13, 0x2, P0 ;  /* 0x0000000902097211 */ /* 0x000fc600000f140d */
[----:B------:R-:W-:-:S07]  /*0170*/  IMAD.WIDE.U32 R8, R7, 0x80, R8 ;  /* 0x0000008007087825 */ /* 0x000fce00078e0008 */
.L_x_237:
[----:B------:R-:W-:Y:S01]  /*0180*/  VIADD R11, R11, 0x4000 ;  /* 0x000040000b0b7836 */ /* 0x000fe20000000000 */
[----:B------:R0:W-:Y:S04]  /*0190*/  CCTL.E.PF2 [R8] ;  /* 0x000000000800798f */ /* 0x0001e80000800100 */
[----:B------:R-:W-:Y:S02]  /*01a0*/  ISETP.GE.AND P0, PT, R11, R4, PT ;  /* 0x000000040b00720c */ /* 0x000fe40003f06270 */
[----:B0-----:R-:W-:-:S04]  /*01b0*/  IADD3 R8, P1, PT, R8, 0x4000, RZ ;  /* 0x0000400008087810 */ /* 0x001fc80007f3e0ff */
[----:B------:R-:W-:-:S07]  /*01c0*/  IADD3.X R9, PT, PT, RZ, R9, RZ, P1, !PT ;  /* 0x00000009ff097210 */ /* 0x000fce0000ffe4ff */
[----:B------:R-:W-:Y:S05]  /*01d0*/  @!P0 BRA `(.L_x_237) ;  /* 0xfffffffc00e88947 */ /* 0x000fea000383ffff */
.L_x_236:
[----:B------:R-:W-:Y:S05]  /*01e0*/  BSYNC.RECONVERGENT B0 ;  /* 0x0000000000007941 */ /* 0x000fea0003800200 */
.L_x_235:
[----:B------:R-:W0:Y:S01]  /*01f0*/  LDCU.128 UR8, c[0x0][0x390] ;  /* 0x00007200ff0877ac */ /* 0x000e220008000c00 */
[----:B------:R-:W-:Y:S01]  /*0200*/  ISETP.NE.AND P0, PT, R5, R6, PT ;  /* 0x000000060500720c */ /* 0x000fe20003f05270 */
[C---:B------:R-:W-:Y:S01]  /*0210*/  IMAD.SHL.U32 R3, R2.reuse, 0x4, RZ ;  /* 0x0000000402037824 */ /* 0x040fe200078e00ff */
[----:B------:R-:W-:Y:S01]  /*0220*/  SHF.L.U64.HI R8, R2, 0x2, R13 ;  /* 0x0000000202087819 */ /* 0x000fe2000001020d */
[----:B------:R-:W1:Y:S03]  /*0230*/  LDCU.64 UR4, c[0x0][0x358] ;  /* 0x00006b00ff0477ac */ /* 0x000e660008000a00 */
[C---:B0-----:R-:W-:Y:S02]  /*0240*/  IADD3 R4, P1, PT, R3.reuse, UR10, RZ ;  /* 0x0000000a03047c10 */ /* 0x041fe4000ff3e0ff */
[----:B------:R-:W-:Y:S02]  /*0250*/  IADD3 R2, P2, PT, R3, UR8, RZ ;  /* 0x0000000803027c10 */ /* 0x000fe4000ff5e0ff */
[----:B------:R-:W-:-:S02]  /*0260*/  IADD3.X R5, PT, PT, R8, UR11, RZ, P1, !PT ;  /* 0x0000000b08057c10 */ /* 0x000fc40008ffe4ff */
[----:B------:R-:W-:Y:S01]  /*0270*/  IADD3.X R3, PT, PT, R8, UR9, RZ, P2, !PT ;  /* 0x0000000908037c10 */ /* 0x000fe200097fe4ff */
[----:B-1----:R-:W-:Y:S08]  /*0280*/  @!P0 BRA `(.L_x_238) ;  /* 0x0000000c00b88947 */ /* 0x002ff00003800000 */
[----:B------:R-:W-:-:S13]  /*0290*/  ISETP.GE.AND P0, PT, R0, 0x1, PT ;  /* 0x000000010000780c */ /* 0x000fda0003f06270 */
[----:B------:R-:W-:Y:S05]  /*02a0*/  @!P0 EXIT ;  /* 0x000000000000894d */ /* 0x000fea0003800000 */
[C---:B------:R-:W-:Y:S01]  /*02b0*/  ISETP.GE.U32.AND P0, PT, R0.reuse, 0x8, PT ;  /* 0x000000080000780c */ /* 0x040fe20003f06070 */
[----:B------:R-:W-:Y:S01]  /*02c0*/  IMAD.MOV.U32 R8, RZ, RZ, RZ ;  /* 0x000000ffff087224 */ /* 0x000fe200078e00ff */
[----:B------:R-:W-:-:S11]  /*02d0*/  LOP3.LUT R16, R0, 0x7, RZ, 0xc0, !PT ;  /* 0x0000000700107812 */ /* 0x000fd600078ec0ff */
[----:B------:R-:W-:Y:S05]  /*02e0*/  @!P0 BRA `(.L_x_239) ;  /* 0x0000000800448947 */ /* 0x000fea0003800000 */
[----:B------:R-:W-:-:S13]  /*02f0*/  ISETP.GE.AND P0, PT, R7, R6, PT ;  /* 0x000000060700720c */ /* 0x000fda0003f06270 */
[C---:B------:R-:W-:Y:S01]  /*0300*/  @!P0 IMAD.WIDE.U32 R8, R7.reuse, 0x4, R4 ;  /* 0x0000000407088825 */ /* 0x040fe200078e0004 */
[----:B------:R-:W0:Y:S05]  /*0310*/  @!P0 LDC R11, c[0x0][0x38c] ;  /* 0x0000e300ff0b8b82 */ /* 0x000e2a0000000800 */
[----:B------:R1:W2:Y:S01]  /*0320*/  @!P0 LDG.E R8, desc[UR4][R8.64] ;  /* 0x0000000408088981 */ /* 0x0002a2000c1e1900 */
[C---:B------:R-:W-:Y:S02]  /*0330*/  VIADD R13, R7.reuse, 0x80 ;  /* 0x00000080070d7836 */ /* 0x040fe40000000000 */
[----:B------:R-:W-:-:S03]  /*0340*/  @!P0 IMAD.WIDE.U32 R14, R7, 0x4, R2 ;  /* 0x00000004070e8825 */ /* 0x000fc600078e0002 */
[----:B------:R-:W-:-:S13]  /*0350*/  ISETP.GE.AND P1, PT, R13, R6, PT ;  /* 0x000000060d00720c */ /* 0x000fda0003f26270 */
[----:B-1----:R-:W1:Y:S01]  /*0360*/  @!P1 LDC R9, c[0x0][0x38c] ;  /* 0x0000e300ff099b82 */ /* 0x002e620000000800 */
[----:B--2---:R-:W-:-:S05]  /*0370*/  @!P0 I2FP.F32.S32 R10, R8 ;  /* 0x00000008000a8245 */ /* 0x004fca0000201400 */
[----:B0-----:R-:W-:Y:S01]  /*0380*/  @!P0 FADD R12, R10, -R11 ;  /* 0x8000000b0a0c8221 */ /* 0x001fe20000000000 */
[----:B------:R-:W-:-:S03]  /*0390*/  IMAD.WIDE R10, R13, 0x4, R4 ;  /* 0x000000040d0a7825 */ /* 0x000fc600078e0204 */
[----:B------:R-:W0:Y:S02]  /*03a0*/  @!P0 F2I.TRUNC.NTZ R17, R12 ;  /* 0x0000000c00118305 */ /* 0x000e24000020f100 */
[----:B0-----:R0:W-:Y:S04]  /*03b0*/  @!P0 STG.E desc[UR4][R14.64], R17 ;  /* 0x000000110e008986 */ /* 0x0011e8000c101904 */
[----:B------:R-:W2:Y:S01]  /*03c0*/  @!P1 LDG.E R18, desc[UR4][R10.64] ;  /* 0x000000040a129981 */ /* 0x000ea2000c1e1900 */
[----:B------:R-:W-:Y:S02]  /*03d0*/  VIADD R19, R7, 0x100 ;  /* 0x0000010007137836 */ /* 0x000fe40000000000 */
[----:B------:R-:W-:-:S03]  /*03e0*/  IMAD.WIDE R12, R13, 0x4, R2 ;  /* 0x000000040d0c7825 */ /* 0x000fc600078e0202 */
[----:B------:R-:W-:-:S13]  /*03f0*/  ISETP.GE.AND P0, PT, R19, R6, PT ;  /* 0x000000061300720c */ /* 0x000fda0003f06270 */
[----:B0-----:R-:W0:Y:S01]  /*0400*/  @!P0 LDC R15, c[0x0][0x38c] ;  /* 0x0000e300ff0f8b82 */ /* 0x001e220000000800 */
[----:B--2---:R-:W-:-:S05]  /*0410*/  @!P1 I2FP.F32.S32 R18, R18 ;  /* 0x0000001200129245 */ /* 0x004fca0000201400 */
[----:B-1----:R-:W-:-:S04]  /*0420*/  @!P1 FADD R18, R18, -R9 ;  /* 0x8000000912129221 */ /* 0x002fc80000000000 */
[----:B------:R-:W1:Y:S02]  /*0430*/  @!P1 F2I.TRUNC.NTZ R9, R18 ;  /* 0x0000001200099305 */ /* 0x000e64000020f100 */
[----:B-1----:R1:W-:Y:S04]  /*0440*/  @!P1 STG.E desc[UR4][R12.64], R9 ;  /* 0x000000090c009986 */ /* 0x0023e8000c101904 */
[----:B------:R-:W2:Y:S01]  /*0450*/  @!P0 LDG.E R8, desc[UR4][R10.64+0x200] ;  /* 0x000200040a088981 */ /* 0x000ea2000c1e1900 */
[----:B------:R-:W-:-:S05]  /*0460*/  VIADD R17, R7, 0x180 ;  /* 0x0000018007117836 */ /* 0x000fca0000000000 */
[----:B------:R-:W-:-:S13]  /*0470*/  ISETP.GE.AND P1, PT, R17, R6, PT ;  /* 0x000000061100720c */ /* 0x000fda0003f26270 */
[----:B------:R-:W3:Y:S01]  /*0480*/  @!P1 LDC R17, c[0x0][0x38c] ;  /* 0x0000e300ff119b82 */ /* 0x000ee20000000800 */
[----:B--2---:R-:W-:-:S05]  /*0490*/  @!P0 I2FP.F32.S32 R8, R8 ;  /* 0x0000000800088245 */ /* 0x004fca0000201400 */
[----:B0-----:R-:W-:-:S04]  /*04a0*/  @!P0 FADD R8, R8, -R15 ;  /* 0x8000000f08088221 */ /* 0x001fc80000000000 */
[----:B------:R-:W0:Y:S02]  /*04b0*/  @!P0 F2I.TRUNC.NTZ R15, R8 ;  /* 0x00000008000f8305 */ /* 0x000e24000020f100 */
[----:B0-----:R0:W-:Y:S04]  /*04c0*/  @!P0 STG.E desc[UR4][R12.64+0x200], R15 ;  /* 0x0002000f0c008986 */ /* 0x0011e8000c101904 */
[----:B------:R-:W2:Y:S02]  /*04d0*/  @!P1 LDG.E R14, desc[UR4][R10.64+0x400] ;  /* 0x000400040a0e9981 */ /* 0x000ea4000c1e1900 */
[----:B--2---:R-:W-:-:S05]  /*04e0*/  @!P1 I2FP.F32.S32 R14, R14 ;  /* 0x0000000e000e9245 */ /* 0x004fca0000201400 */
[----:B---3--:R-:W-:Y:S01]  /*04f0*/  @!P1 FADD R14, R14, -R17 ;  /* 0x800000110e0e9221 */ /* 0x008fe20000000000 */
[----:B------:R-:W-:-:S03]  /*0500*/  IADD3 R17, PT, PT, R7, 0x200, RZ ;  /* 0x0000020007117810 */ /* 0x000fc60007ffe0ff */
[----:B-1----:R-:W1:Y:S01]  /*0510*/  @!P1 F2I.TRUNC.NTZ R9, R14 ;  /* 0x0000000e00099305 */ /* 0x002e62000020f100 */
[----:B------:R-:W-:-:S13]  /*0520*/  ISETP.GE.AND P0, PT, R17, R6, PT ;  /* 0x000000061100720c */ /* 0x000fda0003f06270 */
[----:B------:R-:W2:Y:S01]  /*0530*/  @!P0 LDC R17, c[0x0][0x38c] ;  /* 0x0000e300ff118b82 */ /* 0x000ea20000000800 */
[----:B-1----:R1:W-:Y:S04]  /*0540*/  @!P1 STG.E desc[UR4][R12.64+0x400], R9 ;  /* 0x000400090c009986 */ /* 0x0023e8000c101904 */
[----:B------:R-:W3:Y:S02]  /*0550*/  @!P0 LDG.E R8, desc[UR4][R10.64+0x600] ;  /* 0x000600040a088981 */ /* 0x000ee4000c1e1900 */
[----:B---3--:R-:W-:-:S05]  /*0560*/  @!P0 I2FP.F32.S32 R8, R8 ;  /* 0x0000000800088245 */ /* 0x008fca0000201400 */
[----:B--2---:R-:W-:Y:S01]  /*0570*/  @!P0 FADD R8, R8, -R17 ;  /* 0x8000001108088221 */ /* 0x004fe20000000000 */
[----:B------:R-:W-:-:S03]  /*0580*/  VIADD R17, R7, 0x280 ;  /* 0x0000028007117836 */ /* 0x000fc60000000000 */
[----:B0-----:R-:W0:Y:S02]  /*0590*/  @!P0 F2I.TRUNC.NTZ R15, R8 ;  /* 0x00000008000f8305 */ /* 0x001e24000020f100 */
[----:B------:R-:W-:Y:S01]  /*05a0*/  ISETP.GE.AND P1, PT, R17, R6, PT ;  /* 0x000000061100720c */ /* 0x000fe20003f26270 */
[----:B0-----:R0:W-:-:S12]  /*05b0*/  @!P0 STG.E desc[UR4][R12.64+0x600], R15 ;  /* 0x0006000f0c008986 */ /* 0x0011d8000c101904 */
[----:B------:R-:W2:Y:S01]  /*05c0*/  @!P1 LDC R17, c[0x0][0x38c] ;  /* 0x0000e300ff119b82 */ /* 0x000ea20000000800 */
[----:B------:R-:W3:Y:S02]  /*05d0*/  @!P1 LDG.E R14, desc[UR4][R10.64+0x800] ;  /* 0x000800040a0e9981 */ /* 0x000ee4000c1e1900 */
[----:B---3--:R-:W-:-:S05]  /*05e0*/  @!P1 I2FP.F32.S32 R14, R14 ;  /* 0x0000000e000e9245 */ /* 0x008fca0000201400 */
[----:B--2---:R-:W-:Y:S01]  /*05f0*/  @!P1 FADD R14, R14, -R17 ;  /* 0x800000110e0e9221 */ /* 0x004fe20000000000 */
[----:B------:R-:W-:-:S03]  /*0600*/  VIADD R17, R7, 0x300 ;  /* 0x0000030007117836 */ /* 0x000fc60000000000 */
[----:B-1----:R-:W1:Y:S02]  /*0610*/  @!P1 F2I.TRUNC.NTZ R9, R14 ;  /* 0x0000000e00099305 */ /* 0x002e64000020f100 */
[----:B------:R-:W-:Y:S01]  /*0620*/  ISETP.GE.AND P0, PT, R17, R6, PT ;  /* 0x000000061100720c */ /* 0x000fe20003f06270 */
[----:B-1----:R1:W-:-:S12]  /*0630*/  @!P1 STG.E desc[UR4][R12.64+0x800], R9 ;  /* 0x000800090c009986 */ /* 0x0023d8000c101904 */
[----:B------:R-:W0:Y:S01]  /*0640*/  @!P0 LDC R17, c[0x0][0x38c] ;  /* 0x0000e300ff118b82 */ /* 0x000e220000000800 */
[----:B------:R-:W2:Y:S02]  /*0650*/  @!P0 LDG.E R8, desc[UR4][R10.64+0xa00] ;  /* 0x000a00040a088981 */ /* 0x000ea4000c1e1900 */
[----:B--2---:R-:W-:-:S05]  /*0660*/  @!P0 I2FP.F32.S32 R8, R8 ;  /* 0x0000000800088245 */ /* 0x004fca0000201400 */
[----:B0-----:R-:W-:Y:S01]  /*0670*/  @!P0 FADD R15, R8, -R17 ;  /* 0x80000011080f8221 */ /* 0x001fe20000000000 */
[----:B------:R-:W-:-:S05]  /*0680*/  VIADD R17, R7, 0x380 ;  /* 0x0000038007117836 */ /* 0x000fca0000000000 */
[----:B------:R-:W0:Y:S01]  /*0690*/  @!P0 F2I.TRUNC.NTZ R15, R15 ;  /* 0x0000000f000f8305 */ /* 0x000e22000020f100 */
[----:B------:R-:W-:-:S13]  /*06a0*/  ISETP.GE.AND P1, PT, R17, R6, PT ;  /* 0x000000061100720c */ /* 0x000fda0003f26270 */
[----:B------:R-:W1:Y:S01]  /*06b0*/  @!P1 LDC R17, c[0x0][0x38c] ;  /* 0x0000e300ff119b82 */ /* 0x000e620000000800 */
[----:B0-----:R0:W-:Y:S04]  /*06c0*/  @!P0 STG.E desc[UR4][R12.64+0xa00], R15 ;  /* 0x000a000f0c008986 */ /* 0x0011e8000c101904 */
[----:B------:R-:W2:Y:S02]  /*06d0*/  @!P1 LDG.E R8, desc[UR4][R10.64+0xc00] ;  /* 0x000c00040a089981 */ /* 0x000ea4000c1e1900 */
[----:B--2---:R-:W-:-:S05]  /*06e0*/  @!P1 I2FP.F32.S32 R8, R8 ;  /* 0x0000000800089245 */ /* 0x004fca0000201400 */
[----:B-1----:R-:W-:Y:S01]  /*06f0*/  @!P1 FADD R9, R8, -R17 ;  /* 0x8000001108099221 */ /* 0x002fe20000000000 */
[----:B------:R-:W-:-:S04]  /*0700*/  LOP3.LUT R8, R0, 0x7ffffff8, RZ, 0xc0, !PT ;  /* 0x7ffffff800087812 */ /* 0x000fc800078ec0ff */
[----:B------:R-:W-:Y:S01]  /*0710*/  ISETP.NE.AND P0, PT, R8, 0x8, PT ;  /* 0x000000080800780c */ /* 0x000fe20003f05270 */
[----:B------:R-:W1:Y:S02]  /*0720*/  @!P1 F2I.TRUNC.NTZ R9, R9 ;  /* 0x0000000900099305 */ /* 0x000e64000020f100 */
[----:B-1----:R0:W-:Y:S10]  /*0730*/  @!P1 STG.E desc[UR4][R12.64+0xc00], R9 ;  /* 0x000c00090c009986 */ /* 0x0021f4000c101904 */
[----:B------:R-:W-:Y:S05]  /*0740*/  @!P0 BRA `(.L_x_239) ;  /* 0x00000004002c8947 */ /* 0x000fea0003800000 */
[----:B------:R-:W-:Y:S01]  /*0750*/  IMAD.MOV.U32 R0, RZ, RZ, 0x8 ;  /* 0x00000008ff007424 */ /* 0x000fe200078e00ff */
[----:B------:R-:W1:Y:S06]  /*0760*/  LDCU UR6, c[0x0][0x38c] ;  /* 0x00007180ff0677ac */ /* 0x000e6c0008000800 */
.L_x_242:
[----:B0-----:R-:W-:-:S04]  /*0770*/  LEA R9, R0, R7, 0x7 ;  /* 0x0000000700097211 */ /* 0x001fc800078e38ff */
[----:B------:R-:W-:-:S13]  /*0780*/  ISETP.GE.AND P0, PT, R9, R6, PT ;  /* 0x000000060900720c */ /* 0x000fda0003f06270 */
[C---:B------:R-:W-:Y:S01]  /*0790*/  @!P0 IMAD.WIDE.U32 R10, R9.reuse, 0x4, R4 ;  /* 0x00000004090a8825 */ /* 0x040fe200078e0004 */
[----:B------:R-:W0:Y:S05]  /*07a0*/  @!P0 LDC R13, c[0x0][0x38c] ;  /* 0x0000e300ff0d8b82 */ /* 0x000e2a0000000800 */
[----:B------:R-:W2:Y:S01]  /*07b0*/  @!P0 LDG.E R10, desc[UR4][R10.64] ;  /* 0x000000040a0a8981 */ /* 0x000ea2000c1e1900 */
[C---:B------:R-:W-:Y:S02]  /*07c0*/  VIADD R19, R9.reuse, 0x80 ;  /* 0x0000008009137836 */ /* 0x040fe40000000000 */
[----:B------:R-:W-:-:S03]  /*07d0*/  @!P0 IMAD.WIDE.U32 R14, R9, 0x4, R2 ;  /* 0x00000004090e8825 */ /* 0x000fc600078e0002 */
[----:B------:R-:W-:-:S13]  /*07e0*/  ISETP.GE.AND P1, PT, R19, R6, PT ;  /* 0x000000061300720c */ /* 0x000fda0003f26270 */
[----:B------:R-:W3:Y:S01]  /*07f0*/  @!P1 LDC R20, c[0x0][0x38c] ;  /* 0x0000e300ff149b82 */ /* 0x000ee20000000800 */
[----:B--2---:R-:W-:-:S05]  /*0800*/  @!P0 I2FP.F32.S32 R12, R10 ;  /* 0x0000000a000c8245 */ /* 0x004fca0000201400 */
[----:B0-----:R-:W-:Y:S01]  /*0810*/  @!P0 FADD R18, R12, -R13 ;  /* 0x8000000d0c128221 */ /* 0x001fe20000000000 */
[----:B------:R-:W-:-:S03]  /*0820*/  IMAD.WIDE R12, R19, 0x4, R4 ;  /* 0x00000004130c7825 */ /* 0x000fc600078e0204 */
[----:B------:R-:W0:Y:S02]  /*0830*/  @!P0 F2I.TRUNC.NTZ R23, R18 ;  /* 0x0000001200178305 */ /* 0x000e24000020f100 */
[----:B0-----:R0:W-:Y:S04]  /*0840*/  @!P0 STG.E desc[UR4][R14.64], R23 ;  /* 0x000000170e008986 */ /* 0x0011e8000c101904 */
[----:B------:R-:W2:Y:S01]  /*0850*/  @!P1 LDG.E R17, desc[UR4][R12.64] ;  /* 0x000000040c119981 */ /* 0x000ea2000c1e1900 */
[----:B------:R-:W-:-:S05]  /*0860*/  VIADD R11, R9, 0x100 ;  /* 0x00000100090b7836 */ /* 0x000fca0000000000 */
[----:B------:R-:W-:Y:S01]  /*0870*/  ISETP.GE.AND P0, PT, R11, R6, PT ;  /* 0x000000060b00720c */ /* 0x000fe20003f06270 */
[----:B------:R-:W-:-:S12]  /*0880*/  IMAD.WIDE R10, R19, 0x4, R2 ;  /* 0x00000004130a7825 */ /* 0x000fd800078e0202 */
[----:B------:R-:W4:Y:S01]  /*0890*/  @!P0 LDC R18, c[0x0][0x38c] ;  /* 0x0000e300ff128b82 */ /* 0x000f220000000800 */
[----:B--2---:R-:W-:-:S05]  /*08a0*/  @!P1 I2FP.F32.S32 R17, R17 ;  /* 0x0000001100119245 */ /* 0x004fca0000201400 */
[----:B---3--:R-:W-:-:S04]  /*08b0*/  @!P1 FADD R20, R17, -R20 ;  /* 0x8000001411149221 */ /* 0x008fc80000000000 */
[----:B------:R-:W2:Y:S02]  /*08c0*/  @!P1 F2I.TRUNC.NTZ R21, R20 ;  /* 0x0000001400159305 */ /* 0x000ea4000020f100 */
[----:B--2---:R-:W-:Y:S04]  /*08d0*/  @!P1 STG.E desc[UR4][R10.64], R21 ;  /* 0x000000150a009986 */ /* 0x004fe8000c101904 */
[----:B------:R-:W2:Y:S01]  /*08e0*/  @!P0 LDG.E R17, desc[UR4][R12.64+0x200] ;  /* 0x000200040c118981 */ /* 0x000ea2000c1e1900 */
[----:B0-----:R-:W-:-:S05]  /*08f0*/  VIADD R15, R9, 0x180 ;  /* 0x00000180090f7836 */ /* 0x001fca0000000000 */
[----:B------:R-:W-:Y:S02]  /*0900*/  ISETP.GE.AND P1, PT, R15, R6, PT ;  /* 0x000000060f00720c */ /* 0x000fe40003f26270 */
[----:B--2---:R-:W-:-:S05]  /*0910*/  @!P0 I2FP.F32.S32 R17, R17 ;  /* 0x0000001100118245 */ /* 0x004fca0000201400 */
[----:B----4-:R-:W-:-:S06]  /*0920*/  @!P0 FADD R18, R17, -R18 ;  /* 0x8000001211128221 */ /* 0x010fcc0000000000 */
[----:B------:R-:W0:Y:S01]  /*0930*/  @!P1 LDC R17, c[0x0][0x38c] ;  /* 0x0000e300ff119b82 */ /* 0x000e220000000800 */
[----:B------:R-:W2:Y:S02]  /*0940*/  @!P0 F2I.TRUNC.NTZ R19, R18 ;  /* 0x0000001200138305 */ /* 0x000ea4000020f100 */
[----:B--2---:R2:W-:Y:S04]  /*0950*/  @!P0 STG.E desc[UR4][R10.64+0x200], R19 ;  /* 0x000200130a008986 */ /* 0x0045e8000c101904 */
[----:B------:R-:W3:Y:S01]  /*0960*/  @!P1 LDG.E R14, desc[UR4][R12.64+0x400] ;  /* 0x000400040c0e9981 */ /* 0x000ee2000c1e1900 */
[----:B------:R-:W-:-:S05]  /*0970*/  VIADD R15, R9, 0x200 ;  /* 0x00000200090f7836 */ /* 0x000fca0000000000 */
[----:B------:R-:W-:-:S13]  /*0980*/  ISETP.GE.AND P0, PT, R15, R6, PT ;  /* 0x000000060f00720c */ /* 0x000fda0003f06270 */
[----:B------:R-:W4:Y:S01]  /*0990*/  @!P0 LDC R15, c[0x0][0x38c] ;  /* 0x0000e300ff0f8b82 */ /* 0x000f220000000800 */
[----:B---3--:R-:W-:-:S05]  /*09a0*/  @!P1 I2FP.F32.S32 R14, R14 ;  /* 0x0000000e000e9245 */ /* 0x008fca0000201400 */
[----:B0-----:R-:W-:-:S06]  /*09b0*/  @!P1 FADD R17, R14, -R17 ;  /* 0x800000110e119221 */ /* 0x001fcc0000000000 */
[----:B------:R-:W0:Y:S02]  /*09c0*/  @!P1 F2I.TRUNC.NTZ R17, R17 ;  /* 0x0000001100119305 */ /* 0x000e24000020f100 */
[----:B0-----:R0:W-:Y:S04]  /*09d0*/  @!P1 STG.E desc[UR4][R10.64+0x400], R17 ;  /* 0x000400110a009986 */ /* 0x0011e8000c101904 */
[----:B------:R-:W3:Y:S02]  /*09e0*/  @!P0 LDG.E R14, desc[UR4][R12.64+0x600] ;  /* 0x000600040c0e8981 */ /* 0x000ee4000c1e1900 */
[----:B---3--:R-:W-:-:S05]  /*09f0*/  @!P0 I2FP.F32.S32 R14, R14 ;  /* 0x0000000e000e8245 */ /* 0x008fca0000201400 */
[----:B----4-:R-:W-:Y:S01]  /*0a00*/  @!P0 FADD R18, R14, -R15 ;  /* 0x8000000f0e128221 */ /* 0x010fe20000000000 */
[----:B------:R-:W-:-:S03]  /*0a10*/  IADD3 R15, PT, PT, R9, 0x280, RZ ;  /* 0x00000280090f7810 */ /* 0x000fc60007ffe0ff */
[----:B--2---:R-:W2:Y:S01]  /*0a20*/  @!P0 F2I.TRUNC.NTZ R19, R18 ;  /* 0x0000001200138305 */ /* 0x004ea2000020f100 */
[----:B------:R-:W-:-:S13]  /*0a30*/  ISETP.GE.AND P1, PT, R15, R6, PT ;  /* 0x000000060f00720c */ /* 0x000fda0003f26270 */
[----:B------:R-:W0:Y:S01]  /*0a40*/  @!P1 LDC R15, c[0x0][0x38c] ;  /* 0x0000e300ff0f9b82 */ /* 0x000e220000000800 */
[----:B--2---:R2:W-:Y:S04]  /*0a50*/  @!P0 STG.E desc[UR4][R10.64+0x600], R19 ;  /* 0x000600130a008986 */ /* 0x0045e8000c101904 */
[----:B------:R-:W3:Y:S02]  /*0a60*/  @!P1 LDG.E R14, desc[UR4][R12.64+0x800] ;  /* 0x000800040c0e9981 */ /* 0x000ee4000c1e1900 */
[----:B---3--:R-:W-:-:S05]  /*0a70*/  @!P1 I2FP.F32.S32 R14, R14 ;  /* 0x0000000e000e9245 */ /* 0x008fca0000201400 */
[----:B0-----:R-:W-:Y:S01]  /*0a80*/  @!P1 FADD R17, R14, -R15 ;  /* 0x8000000f0e119221 */ /* 0x001fe20000000000 */
[----:B------:R-:W-:-:S05]  /*0a90*/  VIADD R15, R9, 0x300 ;  /* 0x00000300090f7836 */ /* 0x000fca0000000000 */
[----:B------:R-:W0:Y:S01]  /*0aa0*/  @!P1 F2I.TRUNC.NTZ R17, R17 ;  /* 0x0000001100119305 */ /* 0x000e22000020f100 */
[----:B------:R-:W-:-:S13]  /*0ab0*/  ISETP.GE.AND P0, PT, R15, R6, PT ;  /* 0x000000060f00720c */ /* 0x000fda0003f06270 */
[----:B------:R-:W3:Y:S01]  /*0ac0*/  @!P0 LDC R15, c[0x0][0x38c] ;  /* 0x0000e300ff0f8b82 */ /* 0x000ee20000000800 */
[----:B0-----:R2:W-:Y:S04]  /*0ad0*/  @!P1 STG.E desc[UR4][R10.64+0x800], R17 ;  /* 0x000800110a009986 */ /* 0x0015e8000c101904 */
[----:B------:R-:W4:Y:S01]  /*0ae0*/  @!P0 LDG.E R14, desc[UR4][R12.64+0xa00] ;  /* 0x000a00040c0e8981 */ /* 0x000f22000c1e1900 */
[----:B------:R-:W-:Y:S01]  /*0af0*/  VIADD R9, R9, 0x380 ;  /* 0x0000038009097836 */ /* 0x000fe20000000000 */
[----:B------:R-:W-:Y:S01]  /*0b00*/  BSSY.RECONVERGENT B0, `(.L_x_240) ;  /* 0x000000e000007945 */ /* 0x000fe20003800200 */
[----:B------:R-:W-:-:S05]  /*0b10*/  VIADD R0, R0, 0x8 ;  /* 0x0000000800007836 */ /* 0x000fca0000000000 */
[----:B------:R-:W-:Y:S02]  /*0b20*/  ISETP.NE.AND P1, PT, R0, R8, PT ;  /* 0x000000080000720c */ /* 0x000fe40003f25270 */
[----:B----4-:R-:W-:-:S05]  /*0b30*/  @!P0 I2FP.F32.S32 R14, R14 ;  /* 0x0000000e000e8245 */ /* 0x010fca0000201400 */
[----:B---3--:R-:W-:-:S04]  /*0b40*/  @!P0 FADD R14, R14, -R15 ;  /* 0x8000000f0e0e8221 */ /* 0x008fc80000000000 */
[----:B------:R-:W0:Y:S02]  /*0b50*/  @!P0 F2I.TRUNC.NTZ R15, R14 ;  /* 0x0000000e000f8305 */ /* 0x000e24000020f100 */
[----:B0-----:R2:W-:Y:S01]  /*0b60*/  @!P0 STG.E desc[UR4][R10.64+0xa00], R15 ;  /* 0x000a000f0a008986 */ /* 0x0015e2000c101904 */
[----:B------:R-:W-:-:S13]  /*0b70*/  ISETP.GE.AND P0, PT, R9, R6, PT ;  /* 0x000000060900720c */ /* 0x000fda0003f06270 */
[----:B--2---:R-:W-:Y:S05]  /*0b80*/  @P0 BRA `(.L_x_241) ;  /* 0x0000000000140947 */ /* 0x004fea0003800000 */
[----:B------:R-:W2:Y:S02]  /*0b90*/  LDG.E R12, desc[UR4][R12.64+0xc00] ;  /* 0x000c00040c0c7981 */ /* 0x000ea4000c1e1900 */
[----:B--2---:R-:W-:-:S05]  /*0ba0*/  I2FP.F32.S32 R9, R12 ;  /* 0x0000000c00097245 */ /* 0x004fca0000201400 */
[----:B-1----:R-:W-:-:S06]  /*0bb0*/  FADD R9, R9, -UR6 ;  /* 0x8000000609097e21 */ /* 0x002fcc0008000000 */
[----:B------:R-:W0:Y:S02]  /*0bc0*/  F2I.TRUNC.NTZ R9, R9 ;  /* 0x0000000900097305 */ /* 0x000e24000020f100 */
[----:B0-----:R0:W-:Y:S02]  /*0bd0*/  STG.E desc[UR4][R10.64+0xc00], R9 ;  /* 0x000c00090a007986 */ /* 0x0011e4000c101904 */
.L_x_241:
[----:B-1----:R-:W-:Y:S05]  /*0be0*/  BSYNC.RECONVERGENT B0 ;  /* 0x0000000000007941 */ /* 0x002fea0003800200 */
.L_x_240:
[----:B------:R-:W-:Y:S05]  /*0bf0*/  @P1 BRA `(.L_x_242) ;  /* 0xfffffff800dc1947 */ /* 0x000fea000383ffff */
.L_x_239:
[----:B------:R-:W-:-:S13]  /*0c00*/  ISETP.NE.AND P0, PT, R16, RZ, PT ;  /* 0x000000ff1000720c */ /* 0x000fda0003f05270 */
[----:B------:R-:W-:Y:S05]  /*0c10*/  @!P0 EXIT ;  /* 0x000000000000894d */ /* 0x000fea0003800000 */
[----:B------:R-:W1:Y:S01]  /*0c20*/  LDC R0, c[0x0][0x388] ;  /* 0x0000e200ff007b82 */ /* 0x000e620000000800 */
[----:B------:R-:W-:Y:S02]  /*0c30*/  ISETP.GE.U32.AND P1, PT, R16, 0x4, PT ;  /* 0x000000041000780c */ /* 0x000fe40003f26070 */
[----:B-1----:R-:W-:-:S04]  /*0c40*/  LOP3.LUT R18, R0, 0x3, RZ, 0xc0, !PT ;  /* 0x0000000300127812 */ /* 0x002fc800078ec0ff */
[----:B------:R-:W-:-:S07]  /*0c50*/  ISETP.NE.AND P0, PT, R18, RZ, PT ;  /* 0x000000ff1200720c */ /* 0x000fce0003f05270 */
[----:B------:R-:W-:Y:S06]  /*0c60*/  @!P1 BRA `(.L_x_243) ;  /* 0x0000000000a49947 */ /* 0x000fec0003800000 */
[----:B0-----:R-:W-:-:S05]  /*0c70*/  IMAD R9, R8, 0x80, R7 ;  /* 0x0000008008097824 */ /* 0x001fca00078e0207 */
[----:B------:R-:W-:-:S13]  /*0c80*/  ISETP.GE.AND P2, PT, R9, R6, PT ;  /* 0x000000060900720c */ /* 0x000fda0003f46270 */
[C---:B------:R-:W-:Y:S01]  /*0c90*/  @!P2 IMAD.WIDE R10, R9.reuse, 0x4, R4 ;  /* 0x00000004090aa825 */ /* 0x040fe200078e0204 */
[----:B------:R-:W0:Y:S05]  /*0ca0*/  @!P2 LDC R13, c[0x0][0x38c] ;  /* 0x0000e300ff0dab82 */ /* 0x000e2a0000000800 */
[----:B------:R1:W2:Y:S01]  /*0cb0*/  @!P2 LDG.E R10, desc[UR4][R10.64] ;  /* 0x000000040a0aa981 */ /* 0x0002a2000c1e1900 */
[----:B------:R-:W-:-:S04]  /*0cc0*/  IADD3 R17, PT, PT, R9, 0x80, RZ ;  /* 0x0000008009117810 */ /* 0x000fc80007ffe0ff */
[----:B------:R-:W-:-:S13]  /*0cd0*/  ISETP.GE.AND P1, PT, R17, R6, PT ;  /* 0x000000061100720c */ /* 0x000fda0003f26270 */
[----:B------:R-:W-:Y:S01]  /*0ce0*/  @!P1 IMAD.WIDE R14, R17, 0x4, R4 ;  /* 0x00000004110e9825 */ /* 0x000fe200078e0204 */
[----:B-1----:R-:W1:Y:S01]  /*0cf0*/  @!P1 LDC R11, c[0x0][0x38c] ;  /* 0x0000e300ff0b9b82 */ /* 0x002e620000000800 */
[----:B--2---:R-:W-:-:S05]  /*0d00*/  @!P2 I2FP.F32.S32 R12, R10 ;  /* 0x0000000a000ca245 */ /* 0x004fca0000201400 */
[----:B0-----:R-:W-:Y:S01]  /*0d10*/  @!P2 FADD R16, R12, -R13 ;  /* 0x8000000d0c10a221 */ /* 0x001fe20000000000 */
[----:B------:R-:W-:-:S03]  /*0d20*/  @!P2 IMAD.WIDE R12, R9, 0x4, R2 ;  /* 0x00000004090ca825 */ /* 0x000fc600078e0202 */
[----:B------:R-:W0:Y:S02]  /*0d30*/  @!P2 F2I.TRUNC.NTZ R19, R16 ;  /* 0x000000100013a305 */ /* 0x000e24000020f100 */
[----:B0-----:R0:W-:Y:S04]  /*0d40*/  @!P2 STG.E desc[UR4][R12.64], R19 ;  /* 0x000000130c00a986 */ /* 0x0011e8000c101904 */
[----:B------:R-:W2:Y:S01]  /*0d50*/  @!P1 LDG.E R14, desc[UR4][R14.64] ;  /* 0x000000040e0e9981 */ /* 0x000ea2000c1e1900 */
[----:B------:R-:W-:-:S05]  /*0d60*/  VIADD R23, R9, 0x100 ;  /* 0x0000010009177836 */ /* 0x000fca0000000000 */
[----:B------:R-:W-:-:S13]  /*0d70*/  ISETP.GE.AND P2, PT, R23, R6, PT ;  /* 0x000000061700720c */ /* 0x000fda0003f46270 */
[----:B0-----:R-:W0:Y:S01]  /*0d80*/  @!P2 LDC R13, c[0x0][0x38c] ;  /* 0x0000e300ff0dab82 */ /* 0x001e220000000800 */
[----:B--2---:R-:W-:-:S05]  /*0d90*/  @!P1 I2FP.F32.S32 R10, R14 ;  /* 0x0000000e000a9245 */ /* 0x004fca0000201400 */
[----:B-1----:R-:W-:Y:S01]  /*0da0*/  @!P1 FADD R20, R10, -R11 ;  /* 0x8000000b0a149221 */ /* 0x002fe20000000000 */
[----:B------:R-:W-:-:S03]  /*0db0*/  @!P1 IMAD.WIDE R10, R17, 0x4, R2 ;  /* 0x00000004110a9825 */ /* 0x000fc600078e0202 */
[----:B------:R-:W1:Y:S01]  /*0dc0*/  @!P1 F2I.TRUNC.NTZ R21, R20 ;  /* 0x0000001400159305 */ /* 0x000e62000020f100 */
[----:B------:R-:W-:Y:S01]  /*0dd0*/  @!P2 IMAD.WIDE R16, R23, 0x4, R4 ;  /* 0x000000041710a825 */ /* 0x000fe200078e0204 */
[----:B-1----:R1:W-:Y:S05]  /*0de0*/  @!P1 STG.E desc[UR4][R10.64], R21 ;  /* 0x000000150a009986 */ /* 0x0023ea000c101904 */
[----:B------:R-:W2:Y:S01]  /*0df0*/  @!P2 LDG.E R16, desc[UR4][R16.64] ;  /* 0x000000041010a981 */ /* 0x000ea2000c1e1900 */
[----:B------:R-:W-:-:S05]  /*0e00*/  VIADD R19, R9, 0x180 ;  /* 0x0000018009137836 */ /* 0x000fca0000000000 */
[----:B------:R-:W-:-:S13]  /*0e10*/  ISETP.GE.AND P1, PT, R19, R6, PT ;  /* 0x000000061300720c */ /* 0x000fda0003f26270 */
[----:B------:R-:W-:Y:S01]  /*0e20*/  @!P1 IMAD.WIDE R14, R19, 0x4, R4 ;  /* 0x00000004130e9825 */ /* 0x000fe200078e0204 */
[----:B-1----:R-:W1:Y:S01]  /*0e30*/  @!P1 LDC R11, c[0x0][0x38c] ;  /* 0x0000e300ff0b9b82 */ /* 0x002e620000000800 */
[----:B--2---:R-:W-:-:S05]  /*0e40*/  @!P2 I2FP.F32.S32 R12, R16 ;  /* 0x00000010000ca245 */ /* 0x004fca0000201400 */
[----:B0-----:R-:W-:Y:S01]  /*0e50*/  @!P2 FADD R9, R12, -R13 ;  /* 0x8000000d0c09a221 */ /* 0x001fe20000000000 */
[----:B------:R-:W-:-:S05]  /*0e60*/  @!P2 IMAD.WIDE R12, R23, 0x4, R2 ;  /* 0x00000004170ca825 */ /* 0x000fca00078e0202 */
[----:B------:R-:W0:Y:S02]  /*0e70*/  @!P2 F2I.TRUNC.NTZ R9, R9 ;  /* 0x000000090009a305 */ /* 0x000e24000020f100 */
[----:B0-----:R2:W-:Y:S04]  /*0e80*/  @!P2 STG.E desc[UR4][R12.64], R9 ;  /* 0x000000090c00a986 */ /* 0x0015e8000c101904 */
[----:B------:R-:W3:Y:S01]  /*0e90*/  @!P1 LDG.E R14, desc[UR4][R14.64] ;  /* 0x000000040e0e9981 */ /* 0x000ee2000c1e1900 */
[----:B------:R-:W-:Y:S01]  /*0ea0*/  VIADD R8, R8, 0x4 ;  /* 0x0000000408087836 */ /* 0x000fe20000000000 */
[----:B---3--:R-:W-:-:S05]  /*0eb0*/  @!P1 I2FP.F32.S32 R10, R14 ;  /* 0x0000000e000a9245 */ /* 0x008fca0000201400 */
[----:B-1----:R-:W-:Y:S01]  /*0ec0*/  @!P1 FADD R16, R10, -R11 ;  /* 0x8000000b0a109221 */ /* 0x002fe20000000000 */
[----:B------:R-:W-:-:S03]  /*0ed0*/  @!P1 IMAD.WIDE R10, R19, 0x4, R2 ;  /* 0x00000004130a9825 */ /* 0x000fc600078e0202 */
[----:B------:R-:W0:Y:S02]  /*0ee0*/  @!P1 F2I.TRUNC.NTZ R17, R16 ;  /* 0x0000001000119305 */ /* 0x000e24000020f100 */
[----:B0-----:R2:W-:Y:S02]  /*0ef0*/  @!P1 STG.E desc[UR4][R10.64], R17 ;  /* 0x000000110a009986 */ /* 0x0015e4000c101904 */
.L_x_243:
[----:B------:R-:W-:Y:S05]  /*0f00*/  @!P0 EXIT ;  /* 0x000000000000894d */ /* 0x000fea0003800000 */
[----:B------:R-:W-:Y:S02]  /*0f10*/  ISETP.NE.AND P1, PT, R18, 0x1, PT ;  /* 0x000000011200780c */ /* 0x000fe40003f25270 */
[----:B------:R-:W-:-:S04]  /*0f20*/  LOP3.LUT R0, R0, 0x1, RZ, 0xc0, !PT ;  /* 0x0000000100007812 */ /* 0x000fc800078ec0ff */
[----:B------:R-:W-:-:S07]  /*0f30*/  ISETP.NE.U32.AND P0, PT, R0, 0x1, PT ;  /* 0x000000010000780c */ /* 0x000fce0003f05070 */
[----:B------:R-:W-:Y:S06]  /*0f40*/  @!P1 BRA `(.L_x_244) ;  /* 0x0000000000549947 */ /* 0x000fec0003800000 */
[----:B0-2---:R-:W-:-:S05]  /*0f50*/  IMAD R13, R8, 0x80, R7 ;  /* 0x00000080080d7824 */ /* 0x005fca00078e0207 */
[----:B------:R-:W-:-:S13]  /*0f60*/  ISETP.GE.AND P1, PT, R13, R6, PT ;  /* 0x000000060d00720c */ /* 0x000fda0003f26270 */
[C---:B------:R-:W-:Y:S01]  /*0f70*/  @!P1 IMAD.WIDE R10, R13.reuse, 0x4, R4 ;  /* 0x000000040d0a9825 */ /* 0x040fe200078e0204 */
[----:B------:R-:W0:Y:S05]  /*0f80*/  @!P1 LDC R9, c[0x0][0x38c] ;  /* 0x0000e300ff099b82 */ /* 0x000e2a0000000800 */
[----:B------:R1:W2:Y:S01]  /*0f90*/  @!P1 LDG.E R10, desc[UR4][R10.64] ;  /* 0x000000040a0a9981 */ /* 0x0002a2000c1e1900 */
[C---:B------:R-:W-:Y:S01]  /*0fa0*/  IADD3 R19, PT, PT, R13.reuse, 0x80, RZ ;  /* 0x000000800d137810 */ /* 0x040fe20007ffe0ff */
[----:B------:R-:W-:-:S03]  /*0fb0*/  @!P1 IMAD.WIDE R12, R13, 0x4, R2 ;  /* 0x000000040d0c9825 */ /* 0x000fc600078e0202 */
[----:B------:R-:W-:-:S13]  /*0fc0*/  ISETP.GE.AND P2, PT, R19, R6, PT ;  /* 0x000000061300720c */ /* 0x000fda0003f46270 */
[----:B------:R-:W-:Y:S01]  /*0fd0*/  @!P2 IMAD.WIDE R14, R19, 0x4, R4 ;  /* 0x00000004130ea825 */ /* 0x000fe200078e0204 */
[----:B-1----:R-:W1:Y:S01]  /*0fe0*/  @!P2 LDC R11, c[0x0][0x38c] ;  /* 0x0000e300ff0bab82 */ /* 0x002e620000000800 */
[----:B--2---:R-:W-:-:S05]  /*0ff0*/  @!P1 I2FP.F32.S32 R0, R10 ;  /* 0x0000000a00009245 */ /* 0x004fca0000201400 */
[----:B0-----:R-:W-:-:S04]  /*1000*/  @!P1 FADD R0, R0, -R9 ;  /* 0x8000000900009221 */ /* 0x001fc80000000000 */
[----:B------:R-:W0:Y:S02]  /*1010*/  @!P1 F2I.TRUNC.NTZ R9, R0 ;  /* 0x0000000000099305 */ /* 0x000e24000020f100 */
[----:B0-----:R3:W-:Y:S04]  /*1020*/  @!P1 STG.E desc[UR4][R12.64], R9 ;  /* 0x000000090c009986 */ /* 0x0017e8000c101904 */
[----:B------:R-:W2:Y:S01]  /*1030*/  @!P2 LDG.E R14, desc[UR4][R14.64] ;  /* 0x000000040e0ea981 */ /* 0x000ea2000c1e1900 */
[----:B------:R-:W-:Y:S01]  /*1040*/  VIADD R8, R8, 0x2 ;  /* 0x0000000208087836 */ /* 0x000fe20000000000 */
[----:B--2---:R-:W-:-:S05]  /*1050*/  @!P2 I2FP.F32.S32 R10, R14 ;  /* 0x0000000e000aa245 */ /* 0x004fca0000201400 */
[----:B-1----:R-:W-:Y:S01]  /*1060*/  @!P2 FADD R16, R10, -R11 ;  /* 0x8000000b0a10a221 */ /* 0x002fe20000000000 */
[----:B------:R-:W-:-:S03]  /*1070*/  @!P2 IMAD.WIDE R10, R19, 0x4, R2 ;  /* 0x00000004130aa825 */ /* 0x000fc600078e0202 */
[----:B------:R-:W0:Y:S02]  /*1080*/  @!P2 F2I.TRUNC.NTZ R17, R16 ;  /* 0x000000100011a305 */ /* 0x000e24000020f100 */
[----:B0-----:R3:W-:Y:S02]  /*1090*/  @!P2 STG.E desc[UR4][R10.64], R17 ;  /* 0x000000110a00a986 */ /* 0x0017e4000c101904 */
.L_x_244:
[----:B------:R-:W-:Y:S05]  /*10a0*/  @P0 EXIT ;  /* 0x000000000000094d */ /* 0x000fea0003800000 */
[----:B0-23--:R-:W-:-:S05]  /*10b0*/  IMAD R9, R8, 0x80, R7 ;  /* 0x0000008008097824 */ /* 0x00dfca00078e0207 */
[----:B------:R-:W-:-:S13]  /*10c0*/  ISETP.GE.AND P0, PT, R9, R6, PT ;  /* 0x000000060900720c */ /* 0x000fda0003f06270 */
[----:B------:R-:W-:Y:S05]  /*10d0*/  @P0 EXIT ;  /* 0x000000000000094d */ /* 0x000fea0003800000 */
[C---:B------:R-:W-:Y:S01]  /*10e0*/  IMAD.WIDE R4, R9.reuse, 0x4, R4 ;  /* 0x0000000409047825 */ /* 0x040fe200078e0204 */
[----:B------:R-:W0:Y:S05]  /*10f0*/  LDCU UR6, c[0x0][0x38c] ;  /* 0x00007180ff0677ac */ /* 0x000e2a0008000800 */
[----:B------:R-:W2:Y:S01]  /*1100*/  LDG.E R4, desc[UR4][R4.64] ;  /* 0x0000000404047981 */ /* 0x000ea2000c1e1900 */
[----:B------:R-:W-:Y:S01]  /*1110*/  IMAD.WIDE R2, R9, 0x4, R2 ;  /* 0x0000000409027825 */ /* 0x000fe200078e0202 */
[----:B--2---:R-:W-:-:S05]  /*1120*/  I2FP.F32.S32 R0, R4 ;  /* 0x0000000400007245 */ /* 0x004fca0000201400 */
[----:B0-----:R-:W-:-:S04]  /*1130*/  FADD R0, R0, -UR6 ;  /* 0x8000000600007e21 */ /* 0x001fc80008000000 */
[----:B------:R-:W0:Y:S02]  /*1140*/  F2I.TRUNC.NTZ R7, R0 ;  /* 0x0000000000077305 */ /* 0x000e24000020f100 */
[----:B0-----:R-:W-:Y:S01]  /*1150*/  STG.E desc[UR4][R2.64], R7 ;  /* 0x0000000702007986 */ /* 0x001fe2000c101904 */
[----:B------:R-:W-:Y:S05]  /*1160*/  EXIT ;  /* 0x000000000000794d */ /* 0x000fea0003800000 */
.L_x_238:
[----:B------:R-:W-:-:S13]  /*1170*/  ISETP.GE.AND P0, PT, R0, 0x1, PT ;  /* 0x000000010000780c */ /* 0x000fda0003f06270 */
[----:B------:R-:W-:Y:S05]  /*1180*/  @!P0 EXIT ;  /* 0x000000000000894d */ /* 0x000fea0003800000 */
[C---:B------:R-:W-:Y:S01]  /*1190*/  ISETP.GE.U32.AND P1, PT, R0.reuse, 0x10, PT ;  /* 0x000000100000780c */ /* 0x040fe20003f26070 */
[----:B------:R-:W-:Y:S01]  /*11a0*/  IMAD.MOV.U32 R6, RZ, RZ, RZ ;  /* 0x000000ffff067224 */ /* 0x000fe200078e00ff */
[----:B------:R-:W-:-:S04]  /*11b0*/  LOP3.LUT R20, R0, 0xf, RZ, 0xc0, !PT ;  /* 0x0000000f00147812 */ /* 0x000fc800078ec0ff */
[----:B------:R-:W-:-:S07]  /*11c0*/  ISETP.NE.AND P0, PT, R20, RZ, PT ;  /* 0x000000ff1400720c */ /* 0x000fce0003f05270 */
[----:B------:R-:W-:Y:S06]  /*11d0*/  @!P1 BRA `(.L_x_245) ;  /* 0x00000004009c9947 */ /* 0x000fec0003800000 */
[C---:B------:R-:W-:Y:S01]  /*11e0*/  IMAD.WIDE.U32 R14, R7.reuse, 0x4, RZ ;  /* 0x00000004070e7825 */ /* 0x040fe200078e00ff */
[----:B------:R-:W-:Y:S01]  /*11f0*/  LOP3.LUT R6, R0, 0x7ffffff0, RZ, 0xc0, !PT ;  /* 0x7ffffff000067812 */ /* 0x000fe200078ec0ff */
[----:B------:R-:W0:Y:S01]  /*1200*/  LDCU UR6, c[0x0][0x38c] ;  /* 0x00007180ff0677ac */ /* 0x000e220008000800 */
[----:B------:R-:W-:Y:S01]  /*1210*/  IADD3 R12, PT, PT, R7, 0x480, RZ ;  /* 0x00000480070c7810 */ /* 0x000fe20007ffe0ff */
[----:B------:R-:W-:Y:S02]  /*1220*/  IMAD.MOV.U32 R13, RZ, RZ, R14 ;  /* 0x000000ffff0d7224 */ /* 0x000fe400078e000e */
[----:B------:R-:W-:-:S07]  /*1230*/  IMAD.MOV R14, RZ, RZ, -R6 ;  /* 0x000000ffff0e7224 */ /* 0x000fce00078e0a06 */
.L_x_246:
[----:B---3--:R-:W-:-:S05]  /*1240*/  IADD3 R8, P1, PT, R13, R4, RZ ;  /* 0x000000040d087210 */ /* 0x008fca0007f3e0ff */
[----:B------:R-:W-:-:S05]  /*1250*/  IMAD.X R9, R15, 0x1, R5, P1 ;  /* 0x000000010f097824 */ /* 0x000fca00008e0605 */
[----:B------:R-:W2:Y:S02]  /*1260*/  LDG.E R10, desc[UR4][R8.64] ;  /* 0x00000004080a7981 */ /* 0x000ea4000c1e1900 */
[----:B--2---:R-:W-:-:S05]  /*1270*/  I2FP.F32.S32 R10, R10 ;  /* 0x0000000a000a7245 */ /* 0x004fca0000201400 */
[----:B0-----:R-:W-:Y:S01]  /*1280*/  FADD R16, R10, -UR6 ;  /* 0x800000060a107e21 */ /* 0x001fe20008000000 */
[----:B------:R-:W-:-:S03]  /*1290*/  IADD3 R10, P1, PT, R13, R2, RZ ;  /* 0x000000020d0a7210 */ /* 0x000fc60007f3e0ff */
[----:B------:R-:W0:Y:S02]  /*12a0*/  F2I.TRUNC.NTZ R17, R16 ;  /* 0x0000001000117305 */ /* 0x000e24000020f100 */
[----:B------:R-:W-:-:S05]  /*12b0*/  IMAD.X R11, R15, 0x1, R3, P1 ;  /* 0x000000010f0b7824 */ /* 0x000fca00008e0603 */
[----:B0-----:R0:W-:Y:S04]  /*12c0*/  STG.E desc[UR4][R10.64], R17 ;  /* 0x000000110a007986 */ /* 0x0011e8000c101904 */
[----:B------:R-:W2:Y:S02]  /*12d0*/  LDG.E R18, desc[UR4][R8.64+0x200] ;  /* 0x0002000408127981 */ /* 0x000ea4000c1e1900 */
[----:B--2---:R-:W-:-:S05]  /*12e0*/  I2FP.F32.S32 R18, R18 ;  /* 0x0000001200127245 */ /* 0x004fca0000201400 */
[----:B------:R-:W-:-:S04]  /*12f0*/  FADD R18, R18, -UR6 ;  /* 0x8000000612127e21 */ /* 0x000fc80008000000 */
[----:B------:R-:W1:Y:S02]  /*1300*/  F2I.TRUNC.NTZ R19, R18 ;  /* 0x0000001200137305 */ /* 0x000e64000020f100 */
[----:B-1----:R1:W-:Y:S04]  /*1310*/  STG.E desc[UR4][R10.64+0x200], R19 ;  /* 0x000200130a007986 */ /* 0x0023e8000c101904 */
[----:B------:R-:W2:Y:S02]  /*1320*/  LDG.E R21, desc[UR4][R8.64+0x400] ;  /* 0x0004000408157981 */ /* 0x000ea4000c1e1900 */
[----:B--2---:R-:W-:-:S05]  /*1330*/  I2FP.F32.S32 R21, R21 ;  /* 0x0000001500157245 */ /* 0x004fca0000201400 */
[----:B------:R-:W-:-:S06]  /*1340*/  FADD R21, R21, -UR6 ;  /* 0x8000000615157e21 */ /* 0x000fcc0008000000 */
[----:B------:R-:W2:Y:S02]  /*1350*/  F2I.TRUNC.NTZ R21, R21 ;  /* 0x0000001500157305 */ /* 0x000ea4000020f100 */
[----:B--2---:R2:W-:Y:S04]  /*1360*/  STG.E desc[UR4][R10.64+0x400], R21 ;  /* 0x000400150a007986 */ /* 0x0045e8000c101904 */
[----:B------:R-:W3:Y:S02]  /*1370*/  LDG.E R16, desc[UR4][R8.64+0x600] ;  /* 0x0006000408107981 */ /* 0x000ee4000c1e1900 */
[----:B---3--:R-:W-:-:S05]  /*1380*/  I2FP.F32.S32 R16, R16 ;  /* 0x0000001000107245 */ /* 0x008fca0000201400 */
[----:B------:R-:W-:-:S04]  /*1390*/  FADD R16, R16, -UR6 ;  /* 0x8000000610107e21 */ /* 0x000fc80008000000 */
[----:B0-----:R-:W0:Y:S02]  /*13a0*/  F2I.TRUNC.NTZ R17, R16 ;  /* 0x0000001000117305 */ /* 0x001e24000020f100 */
[----:B0-----:R0:W-:Y:S04]  /*13b0*/  STG.E desc[UR4][R10.64+0x600], R17 ;  /* 0x000600110a007986 */ /* 0x0011e8000c101904 */
[----:B------:R-:W3:Y:S02]  /*13c0*/  LDG.E R18, desc[UR4][R8.64+0x800] ;  /* 0x0008000408127981 */ /* 0x000ee4000c1e1900 */
[----:B---3--:R-:W-:-:S05]  /*13d0*/  I2FP.F32.S32 R18, R18 ;  /* 0x0000001200127245 */ /* 0x008fca0000201400 */
[----:B------:R-:W-:-:S04]  /*13e0*/  FADD R18, R18, -UR6 ;  /* 0x8000000612127e21 */ /* 0x000fc80008000000 */
[----:B-1----:R-:W1:Y:S02]  /*13f0*/  F2I.TRUNC.NTZ R19, R18 ;  /* 0x0000001200137305 */ /* 0x002e64000020f100 */
[----:B-1----:R-:W-:Y:S04]  /*1400*/  STG.E desc[UR4][R10.64+0x800], R19 ;  /* 0x000800130a007986 */ /* 0x002fe8000c101904 */
[----:B--2---:R-:W2:Y:S02]  /*1410*/  LDG.E R21, desc[UR4][R8.64+0xa00] ;  /* 0x000a000408157981 */ /* 0x004ea4000c1e1900 */
[----:B--2---:R-:W-:-:S05]  /*1420*/  I2FP.F32.S32 R21, R21 ;  /* 0x0000001500157245 */ /* 0x004fca0000201400 */
[----:B------:R-:W-:-:S06]  /*1430*/  FADD R21, R21, -UR6 ;  /* 0x8000000615157e21 */ /* 0x000fcc0008000000 */
[----:B------:R-:W1:Y:S02]  /*1440*/  F2I.TRUNC.NTZ R21, R21 ;  /* 0x0000001500157305 */ /* 0x000e64000020f100 */
[----:B-1----:R1:W-:Y:S04]  /*1450*/  STG.E desc[UR4][R10.64+0xa00], R21 ;  /* 0x000a00150a007986 */ /* 0x0023e8000c101904 */
[----:B------:R-:W2:Y:S02]  /*1460*/  LDG.E R16, desc[UR4][R8.64+0xc00] ;  /* 0x000c000408107981 */ /* 0x000ea4000c1e1900 */
[----:B--2---:R-:W-:-:S05]  /*1470*/  I2FP.F32.S32 R16, R16 ;  /* 0x0000001000107245 */ /* 0x004fca0000201400 */
[----:B------:R-:W-:-:S04]  /*1480*/  FADD R22, R16, -UR6 ;  /* 0x8000000610167e21 */ /* 0x000fc80008000000 */
[----:B------:R-:W2:Y:S02]  /*1490*/  F2I.TRUNC.NTZ R23, R22 ;  /* 0x0000001600177305 */ /* 0x000ea4000020f100 */
[----:B--2---:R2:W-:Y:S04]  /*14a0*/  STG.E desc[UR4][R10.64+0xc00], R23 ;  /* 0x000c00170a007986 */ /* 0x0045e8000c101904 */
[----:B------:R-:W3:Y:S02]  /*14b0*/  LDG.E R16, desc[UR4][R8.64+0xe00] ;  /* 0x000e000408107981 */ /* 0x000ee4000c1e1900 */
[----:B---3--:R-:W-:-:S05]  /*14c0*/  I2FP.F32.S32 R16, R16 ;  /* 0x0000001000107245 */ /* 0x008fca0000201400 */
[----:B------:R-:W-:-:S04]  /*14d0*/  FADD R24, R16, -UR6 ;  /* 0x8000000610187e21 */ /* 0x000fc80008000000 */
[----:B------:R-:W3:Y:S02]  /*14e0*/  F2I.TRUNC.NTZ R25, R24 ;  /* 0x0000001800197305 */ /* 0x000ee4000020f100 */
[----:B---3--:R-:W-:Y:S04]  /*14f0*/  STG.E desc[UR4][R10.64+0xe00], R25 ;  /* 0x000e00190a007986 */ /* 0x008fe8000c101904 */
[----:B------:R-:W3:Y:S01]  /*1500*/  LDG.E R16, desc[UR4][R8.64+0x1000] ;  /* 0x0010000408107981 */ /* 0x000ee2000c1e1900 */
[----:B0-----:R-:W-:Y:S01]  /*1510*/  HFMA2 R17, -RZ, RZ, 0, 0 ;  /* 0x00000000ff117431 */ /* 0x001fe200000001ff */
[----:B---3--:R-:W-:Y:S01]  /*1520*/  I2FP.F32.S32 R18, R16 ;  /* 0x0000001000127245 */ /* 0x008fe20000201400 */
[----:B------:R-:W-:-:S04]  /*1530*/  IMAD.MOV.U32 R16, RZ, RZ, 0x600 ;  /* 0x00000600ff107424 */ /* 0x000fc800078e00ff */
[----:B-1----:R-:W-:Y:S01]  /*1540*/  FADD R21, R18, -UR6 ;  /* 0x8000000612157e21 */ /* 0x002fe20008000000 */
[----:B------:R-:W-:-:S05]  /*1550*/  IMAD.WIDE R16, R12, 0x4, R16 ;  /* 0x000000040c107825 */ /* 0x000fca00078e0210 */
[----:B------:R-:W0:Y:S01]  /*1560*/  F2I.TRUNC.NTZ R21, R21 ;  /* 0x0000001500157305 */ /* 0x000e22000020f100 */
[----:B------:R-:W-:-:S05]  /*1570*/  IADD3 R18, P1, PT, R16, R4, RZ ;  /* 0x0000000410127210 */ /* 0x000fca0007f3e0ff */
[----:B------:R-:W-:Y:S01]  /*1580*/  IMAD.X R19, R17, 0x1, R5, P1 ;  /* 0x0000000111137824 */ /* 0x000fe200008e0605 */
[----:B0-----:R0:W-:Y:S04]  /*1590*/  STG.E desc[UR4][R10.64+0x1000], R21 ;  /* 0x001000150a007986 */ /* 0x0011e8000c101904 */
[----:B------:R-:W3:Y:S01]  /*15a0*/  LDG.E R22, desc[UR4][R18.64+-0x600] ;  /* 0xfffa000412167981 */ /* 0x000ee2000c1e1900 */
[----:B------:R-:W-:-:S05]  /*15b0*/  IADD3 R8, P1, PT, R16, R2, RZ ;  /* 0x0000000210087210 */ /* 0x000fca0007f3e0ff */
[----:B------:R-:W-:Y:S01]  /*15c0*/  IMAD.X R9, R17, 0x1, R3, P1 ;  /* 0x0000000111097824 */ /* 0x000fe200008e0603 */
[----:B---3--:R-:W-:-:S05]  /*15d0*/  I2FP.F32.S32 R22, R22 ;  /* 0x0000001600167245 */ /* 0x008fca0000201400 */
[----:B------:R-:W-:-:S04]  /*15e0*/  FADD R22, R22, -UR6 ;  /* 0x8000000616167e21 */ /* 0x000fc80008000000 */
[----:B--2---:R-:W1:Y:S02]  /*15f0*/  F2I.TRUNC.NTZ R23, R22 ;  /* 0x0000001600177305 */ /* 0x004e64000020f100 */
[----:B-1----:R-:W-:Y:S04]  /*1600*/  STG.E desc[UR4][R8.64+-0x600], R23 ;  /* 0xfffa001708007986 */ /* 0x002fe8000c101904 */
[----:B------:R-:W2:Y:S02]  /*1610*/  LDG.E R16, desc[UR4][R18.64+-0x400] ;  /* 0xfffc000412107981 */ /* 0x000ea4000c1e1900 */
[----:B--2---:R-:W-:-:S05]  /*1620*/  I2FP.F32.S32 R16, R16 ;  /* 0x0000001000107245 */ /* 0x004fca0000201400 */
[----:B------:R-:W-:-:S04]  /*1630*/  FADD R16, R16, -UR6 ;  /* 0x8000000610107e21 */ /* 0x000fc80008000000 */
[----:B0-----:R-:W0:Y:S02]  /*1640*/  F2I.TRUNC.NTZ R11, R16 ;  /* 0x00000010000b7305 */ /* 0x001e24000020f100 */
        /* <DEDUP_REMOVED lines=11> */
[----:B0-----:R-:W3:Y:S02]  /*1700*/  LDG.E R11, desc[UR4][R18.64+0x200] ;  /* 0x00020004120b7981 */ /* 0x001ee4000c1e1900 */
[----:B---3--:R-:W-:-:S05]  /*1710*/  I2FP.F32.S32 R11, R11 ;  /* 0x0000000b000b7245 */ /* 0x008fca0000201400 */
[----:B------:R-:W-:-:S06]  /*1720*/  FADD R11, R11, -UR6 ;  /* 0x800000060b0b7e21 */ /* 0x000fcc0008000000 */
[----:B------:R-:W0:Y:S02]  /*1730*/  F2I.TRUNC.NTZ R11, R11 ;  /* 0x0000000b000b7305 */ /* 0x000e24000020f100 */
[----:B0-----:R3:W-:Y:S04]  /*1740*/  STG.E desc[UR4][R8.64+0x200], R11 ;  /* 0x0002000b08007986 */ /* 0x0017e8000c101904 */
[----:B------:R-:W4:Y:S02]  /*1750*/  LDG.E R10, desc[UR4][R18.64+0x400] ;  /* 0x00040004120a7981 */ /* 0x000f24000c1e1900 */
[----:B----4-:R-:W-:-:S05]  /*1760*/  I2FP.F32.S32 R10, R10 ;  /* 0x0000000a000a7245 */ /* 0x010fca0000201400 */
[----:B------:R-:W-:-:S04]  /*1770*/  FADD R10, R10, -UR6 ;  /* 0x800000060a0a7e21 */ /* 0x000fc80008000000 */
[----:B-1----:R-:W0:Y:S02]  /*1780*/  F2I.TRUNC.NTZ R17, R10 ;  /* 0x0000000a00117305 */ /* 0x002e24000020f100 */
[----:B0-----:R3:W-:Y:S04]  /*1790*/  STG.E desc[UR4][R8.64+0x400], R17 ;  /* 0x0004001108007986 */ /* 0x0017e8000c101904 */
[----:B------:R-:W4:Y:S01]  /*17a0*/  LDG.E R16, desc[UR4][R18.64+0x600] ;  /* 0x0006000412107981 */ /* 0x000f22000c1e1900 */
[----:B------:R-:W-:Y:S01]  /*17b0*/  VIADD R14, R14, 0x10 ;  /* 0x000000100e0e7836 */ /* 0x000fe20000000000 */
[----:B------:R-:W-:Y:S02]  /*17c0*/  IADD3 R13, P2, PT, R13, 0x2000, RZ ;  /* 0x000020000d0d7810 */ /* 0x000fe40007f5e0ff */
[----:B------:R-:W-:-:S02]  /*17d0*/  IADD3 R12, PT, PT, R12, 0x800, RZ ;  /* 0x000008000c0c7810 */ /* 0x000fc40007ffe0ff */
[----:B------:R-:W-:Y:S01]  /*17e0*/  ISETP.NE.AND P1, PT, R14, RZ, PT ;  /* 0x000000ff0e00720c */ /* 0x000fe20003f25270 */
[----:B------:R-:W-:Y:S01]  /*17f0*/  IMAD.X R15, RZ, RZ, R15, P2 ;  /* 0x000000ffff0f7224 */ /* 0x000fe200010e060f */
[----:B----4-:R-:W-:-:S05]  /*1800*/  I2FP.F32.S32 R16, R16 ;  /* 0x0000001000107245 */ /* 0x010fca0000201400 */
[----:B------:R-:W-:-:S04]  /*1810*/  FADD R16, R16, -UR6 ;  /* 0x8000000610107e21 */ /* 0x000fc80008000000 */
[----:B--2---:R-:W0:Y:S02]  /*1820*/  F2I.TRUNC.NTZ R21, R16 ;  /* 0x0000001000157305 */ /* 0x004e24000020f100 */
[----:B0-----:R3:W-:Y:S01]  /*1830*/  STG.E desc[UR4][R8.64+0x600], R21 ;  /* 0x0006001508007986 */ /* 0x0017e2000c101904 */
[----:B------:R-:W-:Y:S05]  /*1840*/  @P1 BRA `(.L_x_246) ;  /* 0xfffffff8007c1947 */ /* 0x000fea000383ffff */
.L_x_245:
[----:B------:R-:W-:Y:S05]  /*1850*/  @!P0 EXIT ;  /* 0x000000000000894d */ /* 0x000fea0003800000 */
[----:B------:R-:W-:Y:S02]  /*1860*/  ISETP.GE.U32.AND P0, PT, R20, 0x8, PT ;  /* 0x000000081400780c */ /* 0x000fe40003f06070 */
[----:B------:R-:W-:-:S04]  /*1870*/  LOP3.LUT R18, R0, 0x7, RZ, 0xc0, !PT ;  /* 0x0000000700127812 */ /* 0x000fc800078ec0ff */
[----:B------:R-:W-:-:S07]  /*1880*/  ISETP.NE.AND P1, PT, R18, RZ, PT ;  /* 0x000000ff1200720c */ /* 0x000fce0003f25270 */
[----:B------:R-:W-:Y:S06]  /*1890*/  @!P0 BRA `(.L_x_247) ;  /* 0x0000000000b48947 */ /* 0x000fec0003800000 */
[----:B---3--:R-:W-:Y:S01]  /*18a0*/  IMAD R11, R6, 0x80, R7 ;  /* 0x00000080060b7824 */ /* 0x008fe200078e0207 */
[----:B------:R-:W0:Y:S03]  /*18b0*/  LDCU UR6, c[0x0][0x38c] ;  /* 0x00007180ff0677ac */ /* 0x000e260008000800 */
[----:B------:R-:W-:-:S05]  /*18c0*/  IMAD.WIDE R8, R11, 0x4, R4 ;  /* 0x000000040b087825 */ /* 0x000fca00078e0204 */
[----:B------:R-:W2:Y:S02]  /*18d0*/  LDG.E R10, desc[UR4][R8.64] ;  /* 0x00000004080a7981 */ /* 0x000ea4000c1e1900 */
[----:B--2---:R-:W-:-:S05]  /*18e0*/  I2FP.F32.S32 R10, R10 ;  /* 0x0000000a000a7245 */ /* 0x004fca0000201400 */
[----:B0-----:R-:W-:Y:S01]  /*18f0*/  FADD R12, R10, -UR6 ;  /* 0x800000060a0c7e21 */ /* 0x001fe20008000000 */
[----:B------:R-:W-:-:S03]  /*1900*/  IMAD.WIDE R10, R11, 0x4, R2 ;  /* 0x000000040b0a7825 */ /* 0x000fc600078e0202 */
[----:B------:R-:W0:Y:S02]  /*1910*/  F2I.TRUNC.NTZ R13, R12 ;  /* 0x0000000c000d7305 */ /* 0x000e24000020f100 */
        /* <DEDUP_REMOVED lines=20> */
[----:B-1----:R1:W-:Y:S04]  /*1a60*/  STG.E desc[UR4][R10.64+0x800], R15 ;  /* 0x0008000f0a007986 */ /* 0x0023e8000c101904 */
[----:B------:R-:W3:Y:S02]  /*1a70*/  LDG.E R16, desc[UR4][R8.64+0xa00] ;  /* 0x000a000408107981 */ /* 0x000ee4000c1e1900 */
[----:B---3--:R-:W-:-:S05]  /*1a80*/  I2FP.F32.S32 R16, R16 ;  /* 0x0000001000107245 */ /* 0x008fca0000201400 */
[----:B------:R-:W-:-:S04]  /*1a90*/  FADD R16, R16, -UR6 ;  /* 0x8000000610107e21 */ /* 0x000fc80008000000 */
[----:B--2---:R-:W2:Y:S02]  /*1aa0*/  F2I.TRUNC.NTZ R17, R16 ;  /* 0x0000001000117305 */ /* 0x004ea4000020f100 */
[----:B--2---:R2:W-:Y:S04]  /*1ab0*/  STG.E desc[UR4][R10.64+0xa00], R17 ;  /* 0x000a00110a007986 */ /* 0x0045e8000c101904 */
[----:B------:R-:W3:Y:S02]  /*1ac0*/  LDG.E R12, desc[UR4][R8.64+0xc00] ;  /* 0x000c0004080c7981 */ /* 0x000ee4000c1e1900 */
[----:B---3--:R-:W-:-:S05]  /*1ad0*/  I2FP.F32.S32 R12, R12 ;  /* 0x0000000c000c7245 */ /* 0x008fca0000201400 */
[----:B------:R-:W-:-:S04]  /*1ae0*/  FADD R12, R12, -UR6 ;  /* 0x800000060c0c7e21 */ /* 0x000fc80008000000 */
[----:B0-----:R-:W0:Y:S02]  /*1af0*/  F2I.TRUNC.NTZ R13, R12 ;  /* 0x0000000c000d7305 */ /* 0x001e24000020f100 */
[----:B0-----:R2:W-:Y:S04]  /*1b00*/  STG.E desc[UR4][R10.64+0xc00], R13 ;  /* 0x000c000d0a007986 */ /* 0x0015e8000c101904 */
[----:B------:R-:W3:Y:S01]  /*1b10*/  LDG.E R14, desc[UR4][R8.64+0xe00] ;  /* 0x000e0004080e7981 */ /* 0x000ee2000c1e1900 */
[----:B------:R-:W-:Y:S01]  /*1b20*/  VIADD R6, R6, 0x8 ;  /* 0x0000000806067836 */ /* 0x000fe20000000000 */
[----:B---3--:R-:W-:-:S05]  /*1b30*/  I2FP.F32.S32 R14, R14 ;  /* 0x0000000e000e7245 */ /* 0x008fca0000201400 */
[----:B------:R-:W-:-:S04]  /*1b40*/  FADD R14, R14, -UR6 ;  /* 0x800000060e0e7e21 */ /* 0x000fc80008000000 */
[----:B-1----:R-:W0:Y:S02]  /*1b50*/  F2I.TRUNC.NTZ R15, R14 ;  /* 0x0000000e000f7305 */ /* 0x002e24000020f100 */
[----:B0-----:R2:W-:Y:S02]  /*1b60*/  STG.E desc[UR4][R10.64+0xe00], R15 ;  /* 0x000e000f0a007986 */ /* 0x0015e4000c101904 */
.L_x_247:
[----:B------:R-:W-:Y:S05]  /*1b70*/  @!P1 EXIT ;  /* 0x000000000000994d */ /* 0x000fea0003800000 */
[----:B------:R-:W-:Y:S02]  /*1b80*/  ISETP.GE.U32.AND P0, PT, R18, 0x4, PT ;  /* 0x000000041200780c */ /* 0x000fe40003f06070 */
[----:B------:R-:W-:-:S04]  /*1b90*/  LOP3.LUT R0, R0, 0x3, RZ, 0xc0, !PT ;  /* 0x0000000300007812 */ /* 0x000fc800078ec0ff */
[----:B------:R-:W-:-:S07]  /*1ba0*/  ISETP.NE.AND P1, PT, R0, RZ, PT ;  /* 0x000000ff0000720c */ /* 0x000fce0003f25270 */
[----:B------:R-:W-:Y:S06]  /*1bb0*/  @!P0 BRA `(.L_x_248) ;  /* 0x0000000000648947 */ /* 0x000fec0003800000 */
[----:B--23--:R-:W-:Y:S01]  /*1bc0*/  IMAD R11, R6, 0x80, R7 ;  /* 0x00000080060b7824 */ /* 0x00cfe200078e0207 */
        /* <DEDUP_REMOVED lines=18> */
[----:B------:R-:W2:Y:S01]  /*1cf0*/  LDG.E R12, desc[UR4][R8.64+0x600] ;  /* 0x00060004080c7981 */ /* 0x000ea2000c1e1900 */
[----:B------:R-:W-:Y:S01]  /*1d00*/  VIADD R6, R6, 0x4 ;  /* 0x0000000406067836 */ /* 0x000fe20000000000 */
[----:B--2---:R-:W-:-:S05]  /*1d10*/  I2FP.F32.S32 R12, R12 ;  /* 0x0000000c000c7245 */ /* 0x004fca0000201400 */
[----:B------:R-:W-:-:S04]  /*1d20*/  FADD R12, R12, -UR6 ;  /* 0x800000060c0c7e21 */ /* 0x000fc80008000000 */
[----:B0-----:R-:W0:Y:S02]  /*1d30*/  F2I.TRUNC.NTZ R13, R12 ;  /* 0x0000000c000d7305 */ /* 0x001e24000020f100 */
[----:B0-----:R1:W-:Y:S02]  /*1d40*/  STG.E desc[UR4][R10.64+0x600], R13 ;  /* 0x0006000d0a007986 */ /* 0x0013e4000c101904 */
.L_x_248:
[----:B------:R-:W-:Y:S05]  /*1d50*/  @!P1 EXIT ;  /* 0x000000000000994d */ /* 0x000fea0003800000 */
[----:B-123--:R-:W-:Y:S01]  /*1d60*/  LEA R11, R6, R7, 0x7 ;  /* 0x00000007060b7211 */ /* 0x00efe200078e38ff */
[----:B------:R-:W-:Y:S01]  /*1d70*/  IMAD.MOV R0, RZ, RZ, -R0 ;  /* 0x000000ffff007224 */ /* 0x000fe200078e0a00 */
[----:B------:R-:W0:Y:S06]  /*1d80*/  LDCU UR6, c[0x0][0x38c] ;  /* 0x00007180ff0677ac */ /* 0x000e2c0008000800 */
.L_x_249:
[----:B------:R-:W-:-:S06]  /*1d90*/  IMAD.WIDE R8, R11, 0x4, R4 ;  /* 0x000000040b087825 */ /* 0x000fcc00078e0204 */
[----:B------:R-:W2:Y:S01]  /*1da0*/  LDG.E R8, desc[UR4][R8.64] ;  /* 0x0000000408087981 */ /* 0x000ea2000c1e1900 */
[----:B------:R-:W-:-:S05]  /*1db0*/  VIADD R0, R0, 0x1 ;  /* 0x0000000100007836 */ /* 0x000fca0000000000 */
[----:B------:R-:W-:Y:S02]  /*1dc0*/  ISETP.NE.AND P0, PT, R0, RZ, PT ;  /* 0x000000ff0000720c */ /* 0x000fe40003f05270 */
[----:B0-2---:R-:W-:-:S05]  /*1dd0*/  I2FP.F32.S32 R6, R8 ;  /* 0x0000000800067245 */ /* 0x005fca0000201400 */
[----:B0-----:R-:W-:Y:S01]  /*1de0*/  FADD R10, R6, -UR6 ;  /* 0x80000006060a7e21 */ /* 0x001fe20008000000 */
[----:B------:R-:W-:-:S03]  /*1df0*/  IMAD.WIDE R6, R11, 0x4, R2 ;  /* 0x000000040b067825 */ /* 0x000fc600078e0202 */
[----:B------:R-:W0:Y:S02]  /*1e00*/  F2I.TRUNC.NTZ R13, R10 ;  /* 0x0000000a000d7305 */ /* 0x000e24000020f100 */
[----:B0-----:R0:W-:Y:S01]  /*1e10*/  STG.E desc[UR4][R6.64], R13 ;  /* 0x0000000d06007986 */ /* 0x0011e2000c101904 */
[----:B------:R-:W-:Y:S05]  /*1e20*/  @!P0 EXIT ;  /* 0x000000000000894d */ /* 0x000fea0003800000 */
[----:B------:R-:W-:Y:S01]  /*1e30*/  VIADD R11, R11, 0x80 ;  /* 0x000000800b0b7836 */ /* 0x000fe20000000000 */
[----:B------:R-:W-:Y:S06]  /*1e40*/  BRA `(.L_x_249) ;  /* 0xfffffffc00d07947 */ /* 0x000fec000383ffff */
.L_x_250:
        /* <DEDUP_REMOVED lines=11> */
.L_x_310:


//--------------------- .text._ZN3cub18CUB_300001_SM_10006detail9transform16transform_kernelINS2_10policy_hubILb1EN4cuda3std3__45tupleIJN6thrust24THRUST_300001_SM_1000_NS6detail15normal_iteratorINSA_10device_ptrIiEEEEEEEE10policy1000Ei14offset_functorSF_JPiEEEvT0_iT1_T2_DpNS2_10kernel_argIT3_EE --------------------------
	.section	.text._ZN3cub18CUB_300001_SM_10006detail9transform16transform_kernelINS2_10policy_hubILb1EN4cuda3std3__45tupleIJN6thrust24THRUST_300001_SM_1000_NS6detail15normal_iteratorINSA_10device_ptrIiEEEEEEEE10policy1000Ei14offset_functorSF_JPiEEEvT0_iT1_T2_DpNS2_10kernel_argIT3_EE,"ax",@progbits
	.align	128
        .global         _ZN3cub18CUB_300001_SM_10006detail9transform16transform_kernelINS2_10policy_hubILb1EN4cuda3std3__45tupleIJN6thrust24THRUST_300001_SM_1000_NS6detail15normal_iteratorINSA_10device_ptrIiEEEEEEEE10policy1000Ei14offset_functorSF_JPiEEEvT0_iT1_T2_DpNS2_10kernel_argIT3_EE
        .type           _ZN3cub18CUB_300001_SM_10006detail9transform16transform_kernelINS2_10policy_hubILb1EN4cuda3std3__45tupleIJN6thrust24THRUST_300001_SM_1000_NS6detail15normal_iteratorINSA_10device_ptrIiEEEEEEEE10policy1000Ei14offset_functorSF_JPiEEEvT0_iT1_T2_DpNS2_10kernel_argIT3_EE,@function
        .size           _ZN3cub18CUB_300001_SM_10006detail9transform16transform_kernelINS2_10policy_hubILb1EN4cuda3std3__45tupleIJN6thrust24THRUST_300001_SM_1000_NS6detail15normal_iteratorINSA_10device_ptrIiEEEEEEEE10policy1000Ei14offset_functorSF_JPiEEEvT0_iT1_T2_DpNS2_10kernel_argIT3_EE,(.L_x_311 - _ZN3cub18CUB_300001_SM_10006detail9transform16transform_kernelINS2_10policy_hubILb1EN4cuda3std3__45tupleIJN6thrust24THRUST_300001_SM_1000_NS6detail15normal_iteratorINSA_10device_ptrIiEEEEEEEE10policy1000Ei14offset_functorSF_JPiEEEvT0_iT1_T2_DpNS2_10kernel_argIT3_EE)
        .other          _ZN3cub18CUB_300001_SM_10006detail9transform16transform_kernelINS2_10policy_hubILb1EN4cuda3std3__45tupleIJN6thrust24THRUST_300001_SM_1000_NS6detail15normal_iteratorINSA_10device_ptrIiEEEEEEEE10policy1000Ei14offset_functorSF_JPiEEEvT0_iT1_T2_DpNS2_10kernel_argIT3_EE,@"STO_CUDA_ENTRY STV_DEFAULT"
_ZN3cub18CUB_300001_SM_10006detail9transform16transform_kernelINS2_10policy_hubILb1EN4cuda3std3__45tupleIJN6thrust24THRUST_300001_SM_1000_NS6detail15normal_iteratorINSA_10device_ptrIiEEEEEEEE10policy1000Ei14offset_functorSF_JPiEEEvT0_iT1_T2_DpNS2_10kernel_argIT3_EE:
.text._ZN3cub18CUB_300001_SM_10006detail9transform16transform_kernelINS2_10policy_hubILb1EN4cuda3std3__45tupleIJN6thrust24THRUST_300001_SM_1000_NS6detail15normal_iteratorINSA_10device_ptrIiEEEEEEEE10policy1000Ei14offset_functorSF_JPiEEEvT0_iT1_T2_DpNS2_10kernel_argIT3_EE:
[----:B------:R-:W-:Y:S08]  /*0000*/  LDC R1, c[0x0][0x37c] ;  /* 0x0000df00ff017b82 */ /* 0x000ff00000000800 */
[----:B------:R-:W0:Y:S01]  /*0010*/  LDC.64 R8, c[0x0][0x380] ;  /* 0x0000e000ff087b82 */ /* 0x000e220000000a00 */
[----:B------:R-:W1:Y:S01]  /*0020*/  S2R R0, SR_TID.X ;  /* 0x0000000000007919 */ /* 0x000e620000002100 */
[----:B------:R-:W2:Y:S01]  /*0030*/  LDCU.64 UR6, c[0x0][0x358] ;  /* 0x00006b00ff0677ac */ /* 0x000ea20008000a00 */
[----:B------:R-:W-:Y:S05]  /*0040*/  BSSY.RECONVERGENT B0, `(.L_x_251) ;  /* 0x0000016000007945 */ /* 0x000fea0003800200 */
[----:B------:R-:W3:Y:S08]  /*0050*/  S2UR UR4, SR_CTAID.X ;  /* 0x00000000000479c3 */ /* 0x000ef00000002500 */
[----:B------:R-:W4:Y:S01]  /*0060*/  LDC.64 R2, c[0x0][0x398] ;  /* 0x0000e600ff027b82 */ /* 0x000f220000000a00 */
[----:B0-----:R-:W-:-:S07]  /*0070*/  IMAD.SHL.U32 R7, R9, 0x80, RZ ;  /* 0x0000008009077824 */ /* 0x001fce00078e00ff */
[----:B------:R-:W0:Y:S01]  /*0080*/  LDC.64 R4, c[0x0][0x390] ;  /* 0x0000e400ff047b82 */ /* 0x000e220000000a00 */
[----:B---3--:R-:W-:Y:S01]  /*0090*/  IMAD R13, R7, UR4, RZ ;  /* 0x00000004070d7c24 */ /* 0x008fe2000f8e02ff */
[----:B-1----:R-:W-:-:S03]  /*00a0*/  SHF.L.U32 R15, R0, 0x7, RZ ;  /* 0x00000007000f7819 */ /* 0x002fc600000006ff */
[----:B------:R-:W-:-:S05]  /*00b0*/  IMAD.IADD R8, R8, 0x1, -R13 ;  /* 0x0000000108087824 */ /* 0x000fca00078e0a0d */
[CC--:B------:R-:W-:Y:S02]  /*00c0*/  VIMNMX R6, PT, PT, R7.reuse, R8.reuse, PT ;  /* 0x0000000807067248 */ /* 0x0c0fe40003fe0100 */
[----:B------:R-:W-:-:S03]  /*00d0*/  ISETP.GT.AND P0, PT, R7, R8, PT ;  /* 0x000000080700720c */ /* 0x000fc60003f04270 */
[----:B------:R-:W-:-:S05]  /*00e0*/  IMAD.SHL.U32 R12, R6, 0x4, RZ ;  /* 0x00000004060c7824 */ /* 0x000fca00078e00ff */
[----:B------:R-:W-:-:S13]  /*00f0*/  ISETP.GE.AND P1, PT, R15, R12, PT ;  /* 0x0000000c0f00720c */ /* 0x000fda0003f26270 */
[----:B--2-4-:R-:W-:Y:S05]  /*0100*/  @P1 BRA `(.L_x_252) ;  /* 0x0000000000241947 */ /* 0x014fea0003800000 */
[----:B------:R-:W1:Y:S02]  /*0110*/  LDC.64 R10, c[0x0][0x398] ;  /* 0x0000e600ff0a7b82 */ /* 0x000e640000000a00 */
[----:B-1----:R-:W-:-:S04]  /*0120*/  IMAD.WIDE.U32 R10, R0, 0x80, R10 ;  /* 0x00000080000a7825 */ /* 0x002fc800078e000a */
[----:B------:R-:W-:-:S07]  /*0130*/  IMAD.WIDE R10, R13, 0x4, R10 ;  /* 0x000000040d0a7825 */ /* 0x000fce00078e020a */
.L_x_253:
[----:B------:R-:W-:Y:S01]  /*0140*/  VIADD R15, R15, 0x4000 ;  /* 0x000040000f0f7836 */ /* 0x000fe20000000000 */
[----:B------:R1:W-:Y:S04]  /*0150*/  CCTL.E.PF2 [R10] ;  /* 0x000000000a00798f */ /* 0x0003e80000800100 */
[----:B------:R-:W-:Y:S02]  /*0160*/  ISETP.GE.AND P1, PT, R15, R12, PT ;  /* 0x0000000c0f00720c */ /* 0x000fe40003f26270 */
[----:B-1----:R-:W-:-:S04]  /*0170*/  IADD3 R10, P2, PT, R10, 0x4000, RZ ;  /* 0x000040000a0a7810 */ /* 0x002fc80007f5e0ff */
[----:B------:R-:W-:-:S07]  /*0180*/  IADD3.X R11, PT, PT, RZ, R11, RZ, P2, !PT ;  /* 0x0000000bff0b7210 */ /* 0x000fce00017fe4ff */
[----:B------:R-:W-:Y:S05]  /*0190*/  @!P1 BRA `(.L_x_253) ;  /* 0xfffffffc00e89947 */ /* 0x000fea000383ffff */
.L_x_252:
[----:B------:R-:W-:Y:S05]  /*01a0*/  BSYNC.RECONVERGENT B0 ;  /* 0x0000000000007941 */ /* 0x000fea0003800200 */
.L_x_251:
[----:B------:R-:W-:-:S04]  /*01b0*/  IMAD.WIDE R2, R13, 0x4, R2 ;  /* 0x000000040d027825 */ /* 0x000fc800078e0202 */
[----:B0-----:R-:W-:Y:S01]  /*01c0*/  IMAD.WIDE R4, R13, 0x4, R4 ;  /* 0x000000040d047825 */ /* 0x001fe200078e0204 */
[----:B------:R-:W-:Y:S06]  /*01d0*/  @P0 BRA `(.L_x_254) ;  /* 0x0000000c003c0947 */ /* 0x000fec0003800000 */
[----:B------:R-:W-:-:S13]  /*01e0*/  ISETP.GE.AND P0, PT, R9, 0x1, PT ;  /* 0x000000010900780c */ /* 0x000fda0003f06270 */
[----:B------:R-:W-:Y:S05]  /*01f0*/  @!P0 EXIT ;  /* 0x000000000000894d */ /* 0x000fea0003800000 */
[C---:B------:R-:W-:Y:S01]  /*0200*/  ISETP.GE.U32.AND P1, PT, R9.reuse, 0x10, PT ;  /* 0x000000100900780c */ /* 0x040fe20003f26070 */
[----:B------:R-:W-:Y:S01]  /*0210*/  IMAD.MOV.U32 R7, RZ, RZ, RZ ;  /* 0x000000ffff077224 */ /* 0x000fe200078e00ff */
[----:B------:R-:W-:-:S04]  /*0220*/  LOP3.LUT R20, R9, 0xf, RZ, 0xc0, !PT ;  /* 0x0000000f09147812 */ /* 0x000fc800078ec0ff */
[----:B------:R-:W-:-:S07]  /*0230*/  ISETP.NE.AND P0, PT, R20, RZ, PT ;  /* 0x000000ff1400720c */ /* 0x000fce0003f05270 */
[----:B------:R-:W-:Y:S06]  /*0240*/  @!P1 BRA `(.L_x_255) ;  /* 0x00000004009c9947 */ /* 0x000fec0003800000 */
[----:B------:R-:W-:Y:S01]  /*0250*/  LOP3.LUT R7, R9, 0x7ffffff0, RZ, 0xc0, !PT ;  /* 0x7ffffff009077812 */ /* 0x000fe200078ec0ff */
[C---:B------:R-:W-:Y:S01]  /*0260*/  IMAD.WIDE.U32 R14, R0.reuse, 0x4, RZ ;  /* 0x00000004000e7825 */ /* 0x040fe200078e00ff */
[----:B------:R-:W-:Y:S01]  /*0270*/  IADD3 R6, PT, PT, R0, 0x480, RZ ;  /* 0x0000048000067810 */ /* 0x000fe20007ffe0ff */
[----:B------:R-:W0:Y:S02]  /*0280*/  LDCU UR4, c[0x0][0x388] ;  /* 0x00007100ff0477ac */ /* 0x000e240008000800 */
[----:B------:R-:W-:Y:S02]  /*0290*/  IMAD.MOV.U32 R13, RZ, RZ, R14 ;  /* 0x000000ffff0d7224 */ /* 0x000fe400078e000e */
[----:B------:R-:W-:-:S07]  /*02a0*/  IMAD.MOV R12, RZ, RZ, -R7 ;  /* 0x000000ffff0c7224 */ /* 0x000fce00078e0a07 */
.L_x_256:
[----:B---3--:R-:W-:-:S05]  /*02b0*/  IADD3 R8, P1, PT, R2, R13, RZ ;  /* 0x0000000d02087210 */ /* 0x008fca0007f3e0ff */
[----:B------:R-:W-:-:S05]  /*02c0*/  IMAD.X R9, R3, 0x1, R15, P1 ;  /* 0x0000000103097824 */ /* 0x000fca00008e060f */
[----:B------:R-:W2:Y:S02]  /*02d0*/  LDG.E R10, desc[UR6][R8.64] ;  /* 0x00000006080a7981 */ /* 0x000ea4000c1e1900 */
[----:B--2---:R-:W-:-:S05]  /*02e0*/  I2FP.F32.S32 R10, R10 ;  /* 0x0000000a000a7245 */ /* 0x004fca0000201400 */
[----:B0-----:R-:W-:Y:S01]  /*02f0*/  FADD R14, R10, -UR4 ;  /* 0x800000040a0e7e21 */ /* 0x001fe20008000000 */
[----:B------:R-:W-:-:S03]  /*0300*/  IADD3 R10, P1, PT, R4, R13, RZ ;  /* 0x0000000d040a7210 */ /* 0x000fc60007f3e0ff */
[----:B------:R-:W0:Y:S01]  /*0310*/  F2I.TRUNC.NTZ R17, R14 ;  /* 0x0000000e00117305 */ /* 0x000e22000020f100 */
[----:B------:R-:W-:-:S05]  /*0320*/  IADD3.X R11, PT, PT, R5, R15, RZ, P1, !PT ;  /* 0x0000000f050b7210 */ /* 0x000fca0000ffe4ff */
        /* <DEDUP_REMOVED lines=21> */
[----:B------:R-:W3:Y:S02]  /*0480*/  LDG.E R18, desc[UR6][R8.64+0xa00] ;  /* 0x000a000608127981 */ /* 0x000ee4000c1e1900 */
[----:B---3--:R-:W-:-:S05]  /*0490*/  I2FP.F32.S32 R18, R18 ;  /* 0x0000001200127245 */ /* 0x008fca0000201400 */
[----:B------:R-:W-:-:S04]  /*04a0*/  FADD R18, R18, -UR4 ;  /* 0x8000000412127e21 */ /* 0x000fc80008000000 */
[----:B--2---:R-:W1:Y:S02]  /*04b0*/  F2I.TRUNC.NTZ R21, R18 ;  /* 0x0000001200157305 */ /* 0x004e64000020f100 */
        /* <DEDUP_REMOVED lines=12> */
[----:B0-----:R-:W-:Y:S01]  /*0580*/  IMAD.MOV.U32 R17, RZ, RZ, 0x0 ;  /* 0x00000000ff117424 */ /* 0x001fe200078e00ff */
[----:B---3--:R-:W-:Y:S01]  /*0590*/  I2FP.F32.S32 R18, R16 ;  /* 0x0000001000127245 */ /* 0x008fe20000201400 */
[----:B------:R-:W-:-:S04]  /*05a0*/  IMAD.MOV.U32 R16, RZ, RZ, 0x600 ;  /* 0x00000600ff107424 */ /* 0x000fc800078e00ff */
[----:B-1----:R-:W-:Y:S01]  /*05b0*/  FADD R21, R18, -UR4 ;  /* 0x8000000412157e21 */ /* 0x002fe20008000000 */
[----:B------:R-:W-:-:S05]  /*05c0*/  IMAD.WIDE R16, R6, 0x4, R16 ;  /* 0x0000000406107825 */ /* 0x000fca00078e0210 */
[----:B------:R-:W0:Y:S01]  /*05d0*/  F2I.TRUNC.NTZ R21, R21 ;  /* 0x0000001500157305 */ /* 0x000e22000020f100 */
[----:B------:R-:W-:-:S04]  /*05e0*/  IADD3 R18, P1, PT, R2, R16, RZ ;  /* 0x0000001002127210 */ /* 0x000fc80007f3e0ff */
[----:B------:R-:W-:Y:S01]  /*05f0*/  IADD3.X R19, PT, PT, R3, R17, RZ, P1, !PT ;  /* 0x0000001103137210 */ /* 0x000fe20000ffe4ff */
        /* <DEDUP_REMOVED lines=35> */
[----:B------:R-:W-:Y:S01]  /*0830*/  IADD3 R13, P2, PT, R13, 0x2000, RZ ;  /* 0x000020000d0d7810 */ /* 0x000fe20007f5e0ff */
[----:B------:R-:W-:-:S03]  /*0840*/  VIADD R6, R6, 0x800 ;  /* 0x0000080006067836 */ /* 0x000fc60000000000 */
[----:B------:R-:W-:Y:S02]  /*0850*/  ISETP.NE.AND P1, PT, R12, RZ, PT ;  /* 0x000000ff0c00720c */ /* 0x000fe40003f25270 */
[----:B------:R-:W-:Y:S02]  /*0860*/  IADD3.X R15, PT, PT, RZ, R15, RZ, P2, !PT ;  /* 0x0000000fff0f7210 */ /* 0x000fe400017fe4ff */
[----:B----4-:R-:W-:-:S05]  /*0870*/  I2FP.F32.S32 R14, R14 ;  /* 0x0000000e000e7245 */ /* 0x010fca0000201400 */
[----:B------:R-:W-:-:S04]  /*0880*/  FADD R14, R14, -UR4 ;  /* 0x800000040e0e7e21 */ /* 0x000fc80008000000 */
[----:B--2---:R-:W0:Y:S02]  /*0890*/  F2I.TRUNC.NTZ R21, R14 ;  /* 0x0000000e00157305 */ /* 0x004e24000020f100 */
[----:B0-----:R3:W-:Y:S01]  /*08a0*/  STG.E desc[UR6][R8.64+0x600], R21 ;  /* 0x0006001508007986 */ /* 0x0017e2000c101906 */
[----:B------:R-:W-:Y:S05]  /*08b0*/  @P1 BRA `(.L_x_256) ;  /* 0xfffffff8007c1947 */ /* 0x000fea000383ffff */
.L_x_255:
[----:B------:R-:W-:Y:S05]  /*08c0*/  @!P0 EXIT ;  /* 0x000000000000894d */ /* 0x000fea0003800000 */
[----:B------:R-:W0:Y:S01]  /*08d0*/  LDCU UR4, c[0x0][0x384] ;  /* 0x00007080ff0477ac */ /* 0x000e220008000800 */
[----:B------:R-:W-:Y:S01]  /*08e0*/  ISETP.GE.U32.AND P0, PT, R20, 0x8, PT ;  /* 0x000000081400780c */ /* 0x000fe20003f06070 */
[----:B0-----:R-:W-:-:S06]  /*08f0*/  ULOP3.LUT UR5, UR4, 0x7, URZ, 0xc0, !UPT ;  /* 0x0000000704057892 */ /* 0x001fcc000f8ec0ff */
[----:B------:R-:W-:-:S06]  /*0900*/  ISETP.NE.AND P1, PT, RZ, UR5, PT ;  /* 0x00000005ff007c0c */ /* 0x000fcc000bf25270 */
[----:B------:R-:W-:Y:S07]  /*0910*/  @!P0 BRA `(.L_x_257) ;  /* 0x0000000000b48947 */ /* 0x000fee0003800000 */
[----:B---3--:R-:W-:Y:S01]  /*0920*/  IMAD R11, R7, 0x80, R0 ;  /* 0x00000080070b7824 */ /* 0x008fe200078e0200 */
[----:B------:R-:W0:Y:S03]  /*0930*/  LDCU UR8, c[0x0][0x388] ;  /* 0x00007100ff0877ac */ /* 0x000e260008000800 */
[----:B------:R-:W-:-:S05]  /*0940*/  IMAD.WIDE R8, R11, 0x4, R2 ;  /* 0x000000040b087825 */ /* 0x000fca00078e0202 */
[----:B------:R-:W2:Y:S01]  /*0950*/  LDG.E R6, desc[UR6][R8.64] ;  /* 0x0000000608067981 */ /* 0x000ea2000c1e1900 */
[----:B------:R-:W-:Y:S01]  /*0960*/  IMAD.WIDE R10, R11, 0x4, R4 ;  /* 0x000000040b0a7825 */ /* 0x000fe200078e0204 */
[----:B--2---:R-:W-:-:S05]  /*0970*/  I2FP.F32.S32 R6, R6 ;  /* 0x0000000600067245 */ /* 0x004fca0000201400 */
[----:B0-----:R-:W-:-:S04]  /*0980*/  FADD R6, R6, -UR8 ;  /* 0x8000000806067e21 */ /* 0x001fc80008000000 */
        /* <DEDUP_REMOVED lines=33> */
[----:B------:R-:W-:Y:S02]  /*0ba0*/  IADD3 R7, PT, PT, R7, 0x8, RZ ;  /* 0x0000000807077810 */ /* 0x000fe40007ffe0ff */
[----:B---3--:R-:W-:-:S05]  /*0bb0*/  I2FP.F32.S32 R12, R12 ;  /* 0x0000000c000c7245 */ /* 0x008fca0000201400 */
[----:B------:R-:W-:-:S04]  /*0bc0*/  FADD R12, R12, -UR8 ;  /* 0x800000080c0c7e21 */ /* 0x000fc80008000000 */
[----:B-1----:R-:W0:Y:S02]  /*0bd0*/  F2I.TRUNC.NTZ R15, R12 ;  /* 0x0000000c000f7305 */ /* 0x002e24000020f100 */
[----:B0-----:R2:W-:Y:S02]  /*0be0*/  STG.E desc[UR6][R10.64+0xe00], R15 ;  /* 0x000e000f0a007986 */ /* 0x0015e4000c101906 */
.L_x_257:
[----:B------:R-:W-:Y:S05]  /*0bf0*/  @!P1 EXIT ;  /* 0x000000000000994d */ /* 0x000fea0003800000 */
[----:B------:R-:W-:Y:S02]  /*0c00*/  UISETP.GE.U32.AND UP0, UPT, UR5, 0x4, UPT ;  /* 0x000000040500788c */ /* 0x000fe4000bf06070 */
[----:B------:R-:W-:-:S06]  /*0c10*/  ULOP3.LUT UR4, UR4, 0x3, URZ, 0xc0, !UPT ;  /* 0x0000000304047892 */ /* 0x000fcc000f8ec0ff */
[----:B------:R-:W-:Y:S01]  /*0c20*/  ISETP.NE.AND P0, PT, RZ, UR4, PT ;  /* 0x00000004ff007c0c */ /* 0x000fe2000bf05270 */
[----:B------:R-:W-:-:S12]  /*0c30*/  BRA.U !UP0, `(.L_x_258) ;  /* 0x0000000108647547 */ /* 0x000fd8000b800000 */
[----:B--23--:R-:W-:Y:S01]  /*0c40*/  IMAD R11, R7, 0x80, R0 ;  /* 0x00000080070b7824 */ /* 0x00cfe200078e0200 */
        /* <DEDUP_REMOVED lines=24> */
.L_x_258:
[----:B------:R-:W-:Y:S05]  /*0dd0*/  @!P0 EXIT ;  /* 0x000000000000894d */ /* 0x000fea0003800000 */
[----:B-123--:R-:W-:Y:S01]  /*0de0*/  LEA R11, R7, R0, 0x7 ;  /* 0x00000000070b7211 */ /* 0x00efe200078e38ff */
[----:B------:R-:W0:Y:S01]  /*0df0*/  LDCU UR5, c[0x0][0x388] ;  /* 0x00007100ff0577ac */ /* 0x000e220008000800 */
[----:B------:R-:W-:-:S12]  /*0e00*/  UIADD3 UR4, UPT, UPT, -UR4, URZ, URZ ;  /* 0x000000ff04047290 */ /* 0x000fd8000fffe1ff */
.L_x_259:
[----:B------:R-:W-:-:S06]  /*0e10*/  IMAD.WIDE R8, R11, 0x4, R2 ;  /* 0x000000040b087825 */ /* 0x000fcc00078e0202 */
[----:B------:R-:W2:Y:S01]  /*0e20*/  LDG.E R8, desc[UR6][R8.64] ;  /* 0x0000000608087981 */ /* 0x000ea2000c1e1900 */
[----:B-1----:R-:W-:Y:S01]  /*0e30*/  IMAD.WIDE R6, R11, 0x4, R4 ;  /* 0x000000040b067825 */ /* 0x002fe200078e0204 */
[----:B------:R-:W-:-:S03]  /*0e40*/  UIADD3 UR4, UPT, UPT, UR4, 0x1, URZ ;  /* 0x0000000104047890 */ /* 0x000fc6000fffe0ff */
[----:B------:R-:W-:Y:S01]  /*0e50*/  VIADD R11, R11, 0x80 ;  /* 0x000000800b0b7836 */ /* 0x000fe20000000000 */
[----:B------:R-:W-:Y:S01]  /*0e60*/  UISETP.NE.AND UP0, UPT, UR4, URZ, UPT ;  /* 0x000000ff0400728c */ /* 0x000fe2000bf05270 */
[----:B--2---:R-:W-:-:S05]  /*0e70*/  I2FP.F32.S32 R0, R8 ;  /* 0x0000000800007245 */ /* 0x004fca0000201400 */
[----:B0-----:R-:W-:-:S04]  /*0e80*/  FADD R0, R0, -UR5 ;  /* 0x8000000500007e21 */ /* 0x001fc80008000000 */
[----:B------:R-:W0:Y:S02]  /*0e90*/  F2I.TRUNC.NTZ R13, R0 ;  /* 0x00000000000d7305 */ /* 0x000e24000020f100 */
[----:B0-----:R1:W-:Y:S01]  /*0ea0*/  STG.E desc[UR6][R6.64], R13 ;  /* 0x0000000d06007986 */ /* 0x0013e2000c101906 */
[----:B------:R-:W-:Y:S05]  /*0eb0*/  BRA.U UP0, `(.L_x_259) ;  /* 0xfffffffd00d47547 */ /* 0x000fea000b83ffff */
[----:B------:R-:W-:Y:S05]  /*0ec0*/  EXIT ;  /* 0x000000000000794d */ /* 0x000fea0003800000 */
.L_x_254:
[----:B------:R-:W-:-:S13]  /*0ed0*/  ISETP.GE.AND P0, PT, R9, 0x1, PT ;  /* 0x000000010900780c */ /* 0x000fda0003f06270 */
[----:B------:R-:W-:Y:S05]  /*0ee0*/  @!P0 EXIT ;  /* 0x000000000000894d */ /* 0x000fea0003800000 */
[C---:B------:R-:W-:Y:S01]  /*0ef0*/  ISETP.GE.U32.AND P0, PT, R9.reuse, 0x8, PT ;  /* 0x000000080900780c */ /* 0x040fe20003f06070 */
[----:B------:R-:W-:Y:S01]  /*0f00*/  IMAD.MOV.U32 R7, RZ, RZ, RZ ;  /* 0x000000ffff077224 */ /* 0x000fe200078e00ff */
[----:B------:R-:W-:-:S11]  /*0f10*/  LOP3.LUT R20, R9, 0x7, RZ, 0xc0, !PT ;  /* 0x0000000709147812 */ /* 0x000fd600078ec0ff */
[----:B------:R-:W-:Y:S05]  /*0f20*/  @!P0 BRA `(.L_x_260) ;  /* 0x0000000400308947 */ /* 0x000fea0003800000 */
[----:B------:R-:W-:Y:S01]  /*0f30*/  HFMA2 R10, -RZ, RZ, 0, 0 ;  /* 0x00000000ff0a7431 */ /* 0x000fe200000001ff */
[----:B------:R-:W-:Y:S01]  /*0f40*/  LOP3.LUT R7, R9, 0x7ffffff8, RZ, 0xc0, !PT ;  /* 0x7ffffff809077812 */ /* 0x000fe200078ec0ff */
[----:B------:R-:W0:Y:S06]  /*0f50*/  LDCU UR4, c[0x0][0x388] ;  /* 0x00007100ff0477ac */ /* 0x000e2c0008000800 */
.L_x_263:
[----:B-1----:R-:W-:-:S05]  /*0f60*/  IMAD R11, R10, 0x80, R0 ;  /* 0x000000800a0b7824 */ /* 0x002fca00078e0200 */
[----:B------:R-:W-:-:S13]  /*0f70*/  ISETP.GE.AND P0, PT, R11, R6, PT ;  /* 0x000000060b00720c */ /* 0x000fda0003f06270 */
[C---:B------:R-:W-:Y:S01]  /*0f80*/  @!P0 IMAD.WIDE.U32 R12, R11.reuse, 0x4, R2 ;  /* 0x000000040b0c8825 */ /* 0x040fe200078e0002 */
[----:B------:R-:W1:Y:S05]  /*0f90*/  @!P0 LDC R9, c[0x0][0x388] ;  /* 0x0000e200ff098b82 */ /* 0x000e6a0000000800 */
[----:B------:R2:W3:Y:S01]  /*0fa0*/  @!P0 LDG.E R12, desc[UR6][R12.64] ;  /* 0x000000060c0c8981 */ /* 0x0004e2000c1e1900 */
[C---:B------:R-:W-:Y:S02]  /*0fb0*/  VIADD R19, R11.reuse, 0x80 ;  /* 0x000000800b137836 */ /* 0x040fe40000000000 */
[----:B------:R-:W-:-:S03]  /*0fc0*/  @!P0 IMAD.WIDE.U32 R14, R11, 0x4, R4 ;  /* 0x000000040b0e8825 */ /* 0x000fc600078e0004 */
[----:B------:R-:W-:-:S13]  /*0fd0*/  ISETP.GE.AND P1, PT, R19, R6, PT ;  /* 0x000000061300720c */ /* 0x000fda0003f26270 */
[----:B--2---:R-:W2:Y:S01]  /*0fe0*/  @!P1 LDC R13, c[0x0][0x388] ;  /* 0x0000e200ff0d9b82 */ /* 0x004ea20000000800 */
[----:B---3--:R-:W-:-:S05]  /*0ff0*/  @!P0 I2FP.F32.S32 R8, R12 ;  /* 0x0000000c00088245 */ /* 0x008fca0000201400 */
[----:B-1----:R-:W-:Y:S01]  /*1000*/  @!P0 FADD R16, R8, -R9 ;  /* 0x8000000908108221 */ /* 0x002fe20000000000 */
[----:B------:R-:W-:-:S03]  /*1010*/  IMAD.WIDE R8, R19, 0x4, R2 ;  /* 0x0000000413087825 */ /* 0x000fc600078e0202 */
[----:B------:R-:W1:Y:S02]  /*1020*/  @!P0 F2I.TRUNC.NTZ R17, R16 ;  /* 0x0000001000118305 */ /* 0x000e64000020f100 */
[----:B-1----:R1:W-:Y:S04]  /*1030*/  @!P0 STG.E desc[UR6][R14.64], R17 ;  /* 0x000000110e008986 */ /* 0x0023e8000c101906 */
[----:B------:R-:W3:Y:S02]  /*1040*/  @!P1 LDG.E R18, desc[UR6][R8.64] ;  /* 0x0000000608129981 */ /* 0x000ee4000c1e1900 */
[----:B---3--:R-:W-:-:S05]  /*1050*/  @!P1 I2FP.F32.S32 R18, R18 ;  /* 0x0000001200129245 */ /* 0x008fca0000201400 */
[----:B--2---:R-:W-:Y:S01]  /*1060*/  @!P1 FADD R18, R18, -R13 ;  /* 0x8000000d12129221 */ /* 0x004fe20000000000 */
[----:B------:R-:W-:-:S03]  /*1070*/  IADD3 R13, PT, PT, R11, 0x100, RZ ;  /* 0x000001000b0d7810 */ /* 0x000fc60007ffe0ff */
[----:B------:R-:W2:Y:S01]  /*1080*/  @!P1 F2I.TRUNC.NTZ R21, R18 ;  /* 0x0000001200159305 */ /* 0x000ea2000020f100 */
[----:B------:R-:W-:Y:S01]  /*1090*/  ISETP.GE.AND P0, PT, R13, R6, PT ;  /* 0x000000060d00720c */ /* 0x000fe20003f06270 */
[----:B------:R-:W-:-:S12]  /*10a0*/  IMAD.WIDE R12, R19, 0x4, R4 ;  /* 0x00000004130c7825 */ /* 0x000fd800078e0204 */
[----:B-1----:R-:W1:Y:S01]  /*10b0*/  @!P0 LDC R15, c[0x0][0x388] ;  /* 0x0000e200ff0f8b82 */ /* 0x002e620000000800 */
[----:B--2---:R-:W-:Y:S04]  /*10c0*/  @!P1 STG.E desc[UR6][R12.64], R21 ;  /* 0x000000150c009986 */ /* 0x004fe8000c101906 */
[----:B------:R-:W2:Y:S01]  /*10d0*/  @!P0 LDG.E R16, desc[UR6][R8.64+0x200] ;  /* 0x0002000608108981 */ /* 0x000ea2000c1e1900 */
[----:B------:R-:W-:-:S05]  /*10e0*/  VIADD R17, R11, 0x180 ;  /* 0x000001800b117836 */ /* 0x000fca0000000000 */
[----:B------:R-:W-:-:S13]  /*10f0*/  ISETP.GE.AND P1, PT, R17, R6, PT ;  /* 0x000000061100720c */ /* 0x000fda0003f26270 */
[----:B------:R-:W3:Y:S01]  /*1100*/  @!P1 LDC R17, c[0x0][0x388] ;  /* 0x0000e200ff119b82 */ /* 0x000ee20000000800 */
[----:B--2---:R-:W-:-:S05]  /*1110*/  @!P0 I2FP.F32.S32 R16, R16 ;  /* 0x0000001000108245 */ /* 0x004fca0000201400 */
[----:B-1----:R-:W-:-:S04]  /*1120*/  @!P0 FADD R16, R16, -R15 ;  /* 0x8000000f10108221 */ /* 0x002fc80000000000 */
[----:B------:R-:W1:Y:S02]  /*1130*/  @!P0 F2I.TRUNC.NTZ R15, R16 ;  /* 0x00000010000f8305 */ /* 0x000e64000020f100 */
[----:B-1----:R1:W-:Y:S04]  /*1140*/  @!P0 STG.E desc[UR6][R12.64+0x200], R15 ;  /* 0x0002000f0c008986 */ /* 0x0023e8000c101906 */
[----:B------:R-:W2:Y:S01]  /*1150*/  @!P1 LDG.E R14, desc[UR6][R8.64+0x400] ;  /* 0x00040006080e9981 */ /* 0x000ea2000c1e1900 */
[----:B------:R-:W-:-:S05]  /*1160*/  VIADD R19, R11, 0x200 ;  /* 0x000002000b137836 */ /* 0x000fca0000000000 */
[----:B------:R-:W-:-:S13]  /*1170*/  ISETP.GE.AND P0, PT, R19, R6, PT ;  /* 0x000000061300720c */ /* 0x000fda0003f06270 */
[----:B------:R-:W4:Y:S01]  /*1180*/  @!P0 LDC R19, c[0x0][0x388] ;  /* 0x0000e200ff138b82 */ /* 0x000f220000000800 */
[----:B--2---:R-:W-:-:S05]  /*1190*/  @!P1 I2FP.F32.S32 R14, R14 ;  /* 0x0000000e000e9245 */ /* 0x004fca0000201400 */
[----:B---3--:R-:W-:-:S04]  /*11a0*/  @!P1 FADD R14, R14, -R17 ;  /* 0x800000110e0e9221 */ /* 0x008fc80000000000 */
[----:B------:R-:W2:Y:S02]  /*11b0*/  @!P1 F2I.TRUNC.NTZ R17, R14 ;  /* 0x0000000e00119305 */ /* 0x000ea4000020f100 */
[----:B--2---:R2:W-:Y:S04]  /*11c0*/  @!P1 STG.E desc[UR6][R12.64+0x400], R17 ;  /* 0x000400110c009986 */ /* 0x0045e8000c101906 */
[----:B------:R-:W3:Y:S02]  /*11d0*/  @!P0 LDG.E R16, desc[UR6][R8.64+0x600] ;  /* 0x0006000608108981 */ /* 0x000ee4000c1e1900 */
[----:B---3--:R-:W-:-:S05]  /*11e0*/  @!P0 I2FP.F32.S32 R16, R16 ;  /* 0x0000001000108245 */ /* 0x008fca0000201400 */
[----:B----4-:R-:W-:Y:S01]  /*11f0*/  @!P0 FADD R16, R16, -R19 ;  /* 0x8000001310108221 */ /* 0x010fe20000000000 */
[----:B------:R-:W-:-:S03]  /*1200*/  IADD3 R19, PT, PT, R11, 0x280, RZ ;  /* 0x000002800b137810 */ /* 0x000fc60007ffe0ff */
[----:B-1----:R-:W1:Y:S01]  /*1210*/  @!P0 F2I.TRUNC.NTZ R15, R16 ;  /* 0x00000010000f8305 */ /* 0x002e62000020f100 */
[----:B------:R-:W-:-:S13]  /*1220*/  ISETP.GE.AND P1, PT, R19, R6, PT ;  /* 0x000000061300720c */ /* 0x000fda0003f26270 */
[----:B------:R-:W3:Y:S01]  /*1230*/  @!P1 LDC R19, c[0x0][0x388] ;  /* 0x0000e200ff139b82 */ /* 0x000ee20000000800 */
[----:B-1----:R1:W-:Y:S04]  /*1240*/  @!P0 STG.E desc[UR6][R12.64+0x600], R15 ;  /* 0x0006000f0c008986 */ /* 0x0023e8000c101906 */
[----:B------:R-:W4:Y:S02]  /*1250*/  @!P1 LDG.E R14, desc[UR6][R8.64+0x800] ;  /* 0x00080006080e9981 */ /* 0x000f24000c1e1900 */
[----:B----4-:R-:W-:-:S05]  /*1260*/  @!P1 I2FP.F32.S32 R14, R14 ;  /* 0x0000000e000e9245 */ /* 0x010fca0000201400 */
[----:B---3--:R-:W-:Y:S01]  /*1270*/  @!P1 FADD R14, R14, -R19 ;  /* 0x800000130e0e9221 */ /* 0x008fe20000000000 */
[----:B------:R-:W-:-:S03]  /*1280*/  VIADD R19, R11, 0x300 ;  /* 0x000003000b137836 */ /* 0x000fc60000000000 */
[----:B--2---:R-:W2:Y:S02]  /*1290*/  @!P1 F2I.TRUNC.NTZ R17, R14 ;  /* 0x0000000e00119305 */ /* 0x004ea4000020f100 */
[----:B------:R-:W-:Y:S01]  /*12a0*/  ISETP.GE.AND P0, PT, R19, R6, PT ;  /* 0x000000061300720c */ /* 0x000fe20003f06270 */
[----:B--2---:R2:W-:-:S12]  /*12b0*/  @!P1 STG.E desc[UR6][R12.64+0x800], R17 ;  /* 0x000800110c009986 */ /* 0x0045d8000c101906 */
[----:B------:R-:W3:Y:S01]  /*12c0*/  @!P0 LDC R19, c[0x0][0x388] ;  /* 0x0000e200ff138b82 */ /* 0x000ee20000000800 */
[----:B------:R-:W4:Y:S01]  /*12d0*/  @!P0 LDG.E R16, desc[UR6][R8.64+0xa00] ;  /* 0x000a000608108981 */ /* 0x000f22000c1e1900 */
[----:B------:R-:W-:Y:S01]  /*12e0*/  VIADD R11, R11, 0x380 ;  /* 0x000003800b0b7836 */ /* 0x000fe20000000000 */
[----:B------:R-:W-:Y:S01]  /*12f0*/  IADD3 R10, PT, PT, R10, 0x8, RZ ;  /* 0x000000080a0a7810 */ /* 0x000fe20007ffe0ff */
[----:B------:R-:W-:Y:S03]  /*1300*/  BSSY.RECONVERGENT B0, `(.L_x_261) ;  /* 0x000000d000007945 */ /* 0x000fe60003800200 */
[----:B------:R-:W-:Y:S02]  /*1310*/  ISETP.NE.AND P1, PT, R10, R7, PT ;  /* 0x000000070a00720c */ /* 0x000fe40003f25270 */
[----:B----4-:R-:W-:-:S05]  /*1320*/  @!P0 I2FP.F32.S32 R16, R16 ;  /* 0x0000001000108245 */ /* 0x010fca0000201400 */
[----:B---3--:R-:W-:-:S04]  /*1330*/  @!P0 FADD R16, R16, -R19 ;  /* 0x8000001310108221 */ /* 0x008fc80000000000 */
[----:B-1----:R-:W1:Y:S02]  /*1340*/  @!P0 F2I.TRUNC.NTZ R15, R16 ;  /* 0x00000010000f8305 */ /* 0x002e64000020f100 */
[----:B-1----:R2:W-:Y:S01]  /*1350*/  @!P0 STG.E desc[UR6][R12.64+0xa00], R15 ;  /* 0x000a000f0c008986 */ /* 0x0025e2000c101906 */
[----:B------:R-:W-:-:S13]  /*1360*/  ISETP.GE.AND P0, PT, R11, R6, PT ;  /* 0x000000060b00720c */ /* 0x000fda0003f06270 */
[----:B--2---:R-:W-:Y:S05]  /*1370*/  @P0 BRA `(.L_x_262) ;  /* 0x0000000000140947 */ /* 0x004fea0003800000 */
[----:B------:R-:W2:Y:S02]  /*1380*/  LDG.E R8, desc[UR6][R8.64+0xc00] ;  /* 0x000c000608087981 */ /* 0x000ea4000c1e1900 */
[----:B--2---:R-:W-:-:S05]  /*1390*/  I2FP.F32.S32 R11, R8 ;  /* 0x00000008000b7245 */ /* 0x004fca0000201400 */
[----:B0-----:R-:W-:-:S06]  /*13a0*/  FADD R11, R11, -UR4 ;  /* 0x800000040b0b7e21 */ /* 0x001fcc0008000000 */
[----:B------:R-:W0:Y:S02]  /*13b0*/  F2I.TRUNC.NTZ R11, R11 ;  /* 0x0000000b000b7305 */ /* 0x000e24000020f100 */
[----:B0-----:R1:W-:Y:S02]  /*13c0*/  STG.E desc[UR6][R12.64+0xc00], R11 ;  /* 0x000c000b0c007986 */ /* 0x0013e4000c101906 */
.L_x_262:
[----:B0-----:R-:W-:Y:S05]  /*13d0*/  BSYNC.RECONVERGENT B0 ;  /* 0x0000000000007941 */ /* 0x001fea0003800200 */
.L_x_261:
[----:B------:R-:W-:Y:S05]  /*13e0*/  @P1 BRA `(.L_x_263) ;  /* 0xfffffff800dc1947 */ /* 0x000fea000383ffff */
.L_x_260:
[----:B------:R-:W-:-:S13]  /*13f0*/  ISETP.NE.AND P0, PT, R20, RZ, PT ;  /* 0x000000ff1400720c */ /* 0x000fda0003f05270 */
[----:B------:R-:W-:Y:S05]  /*1400*/  @!P0 EXIT ;  /* 0x000000000000894d */ /* 0x000fea0003800000 */
[----:B------:R-:W0:Y:S01]  /*1410*/  LDC R8, c[0x0][0x384] ;  /* 0x0000e100ff087b82 */ /* 0x000e220000000800 */
[----:B------:R-:W-:Y:S02]  /*1420*/  ISETP.GE.U32.AND P1, PT, R20, 0x4, PT ;  /* 0x000000041400780c */ /* 0x000fe40003f26070 */
[----:B0-----:R-:W-:-:S04]  /*1430*/  LOP3.LUT R18, R8, 0x3, RZ, 0xc0, !PT ;  /* 0x0000000308127812 */ /* 0x001fc800078ec0ff */
[----:B------:R-:W-:-:S07]  /*1440*/  ISETP.NE.AND P0, PT, R18, RZ, PT ;  /* 0x000000ff1200720c */ /* 0x000fce0003f05270 */
[----:B------:R-:W-:Y:S06]  /*1450*/  @!P1 BRA `(.L_x_264) ;  /* 0x0000000000a49947 */ /* 0x000fec0003800000 */
[----:B------:R-:W-:-:S05]  /*1460*/  IMAD R9, R7, 0x80, R0 ;  /* 0x0000008007097824 */ /* 0x000fca00078e0200 */
[----:B------:R-:W-:-:S13]  /*1470*/  ISETP.GE.AND P2, PT, R9, R6, PT ;  /* 0x000000060900720c */ /* 0x000fda0003f46270 */
[C---:B-1----:R-:W-:Y:S01]  /*1480*/  @!P2 IMAD.WIDE R10, R9.reuse, 0x4, R2 ;  /* 0x00000004090aa825 */ /* 0x042fe200078e0202 */
[----:B------:R-:W0:Y:S05]  /*1490*/  @!P2 LDC R13, c[0x0][0x388] ;  /* 0x0000e200ff0dab82 */ /* 0x000e2a0000000800 */
[----:B------:R1:W2:Y:S01]  /*14a0*/  @!P2 LDG.E R10, desc[UR6][R10.64] ;  /* 0x000000060a0aa981 */ /* 0x0002a2000c1e1900 */
[----:B------:R-:W-:-:S05]  /*14b0*/  VIADD R17, R9, 0x80 ;  /* 0x0000008009117836 */ /* 0x000fca0000000000 */
        /* <DEDUP_REMOVED lines=9> */
[----:B------:R-:W-:-:S04]  /*1550*/  IADD3 R23, PT, PT, R9, 0x100, RZ ;  /* 0x0000010009177810 */ /* 0x000fc80007ffe0ff */
        /* <DEDUP_REMOVED lines=18> */
[----:B------:R-:W2:Y:S01]  /*1680*/  @!P1 LDG.E R14, desc[UR6][R14.64] ;  /* 0x000000060e0e9981 */ /* 0x000ea2000c1e1900 */
[----:B------:R-:W-:Y:S02]  /*1690*/  IADD3 R7, PT, PT, R7, 0x4, RZ ;  /* 0x0000000407077810 */ /* 0x000fe40007ffe0ff */
[----:B--2---:R-:W-:-:S05]  /*16a0*/  @!P1 I2FP.F32.S32 R10, R14 ;  /* 0x0000000e000a9245 */ /* 0x004fca0000201400 */
[----:B-1----:R-:W-:Y:S01]  /*16b0*/  @!P1 FADD R16, R10, -R11 ;  /* 0x8000000b0a109221 */ /* 0x002fe20000000000 */
[----:B------:R-:W-:-:S03]  /*16c0*/  @!P1 IMAD.WIDE R10, R19, 0x4, R4 ;  /* 0x00000004130a9825 */ /* 0x000fc600078e0204 */
[----:B------:R-:W1:Y:S02]  /*16d0*/  @!P1 F2I.TRUNC.NTZ R17, R16 ;  /* 0x0000001000119305 */ /* 0x000e64000020f100 */
[----:B-1----:R0:W-:Y:S02]  /*16e0*/  @!P1 STG.E desc[UR6][R10.64], R17 ;  /* 0x000000110a009986 */ /* 0x0021e4000c101906 */
.L_x_264:
[----:B------:R-:W-:Y:S05]  /*16f0*/  @!P0 EXIT ;  /* 0x000000000000894d */ /* 0x000fea0003800000 */
[----:B------:R-:W-:Y:S02]  /*1700*/  ISETP.NE.AND P1, PT, R18, 0x1, PT ;  /* 0x000000011200780c */ /* 0x000fe40003f25270 */
[----:B------:R-:W-:-:S04]  /*1710*/  LOP3.LUT R8, R8, 0x1, RZ, 0xc0, !PT ;  /* 0x0000000108087812 */ /* 0x000fc800078ec0ff */
[----:B------:R-:W-:-:S07]  /*1720*/  ISETP.NE.U32.AND P0, PT, R8, 0x1, PT ;  /* 0x000000010800780c */ /* 0x000fce0003f05070 */
[----:B------:R-:W-:Y:S06]  /*1730*/  @!P1 BRA `(.L_x_265) ;  /* 0x0000000000549947 */ /* 0x000fec0003800000 */
[----:B01----:R-:W-:-:S05]  /*1740*/  IMAD R11, R7, 0x80, R0 ;  /* 0x00000080070b7824 */ /* 0x003fca00078e0200 */
[----:B------:R-:W-:-:S13]  /*1750*/  ISETP.GE.AND P1, PT, R11, R6, PT ;  /* 0x000000060b00720c */ /* 0x000fda0003f26270 */
[C---:B------:R-:W-:Y:S01]  /*1760*/  @!P1 IMAD.WIDE R8, R11.reuse, 0x4, R2 ;  /* 0x000000040b089825 */ /* 0x040fe200078e0202 */
[----:B------:R-:W0:Y:S05]  /*1770*/  @!P1 LDC R13, c[0x0][0x388] ;  /* 0x0000e200ff0d9b82 */ /* 0x000e2a0000000800 */
[----:B------:R1:W2:Y:S01]  /*1780*/  @!P1 LDG.E R8, desc[UR6][R8.64] ;  /* 0x0000000608089981 */ /* 0x0002a2000c1e1900 */
[----:B------:R-:W-:-:S04]  /*1790*/  IADD3 R19, PT, PT, R11, 0x80, RZ ;  /* 0x000000800b137810 */ /* 0x000fc80007ffe0ff */
[----:B------:R-:W-:-:S13]  /*17a0*/  ISETP.GE.AND P2, PT, R19, R6, PT ;  /* 0x000000061300720c */ /* 0x000fda0003f46270 */
[----:B-1----:R-:W1:Y:S01]  /*17b0*/  @!P2 LDC R9, c[0x0][0x388] ;  /* 0x0000e200ff09ab82 */ /* 0x002e620000000800 */
[----:B--2---:R-:W-:-:S05]  /*17c0*/  @!P1 I2FP.F32.S32 R10, R8 ;  /* 0x00000008000a9245 */ /* 0x004fca0000201400 */
[----:B0-----:R-:W-:Y:S01]  /*17d0*/  @!P1 FADD R14, R10, -R13 ;  /* 0x8000000d0a0e9221 */ /* 0x001fe20000000000 */
[----:B------:R-:W-:-:S03]  /*17e0*/  @!P1 IMAD.WIDE R10, R11, 0x4, R4 ;  /* 0x000000040b0a9825 */ /* 0x000fc600078e0204 */
[----:B------:R-:W0:Y:S01]  /*17f0*/  @!P1 F2I.TRUNC.NTZ R15, R14 ;  /* 0x0000000e000f9305 */ /* 0x000e22000020f100 */
[----:B------:R-:W-:Y:S01]  /*1800*/  @!P2 IMAD.WIDE R12, R19, 0x4, R2 ;  /* 0x00000004130ca825 */ /* 0x000fe200078e0202 */
[----:B0-----:R2:W-:Y:S05]  /*1810*/  @!P1 STG.E desc[UR6][R10.64], R15 ;  /* 0x0000000f0a009986 */ /* 0x0015ea000c101906 */
[----:B------:R-:W3:Y:S01]  /*1820*/  @!P2 LDG.E R12, desc[UR6][R12.64] ;  /* 0x000000060c0ca981 */ /* 0x000ee2000c1e1900 */
[----:B------:R-:W-:Y:S01]  /*1830*/  VIADD R7, R7, 0x2 ;  /* 0x0000000207077836 */ /* 0x000fe20000000000 */
[----:B---3--:R-:W-:-:S05]  /*1840*/  @!P2 I2FP.F32.S32 R8, R12 ;  /* 0x0000000c0008a245 */ /* 0x008fca0000201400 */
[----:B-1----:R-:W-:Y:S01]  /*1850*/  @!P2 FADD R16, R8, -R9 ;  /* 0x800000090810a221 */ /* 0x002fe20000000000 */
[----:B------:R-:W-:-:S03]  /*1860*/  @!P2 IMAD.WIDE R8, R19, 0x4, R4 ;  /* 0x000000041308a825 */ /* 0x000fc600078e0204 */
[----:B------:R-:W0:Y:S02]  /*1870*/  @!P2 F2I.TRUNC.NTZ R17, R16 ;  /* 0x000000100011a305 */ /* 0x000e24000020f100 */
[----:B0-----:R2:W-:Y:S02]  /*1880*/  @!P2 STG.E desc[UR6][R8.64], R17 ;  /* 0x000000110800a986 */ /* 0x0015e4000c101906 */
.L_x_265:
[----:B------:R-:W-:Y:S05]  /*1890*/  @P0 EXIT ;  /* 0x000000000000094d */ /* 0x000fea0003800000 */
[----:B0-2---:R-:W-:-:S04]  /*18a0*/  LEA R9, R7, R0, 0x7 ;  /* 0x0000000007097211 */ /* 0x005fc800078e38ff */
        /* <DEDUP_REMOVED lines=11> */
.L_x_266:
        /* <DEDUP_REMOVED lines=10> */
.L_x_311:


//--------------------- .text._ZN3cub18CUB_300001_SM_10006detail9transform16transform_kernelINS2_10policy_hubILb1EN4cuda3std3__45tupleIJN6thrust24THRUST_300001_SM_1000_NS6detail15normal_iteratorINSA_10device_ptrIiEEEESF_EEEE10policy1000El13saxpy_functorSF_JPiSK_EEEvT0_iT1_T2_DpNS2_10kernel_argIT3_EE --------------------------
	.section	.text._ZN3cub18CUB_300001_SM_10006detail9transform16transform_kernelINS2_10policy_hubILb1EN4cuda3std3__45tupleIJN6thrust24THRUST_300001_SM_1000_NS6detail15normal_iteratorINSA_10device_ptrIiEEEESF_EEEE10policy1000El13saxpy_functorSF_JPiSK_EEEvT0_iT1_T2_DpNS2_10kernel_argIT3_EE,"ax",@progbits
	.align	128
        .global         _ZN3cub18CUB_300001_SM_10006detail9transform16transform_kernelINS2_10policy_hubILb1EN4cuda3std3__45tupleIJN6thrust24THRUST_300001_SM_1000_NS6detail15normal_iteratorINSA_10device_ptrIiEEEESF_EEEE10policy1000El13saxpy_functorSF_JPiSK_EEEvT0_iT1_T2_DpNS2_10kernel_argIT3_EE
        .type           _ZN3cub18CUB_300001_SM_10006detail9transform16transform_kernelINS2_10policy_hubILb1EN4cuda3std3__45tupleIJN6thrust24THRUST_300001_SM_1000_NS6detail15normal_iteratorINSA_10device_ptrIiEEEESF_EEEE10policy1000El13saxpy_functorSF_JPiSK_EEEvT0_iT1_T2_DpNS2_10kernel_argIT3_EE,@function
        .size           _ZN3cub18CUB_300001_SM_10006detail9transform16transform_kernelINS2_10policy_hubILb1EN4cuda3std3__45tupleIJN6thrust24THRUST_300001_SM_1000_NS6detail15normal_iteratorINSA_10device_ptrIiEEEESF_EEEE10policy1000El13saxpy_functorSF_JPiSK_EEEvT0_iT1_T2_DpNS2_10kernel_argIT3_EE,(.L_x_312 - _ZN3cub18CUB_300001_SM_10006detail9transform16transform_kernelINS2_10policy_hubILb1EN4cuda3std3__45tupleIJN6thrust24THRUST_300001_SM_1000_NS6detail15normal_iteratorINSA_10device_ptrIiEEEESF_EEEE10policy1000El13saxpy_functorSF_JPiSK_EEEvT0_iT1_T2_DpNS2_10kernel_argIT3_EE)
        .other          _ZN3cub18CUB_300001_SM_10006detail9transform16transform_kernelINS2_10policy_hubILb1EN4cuda3std3__45tupleIJN6thrust24THRUST_300001_SM_1000_NS6detail15normal_iteratorINSA_10device_ptrIiEEEESF_EEEE10policy1000El13saxpy_functorSF_JPiSK_EEEvT0_iT1_T2_DpNS2_10kernel_argIT3_EE,@"STO_CUDA_ENTRY STV_DEFAULT"
_ZN3cub18CUB_300001_SM_10006detail9transform16transform_kernelINS2_10policy_hubILb1EN4cuda3std3__45tupleIJN6thrust24THRUST_300001_SM_1000_NS6detail15normal_iteratorINSA_10device_ptrIiEEEESF_EEEE10policy1000El13saxpy_functorSF_JPiSK_EEEvT0_iT1_T2_DpNS2_10kernel_argIT3_EE:
.text._ZN3cub18CUB_300001_SM_10006detail9transform16transform_kernelINS2_10policy_hubILb1EN4cuda3std3__45tupleIJN6thrust24THRUST_300001_SM_1000_NS6detail15normal_iteratorINSA_10device_ptrIiEEEESF_EEEE10policy1000El13saxpy_functorSF_JPiSK_EEEvT0_iT1_T2_DpNS2_10kernel_argIT3_EE:
        /* <DEDUP_REMOVED lines=20> */
[----:B------:R-:W0:Y:S01]  /*0140*/  LDCU.64 UR4, c[0x0][0x398] ;  /* 0x00007300ff0477ac */ /* 0x000e220008000a00 */
[C---:B------:R-:W-:Y:S01]  /*0150*/  IMAD.SHL.U32 R6, R2.reuse, 0x4, RZ ;  /* 0x0000000402067824 */ /* 0x040fe200078e00ff */
[----:B------:R-:W-:Y:S01]  /*0160*/  SHF.L.U64.HI R12, R2, 0x2, R7 ;  /* 0x00000002020c7819 */ /* 0x000fe20000010207 */
[----:B------:R-:W-:Y:S01]  /*0170*/  BSSY.RECONVERGENT B1, `(.L_x_269) ;  /* 0x000000b000017945 */ /* 0x000fe20003800200 */
[----:B------:R-:W-:Y:S02]  /*0180*/  IMAD.MOV.U32 R15, RZ, RZ, R13 ;  /* 0x000000ffff0f7224 */ /* 0x000fe400078e000d */
[----:B0-----:R-:W-:-:S04]  /*0190*/  IADD3 R10, P0, PT, R6, UR4, RZ ;  /* 0x00000004060a7c10 */ /* 0x001fc8000ff1e0ff */
[----:B------:R-:W-:-:S03]  /*01a0*/  IADD3.X R11, PT, PT, R12, UR5, RZ, P0, !PT ;  /* 0x000000050c0b7c10 */ /* 0x000fc600087fe4ff */
[----:B------:R-:W-:-:S07]  /*01b0*/  IMAD.WIDE.U32 R10, R9, 0x80, R10 ;  /* 0x00000080090a7825 */ /* 0x000fce00078e000a */
.L_x_270:
[----:B------:R-:W-:Y:S01]  /*01c0*/  VIADD R15, R15, 0x4000 ;  /* 0x000040000f0f7836 */ /* 0x000fe20000000000 */
[----:B------:R0:W-:Y:S04]  /*01d0*/  CCTL.E.PF2 [R10] ;  /* 0x000000000a00798f */ /* 0x0001e80000800100 */
[----:B------:R-:W-:Y:S02]  /*01e0*/  ISETP.GE.AND P0, PT, R15, R4, PT ;  /* 0x000000040f00720c */ /* 0x000fe40003f06270 */
[----:B0-----:R-:W-:-:S05]  /*01f0*/  IADD3 R10, P1, PT, R10, 0x4000, RZ ;  /* 0x000040000a0a7810 */ /* 0x001fca0007f3e0ff */
[----:B------:R-:W-:-:S06]  /*0200*/  IMAD.X R11, RZ, RZ, R11, P1 ;  /* 0x000000ffff0b7224 */ /* 0x000fcc00008e060b */
[----:B------:R-:W-:Y:S05]  /*0210*/  @!P0 BRA `(.L_x_270) ;  /* 0xfffffffc00e88947 */ /* 0x000fea000383ffff */
[----:B------:R-:W-:Y:S05]  /*0220*/  BSYNC.RECONVERGENT B1 ;  /* 0x0000000000017941 */ /* 0x000fea0003800200 */
.L_x_269:
[----:B------:R-:W0:Y:S02]  /*0230*/  LDCU.64 UR4, c[0x0][0x3a8] ;  /* 0x00007500ff0477ac */ /* 0x000e240008000a00 */
[----:B0-----:R-:W-:-:S04]  /*0240*/  IADD3 R10, P0, PT, R6, UR4, RZ ;  /* 0x00000004060a7c10 */ /* 0x001fc8000ff1e0ff */
[----:B------:R-:W-:-:S03]  /*0250*/  IADD3.X R11, PT, PT, R12, UR5, RZ, P0, !PT ;  /* 0x000000050c0b7c10 */ /* 0x000fc600087fe4ff */
[----:B------:R-:W-:-:S07]  /*0260*/  IMAD.WIDE.U32 R10, R9, 0x80, R10 ;  /* 0x00000080090a7825 */ /* 0x000fce00078e000a */
.L_x_271:
[----:B------:R-:W-:Y:S01]  /*0270*/  VIADD R13, R13, 0x4000 ;  /* 0x000040000d0d7836 */ /* 0x000fe20000000000 */
[----:B------:R0:W-:Y:S04]  /*0280*/  CCTL.E.PF2 [R10] ;  /* 0x000000000a00798f */ /* 0x0001e80000800100 */
[----:B------:R-:W-:Y:S02]  /*0290*/  ISETP.GE.AND P0, PT, R13, R4, PT ;  /* 0x000000040d00720c */ /* 0x000fe40003f06270 */
[----:B0-----:R-:W-:-:S05]  /*02a0*/  IADD3 R10, P1, PT, R10, 0x4000, RZ ;  /* 0x000040000a0a7810 */ /* 0x001fca0007f3e0ff */
[----:B------:R-:W-:-:S06]  /*02b0*/  IMAD.X R11, RZ, RZ, R11, P1 ;  /* 0x000000ffff0b7224 */ /* 0x000fcc00008e060b */
[----:B------:R-:W-:Y:S05]  /*02c0*/  @!P0 BRA `(.L_x_271) ;  /* 0xfffffffc00e88947 */ /* 0x000fea000383ffff */
.L_x_268:
[----:B------:R-:W-:Y:S05]  /*02d0*/  BSYNC.RECONVERGENT B0 ;  /* 0x0000000000007941 */ /* 0x000fea0003800200 */
.L_x_267:
[----:B------:R-:W0:Y:S01]  /*02e0*/  LDCU.128 UR8, c[0x0][0x390] ;  /* 0x00007200ff0877ac */ /* 0x000e220008000c00 */
[----:B------:R-:W-:Y:S01]  /*02f0*/  ISETP.NE.AND P0, PT, R5, R8, PT ;  /* 0x000000080500720c */ /* 0x000fe20003f05270 */
[C---:B------:R-:W-:Y:S01]  /*0300*/  IMAD.SHL.U32 R10, R2.reuse, 0x4, RZ ;  /* 0x00000004020a7824 */ /* 0x040fe200078e00ff */
[----:B------:R-:W-:Y:S01]  /*0310*/  SHF.L.U64.HI R3, R2, 0x2, R7 ;  /* 0x0000000202037819 */ /* 0x000fe20000010207 */
[----:B------:R-:W1:Y:S03]  /*0320*/  LDCU.64 UR6, c[0x0][0x3a8] ;  /* 0x00007500ff0677ac */ /* 0x000e660008000a00 */
[----:B------:R-:W-:Y:S01]  /*0330*/  R2UR UR15, R3 ;  /* 0x00000000030f72ca */ /* 0x000fe200000e0000 */
[----:B------:R-:W2:Y:S01]  /*0340*/  LDCU.64 UR12, c[0x0][0x358] ;  /* 0x00006b00ff0c77ac */ /* 0x000ea20008000a00 */
[C---:B------:R-:W-:Y:S02]  /*0350*/  R2UR UR14, R10.reuse ;  /* 0x000000000a0e72ca */ /* 0x040fe400000e0000 */
[----:B0-----:R-:W-:-:S02]  /*0360*/  IADD3 R6, P2, PT, R10, UR10, RZ ;  /* 0x0000000a0a067c10 */ /* 0x001fc4000ff5e0ff */
[C---:B------:R-:W-:Y:S02]  /*0370*/  IADD3 R2, P1, PT, R10.reuse, UR8, RZ ;  /* 0x000000080a027c10 */ /* 0x040fe4000ff3e0ff */
[----:B-1----:R-:W-:Y:S02]  /*0380*/  IADD3 R4, P3, PT, R10, UR6, RZ ;  /* 0x000000060a047c10 */ /* 0x002fe4000ff7e0ff */
[C---:B------:R-:W-:Y:S02]  /*0390*/  IADD3.X R7, PT, PT, R3.reuse, UR11, RZ, P2, !PT ;  /* 0x0000000b03077c10 */ /* 0x040fe400097fe4ff */
[C---:B------:R-:W-:Y:S02]  /*03a0*/  IADD3.X R5, PT, PT, R3.reuse, UR7, RZ, P3, !PT ;  /* 0x0000000703057c10 */ /* 0x040fe40009ffe4ff */
[----:B------:R-:W-:Y:S01]  /*03b0*/  IADD3.X R3, PT, PT, R3, UR9, RZ, P1, !PT ;  /* 0x0000000903037c10 */ /* 0x000fe20008ffe4ff */
[----:B--2---:R-:W-:Y:S06]  /*03c0*/  @!P0 BRA `(.L_x_272) ;  /* 0x00000010009c8947 */ /* 0x004fec0003800000 */
        /* <DEDUP_REMOVED lines=8> */
[----:B------:R-:W0:Y:S03]  /*0450*/  @!P0 LDC R19, c[0x0][0x38c] ;  /* 0x0000e300ff138b82 */ /* 0x000e260000000800 */
[C---:B------:R-:W-:Y:S02]  /*0460*/  @!P0 IMAD.WIDE.U32 R16, R9.reuse, 0x4, R4 ;  /* 0x0000000409108825 */ /* 0x040fe400078e0004 */
[----:B------:R-:W2:Y:S04]  /*0470*/  @!P0 LDG.E R10, desc[UR12][R10.64] ;  /* 0x0000000c0a0a8981 */ /* 0x000ea8000c1e1900 */
[----:B------:R-:W3:Y:S01]  /*0480*/  @!P0 LDG.E R16, desc[UR12][R16.64] ;  /* 0x0000000c10108981 */ /* 0x000ee2000c1e1900 */
[----:B------:R-:W-:-:S02]  /*0490*/  VIADD R23, R9, 0x80 ;  /* 0x0000008009177836 */ /* 0x000fc40000000000 */
[----:B------:R-:W-:-:S03]  /*04a0*/  @!P0 IMAD.WIDE.U32 R20, R9, 0x4, R2 ;  /* 0x0000000409148825 */ /* 0x000fc600078e0002 */
[C---:B------:R-:W-:Y:S01]  /*04b0*/  ISETP.GE.AND P1, PT, R23.reuse, R8, PT ;  /* 0x000000081700720c */ /* 0x040fe20003f26270 */
[----:B------:R-:W-:Y:S01]  /*04c0*/  IMAD.WIDE R14, R23, 0x4, R6 ;  /* 0x00000004170e7825 */ /* 0x000fe200078e0206 */
[----:B--2---:R-:W-:Y:S02]  /*04d0*/  @!P0 I2FP.F32.S32 R12, R10 ;  /* 0x0000000a000c8245 */ /* 0x004fe40000201400 */
[----:B---3--:R-:W-:-:S09]  /*04e0*/  @!P0 I2FP.F32.S32 R13, R16 ;  /* 0x00000010000d8245 */ /* 0x008fd20000201400 */
[----:B------:R-:W1:Y:S01]  /*04f0*/  @!P1 LDC R16, c[0x0][0x38c] ;  /* 0x0000e300ff109b82 */ /* 0x000e620000000800 */
[----:B0-----:R-:W-:Y:S01]  /*0500*/  @!P0 FFMA R19, R12, R19, R13 ;  /* 0x000000130c138223 */ /* 0x001fe2000000000d */
[----:B------:R-:W-:-:S05]  /*0510*/  IMAD.WIDE R12, R23, 0x4, R4 ;  /* 0x00000004170c7825 */ /* 0x000fca00078e0204 */
[----:B------:R-:W0:Y:S02]  /*0520*/  @!P0 F2I.TRUNC.NTZ R19, R19 ;  /* 0x0000001300138305 */ /* 0x000e24000020f100 */
[----:B0-----:R0:W-:Y:S04]  /*0530*/  @!P0 STG.E desc[UR12][R20.64], R19 ;  /* 0x0000001314008986 */ /* 0x0011e8000c10190c */
[----:B------:R-:W2:Y:S04]  /*0540*/  @!P1 LDG.E R10, desc[UR12][R14.64] ;  /* 0x0000000c0e0a9981 */ /* 0x000ea8000c1e1900 */
[----:B------:R-:W3:Y:S01]  /*0550*/  @!P1 LDG.E R11, desc[UR12][R12.64] ;  /* 0x0000000c0c0b9981 */ /* 0x000ee2000c1e1900 */
[----:B------:R-:W-:-:S05]  /*0560*/  VIADD R17, R9, 0x100 ;  /* 0x0000010009117836 */ /* 0x000fca0000000000 */
[----:B------:R-:W-:-:S13]  /*0570*/  ISETP.GE.AND P0, PT, R17, R8, PT ;  /* 0x000000081100720c */ /* 0x000fda0003f06270 */
[----:B0-----:R-:W0:Y:S01]  /*0580*/  @!P0 LDC R21, c[0x0][0x38c] ;  /* 0x0000e300ff158b82 */ /* 0x001e220000000800 */
[----:B--2---:R-:W-:Y:S02]  /*0590*/  @!P1 I2FP.F32.S32 R10, R10 ;  /* 0x0000000a000a9245 */ /* 0x004fe40000201400 */
[----:B---3--:R-:W-:-:S05]  /*05a0*/  @!P1 I2FP.F32.S32 R11, R11 ;  /* 0x0000000b000b9245 */ /* 0x008fca0000201400 */
[----:B-1----:R-:W-:Y:S01]  /*05b0*/  @!P1 FFMA R10, R10, R16, R11 ;  /* 0x000000100a0a9223 */ /* 0x002fe2000000000b */
[----:B------:R-:W-:-:S03]  /*05c0*/  IMAD.WIDE R16, R23, 0x4, R2 ;  /* 0x0000000417107825 */ /* 0x000fc600078e0202 */
[----:B------:R-:W1:Y:S02]  /*05d0*/  @!P1 F2I.TRUNC.NTZ R11, R10 ;  /* 0x0000000a000b9305 */ /* 0x000e64000020f100 */
[----:B-1----:R1:W-:Y:S04]  /*05e0*/  @!P1 STG.E desc[UR12][R16.64], R11 ;  /* 0x0000000b10009986 */ /* 0x0023e8000c10190c */
[----:B------:R-:W2:Y:S04]  /*05f0*/  @!P0 LDG.E R19, desc[UR12][R14.64+0x200] ;  /* 0x0002000c0e138981 */ /* 0x000ea8000c1e1900 */
[----:B------:R-:W3:Y:S01]  /*0600*/  @!P0 LDG.E R20, desc[UR12][R12.64+0x200] ;  /* 0x0002000c0c148981 */ /* 0x000ee2000c1e1900 */
[----:B--2---:R-:W-:-:S02]  /*0610*/  @!P0 I2FP.F32.S32 R19, R19 ;  /* 0x0000001300138245 */ /* 0x004fc40000201400 */
[----:B---3--:R-:W-:-:S05]  /*0620*/  @!P0 I2FP.F32.S32 R20, R20 ;  /* 0x0000001400148245 */ /* 0x008fca0000201400 */
[----:B0-----:R-:W-:Y:S01]  /*0630*/  @!P0 FFMA R19, R19, R21, R20 ;  /* 0x0000001513138223 */ /* 0x001fe20000000014 */
[----:B------:R-:W-:-:S05]  /*0640*/  VIADD R21, R9, 0x180 ;  /* 0x0000018009157836 */ /* 0x000fca0000000000 */
[----:B------:R-:W0:Y:S01]  /*0650*/  @!P0 F2I.TRUNC.NTZ R19, R19 ;  /* 0x0000001300138305 */ /* 0x000e22000020f100 */
[----:B------:R-:W-:-:S13]  /*0660*/  ISETP.GE.AND P1, PT, R21, R8, PT ;  /* 0x000000081500720c */ /* 0x000fda0003f26270 */
[----:B------:R-:W2:Y:S01]  /*0670*/  @!P1 LDC R20, c[0x0][0x38c] ;  /* 0x0000e300ff149b82 */ /* 0x000ea20000000800 */
[----:B0-----:R0:W-:Y:S04]  /*0680*/  @!P0 STG.E desc[UR12][R16.64+0x200], R19 ;  /* 0x0002001310008986 */ /* 0x0011e8000c10190c */
[----:B------:R-:W3:Y:S04]  /*0690*/  @!P1 LDG.E R10, desc[UR12][R14.64+0x400] ;  /* 0x0004000c0e0a9981 */ /* 0x000ee8000c1e1900 */
[----:B-1----:R-:W4:Y:S01]  /*06a0*/  @!P1 LDG.E R11, desc[UR12][R12.64+0x400] ;  /* 0x0004000c0c0b9981 */ /* 0x002f22000c1e1900 */
[----:B------:R-:W-:-:S05]  /*06b0*/  VIADD R21, R9, 0x200 ;  /* 0x0000020009157836 */ /* 0x000fca0000000000 */
[----:B------:R-:W-:-:S13]  /*06c0*/  ISETP.GE.AND P0, PT, R21, R8, PT ;  /* 0x000000081500720c */ /* 0x000fda0003f06270 */
[----:B------:R-:W1:Y:S01]  /*06d0*/  @!P0 LDC R21, c[0x0][0x38c] ;  /* 0x0000e300ff158b82 */ /* 0x000e620000000800 */
[----:B---3--:R-:W-:Y:S02]  /*06e0*/  @!P1 I2FP.F32.S32 R10, R10 ;  /* 0x0000000a000a9245 */ /* 0x008fe40000201400 */
[----:B----4-:R-:W-:-:S05]  /*06f0*/  @!P1 I2FP.F32.S32 R11, R11 ;  /* 0x0000000b000b9245 */ /* 0x010fca0000201400 */
[----:B--2---:R-:W-:-:S04]  /*0700*/  @!P1 FFMA R10, R10, R20, R11 ;  /* 0x000000140a0a9223 */ /* 0x004fc8000000000b */
[----:B------:R-:W2:Y:S02]  /*0710*/  @!P1 F2I.TRUNC.NTZ R11, R10 ;  /* 0x0000000a000b9305 */ /* 0x000ea4000020f100 */
[----:B--2---:R2:W-:Y:S04]  /*0720*/  @!P1 STG.E desc[UR12][R16.64+0x400], R11 ;  /* 0x0004000b10009986 */ /* 0x0045e8000c10190c */
[----:B0-----:R-:W3:Y:S04]  /*0730*/  @!P0 LDG.E R19, desc[UR12][R14.64+0x600] ;  /* 0x0006000c0e138981 */ /* 0x001ee8000c1e1900 */
[----:B------:R-:W4:Y:S01]  /*0740*/  @!P0 LDG.E R20, desc[UR12][R12.64+0x600] ;  /* 0x0006000c0c148981 */ /* 0x000f22000c1e1900 */
[----:B---3--:R-:W-:-:S02]  /*0750*/  @!P0 I2FP.F32.S32 R19, R19 ;  /* 0x0000001300138245 */ /* 0x008fc40000201400 */
[----:B----4-:R-:W-:-:S05]  /*0760*/  @!P0 I2FP.F32.S32 R20, R20 ;  /* 0x0000001400148245 */ /* 0x010fca0000201400 */
[----:B-1----:R-:W-:Y:S01]  /*0770*/  @!P0 FFMA R19, R19, R21, R20 ;  /* 0x0000001513138223 */ /* 0x002fe20000000014 */
[----:B------:R-:W-:-:S05]  /*0780*/  VIADD R21, R9, 0x280 ;  /* 0x0000028009157836 */ /* 0x000fca0000000000 */
[----:B------:R-:W0:Y:S01]  /*0790*/  @!P0 F2I.TRUNC.NTZ R19, R19 ;  /* 0x0000001300138305 */ /* 0x000e22000020f100 */
[----:B------:R-:W-:-:S13]  /*07a0*/  ISETP.GE.AND P1, PT, R21, R8, PT ;  /* 0x000000081500720c */ /* 0x000fda0003f26270 */
[----:B------:R-:W1:Y:S01]  /*07b0*/  @!P1 LDC R20, c[0x0][0x38c] ;  /* 0x0000e300ff149b82 */ /* 0x000e620000000800 */
[----:B0-----:R0:W-:Y:S04]  /*07c0*/  @!P0 STG.E desc[UR12][R16.64+0x600], R19 ;  /* 0x0006001310008986 */ /* 0x0011e8000c10190c */
[----:B------:R-:W3:Y:S04]  /*07d0*/  @!P1 LDG.E R10, desc[UR12][R14.64+0x800] ;  /* 0x0008000c0e0a9981 */ /* 0x000ee8000c1e1900 */
[----:B--2---:R-:W2:Y:S01]  /*07e0*/  @!P1 LDG.E R11, desc[UR12][R12.64+0x800] ;  /* 0x0008000c0c0b9981 */ /* 0x004ea2000c1e1900 */
[----:B------:R-:W-:-:S05]  /*07f0*/  VIADD R21, R9, 0x300 ;  /* 0x0000030009157836 */ /* 0x000fca0000000000 */
[----:B------:R-:W-:-:S13]  /*0800*/  ISETP.GE.AND P0, PT, R21, R8, PT ;  /* 0x000000081500720c */ /* 0x000fda0003f06270 */
[----:B------:R-:W4:Y:S01]  /*0810*/  @!P0 LDC R21, c[0x0][0x38c] ;  /* 0x0000e300ff158b82 */ /* 0x000f220000000800 */
[----:B---3--:R-:W-:Y:S02]  /*0820*/  @!P1 I2FP.F32.S32 R10, R10 ;  /* 0x0000000a000a9245 */ /* 0x008fe40000201400 */
[----:B--2---:R-:W-:-:S05]  /*0830*/  @!P1 I2FP.F32.S32 R11, R11 ;  /* 0x0000000b000b9245 */ /* 0x004fca0000201400 */
[----:B-1----:R-:W-:-:S04]  /*0840*/  @!P1 FFMA R10, R10, R20, R11 ;  /* 0x000000140a0a9223 */ /* 0x002fc8000000000b */
[----:B------:R-:W1:Y:S02]  /*0850*/  @!P1 F2I.TRUNC.NTZ R11, R10 ;  /* 0x0000000a000b9305 */ /* 0x000e64000020f100 */
[----:B-1----:R1:W-:Y:S04]  /*0860*/  @!P1 STG.E desc[UR12][R16.64+0x800], R11 ;  /* 0x0008000b10009986 */ /* 0x0023e8000c10190c */
[----:B0-----:R-:W2:Y:S04]  /*0870*/  @!P0 LDG.E R19, desc[UR12][R14.64+0xa00] ;  /* 0x000a000c0e138981 */ /* 0x001ea8000c1e1900 */
[----:B------:R-:W3:Y:S01]  /*0880*/  @!P0 LDG.E R20, desc[UR12][R12.64+0xa00] ;  /* 0x000a000c0c148981 */ /* 0x000ee2000c1e1900 */
[----:B--2---:R-:W-:-:S02]  /*0890*/  @!P0 I2FP.F32.S32 R19, R19 ;  /* 0x0000001300138245 */ /* 0x004fc40000201400 */
[----:B---3--:R-:W-:-:S05]  /*08a0*/  @!P0 I2FP.F32.S32 R20, R20 ;  /* 0x0000001400148245 */ /* 0x008fca0000201400 */
[----:B----4-:R-:W-:Y:S01]  /*08b0*/  @!P0 FFMA R19, R19, R21, R20 ;  /* 0x0000001513138223 */ /* 0x010fe20000000014 */
[----:B------:R-:W-:-:S05]  /*08c0*/  VIADD R21, R9, 0x380 ;  /* 0x0000038009157836 */ /* 0x000fca0000000000 */
[----:B------:R-:W0:Y:S01]  /*08d0*/  @!P0 F2I.TRUNC.NTZ R19, R19 ;  /* 0x0000001300138305 */ /* 0x000e22000020f100 */
[----:B------:R-:W-:-:S13]  /*08e0*/  ISETP.GE.AND P1, PT, R21, R8, PT ;  /* 0x000000081500720c */ /* 0x000fda0003f26270 */
[----:B------:R-:W2:Y:S01]  /*08f0*/  @!P1 LDC R20, c[0x0][0x38c] ;  /* 0x0000e300ff149b82 */ /* 0x000ea20000000800 */
[----:B0-----:R0:W-:Y:S04]  /*0900*/  @!P0 STG.E desc[UR12][R16.64+0xa00], R19 ;  /* 0x000a001310008986 */ /* 0x0011e8000c10190c */
[----:B------:R-:W3:Y:S04]  /*0910*/  @!P1 LDG.E R10, desc[UR12][R14.64+0xc00] ;  /* 0x000c000c0e0a9981 */ /* 0x000ee8000c1e1900 */
[----:B-1----:R-:W4:Y:S01]  /*0920*/  @!P1 LDG.E R11, desc[UR12][R12.64+0xc00] ;  /* 0x000c000c0c0b9981 */ /* 0x002f22000c1e1900 */
[----:B---3--:R-:W-:-:S02]  /*0930*/  @!P1 I2FP.F32.S32 R10, R10 ;  /* 0x0000000a000a9245 */ /* 0x008fc40000201400 */
[----:B----4-:R-:W-:-:S05]  /*0940*/  @!P1 I2FP.F32.S32 R11, R11 ;  /* 0x0000000b000b9245 */ /* 0x010fca0000201400 */
[----:B--2---:R-:W-:Y:S01]  /*0950*/  @!P1 FFMA R11, R10, R20, R11 ;  /* 0x000000140a0b9223 */ /* 0x004fe2000000000b */
[----:B------:R-:W-:-:S04]  /*0960*/  LOP3.LUT R10, R0, 0x7ffffff8, RZ, 0xc0, !PT ;  /* 0x7ffffff8000a7812 */ /* 0x000fc800078ec0ff */
[----:B------:R-:W-:Y:S01]  /*0970*/  ISETP.NE.AND P0, PT, R10, 0x8, PT ;  /* 0x000000080a00780c */ /* 0x000fe20003f05270 */
[----:B------:R-:W1:Y:S02]  /*0980*/  @!P1 F2I.TRUNC.NTZ R11, R11 ;  /* 0x0000000b000b9305 */ /* 0x000e64000020f100 */
[----:B-1----:R0:W-:Y:S10]  /*0990*/  @!P1 STG.E desc[UR12][R16.64+0xc00], R11 ;  /* 0x000c000b10009986 */ /* 0x0021f4000c10190c */
[----:B------:R-:W-:Y:S05]  /*09a0*/  @!P0 BRA `(.L_x_273) ;  /* 0x0000000400748947 */ /* 0x000fea0003800000 */
[----:B------:R-:W-:Y:S01]  /*09b0*/  IMAD.MOV.U32 R0, RZ, RZ, 0x8 ;  /* 0x00000008ff007424 */ /* 0x000fe200078e00ff */
[----:B------:R-:W1:Y:S06]  /*09c0*/  LDCU UR4, c[0x0][0x38c] ;  /* 0x00007180ff0477ac */ /* 0x000e6c0008000800 */
.L_x_276:
[----:B0-----:R-:W-:-:S05]  /*09d0*/  IMAD R11, R0, 0x80, R9 ;  /* 0x00000080000b7824 */ /* 0x001fca00078e0209 */
[----:B------:R-:W-:-:S13]  /*09e0*/  ISETP.GE.AND P0, PT, R11, R8, PT ;  /* 0x000000080b00720c */ /* 0x000fda0003f06270 */
[C---:B------:R-:W-:Y:S01]  /*09f0*/  @!P0 IMAD.WIDE.U32 R12, R11.reuse, 0x4, R6 ;  /* 0x000000040b0c8825 */ /* 0x040fe200078e0006 */
[----:B------:R-:W0:Y:S03]  /*0a00*/  @!P0 LDC R24, c[0x0][0x38c] ;  /* 0x0000e300ff188b82 */ /* 0x000e260000000800 */
[C---:B------:R-:W-:Y:S02]  /*0a10*/  @!P0 IMAD.WIDE.U32 R20, R11.reuse, 0x4, R4 ;  /* 0x000000040b148825 */ /* 0x040fe400078e0004 */
[----:B------:R-:W2:Y:S04]  /*0a20*/  @!P0 LDG.E R12, desc[UR12][R12.64] ;  /* 0x0000000c0c0c8981 */ /* 0x000ea8000c1e1900 */
[----:B------:R3:W4:Y:S01]  /*0a30*/  @!P0 LDG.E R20, desc[UR12][R20.64] ;  /* 0x0000000c14148981 */ /* 0x000722000c1e1900 */
[----:B------:R-:W-:-:S02]  /*0a40*/  VIADD R19, R11, 0x80 ;  /* 0x000000800b137836 */ /* 0x000fc40000000000 */
[----:B------:R-:W-:-:S03]  /*0a50*/  @!P0 IMAD.WIDE.U32 R22, R11, 0x4, R2 ;  /* 0x000000040b168825 */ /* 0x000fc600078e0002 */
[C---:B------:R-:W-:Y:S01]  /*0a60*/  ISETP.GE.AND P1, PT, R19.reuse, R8, PT ;  /* 0x000000081300720c */ /* 0x040fe20003f26270 */
[----:B------:R-:W-:-:S12]  /*0a70*/  IMAD.WIDE R16, R19, 0x4, R6 ;  /* 0x0000000413107825 */ /* 0x000fd800078e0206 */
[----:B---3--:R-:W3:Y:S01]  /*0a80*/  @!P1 LDC R21, c[0x0][0x38c] ;  /* 0x0000e300ff159b82 */ /* 0x008ee20000000800 */
[----:B--2---:R-:W-:Y:S02]  /*0a90*/  @!P0 I2FP.F32.S32 R14, R12 ;  /* 0x0000000c000e8245 */ /* 0x004fe40000201400 */
[----:B----4-:R-:W-:-:S05]  /*0aa0*/  @!P0 I2FP.F32.S32 R15, R20 ;  /* 0x00000014000f8245 */ /* 0x010fca0000201400 */
[----:B0-----:R-:W-:Y:S01]  /*0ab0*/  @!P0 FFMA R24, R14, R24, R15 ;  /* 0x000000180e188223 */ /* 0x001fe2000000000f */
[----:B------:R-:W-:-:S03]  /*0ac0*/  IMAD.WIDE R14, R19, 0x4, R4 ;  /* 0x00000004130e7825 */ /* 0x000fc600078e0204 */
[----:B------:R-:W0:Y:S02]  /*0ad0*/  @!P0 F2I.TRUNC.NTZ R25, R24 ;  /* 0x0000001800198305 */ /* 0x000e24000020f100 */
[----:B0-----:R0:W-:Y:S04]  /*0ae0*/  @!P0 STG.E desc[UR12][R22.64], R25 ;  /* 0x0000001916008986 */ /* 0x0011e8000c10190c */
[----:B------:R-:W2:Y:S04]  /*0af0*/  @!P1 LDG.E R12, desc[UR12][R16.64] ;  /* 0x0000000c100c9981 */ /* 0x000ea8000c1e1900 */
[----:B------:R-:W4:Y:S01]  /*0b00*/  @!P1 LDG.E R13, desc[UR12][R14.64] ;  /* 0x0000000c0e0d9981 */ /* 0x000f22000c1e1900 */
[----:B--2---:R-:W-:-:S02]  /*0b10*/  @!P1 I2FP.F32.S32 R12, R12 ;  /* 0x0000000c000c9245 */ /* 0x004fc40000201400 */
[----:B----4-:R-:W-:-:S05]  /*0b20*/  @!P1 I2FP.F32.S32 R13, R13 ;  /* 0x0000000d000d9245 */ /* 0x010fca0000201400 */
[----:B---3--:R-:W-:Y:S01]  /*0b30*/  @!P1 FFMA R21, R12, R21, R13 ;  /* 0x000000150c159223 */ /* 0x008fe2000000000d */
[----:B------:R-:W-:-:S05]  /*0b40*/  VIADD R13, R11, 0x100 ;  /* 0x000001000b0d7836 */ /* 0x000fca0000000000 */
[----:B------:R-:W2:Y:S01]  /*0b50*/  @!P1 F2I.TRUNC.NTZ R21, R21 ;  /* 0x0000001500159305 */ /* 0x000ea2000020f100 */
[----:B------:R-:W-:Y:S01]  /*0b60*/  ISETP.GE.AND P0, PT, R13, R8, PT ;  /* 0x000000080d00720c */ /* 0x000fe20003f06270 */
[----:B------:R-:W-:-:S12]  /*0b70*/  IMAD.WIDE R12, R19, 0x4, R2 ;  /* 0x00000004130c7825 */ /* 0x000fd800078e0202 */
[----:B0-----:R-:W0:Y:S01]  /*0b80*/  @!P0 LDC R22, c[0x0][0x38c] ;  /* 0x0000e300ff168b82 */ /* 0x001e220000000800 */
[----:B--2---:R2:W-:Y:S04]  /*0b90*/  @!P1 STG.E desc[UR12][R12.64], R21 ;  /* 0x000000150c009986 */ /* 0x0045e8000c10190c */
[----:B------:R-:W3:Y:S04]  /*0ba0*/  @!P0 LDG.E R19, desc[UR12][R16.64+0x200] ;  /* 0x0002000c10138981 */ /* 0x000ee8000c1e1900 */
[----:B------:R-:W4:Y:S01]  /*0bb0*/  @!P0 LDG.E R20, desc[UR12][R14.64+0x200] ;  /* 0x0002000c0e148981 */ /* 0x000f22000c1e1900 */
[----:B---3--:R-:W-:-:S02]  /*0bc0*/  @!P0 I2FP.F32.S32 R19, R19 ;  /* 0x0000001300138245 */ /* 0x008fc40000201400 */
[----:B----4-:R-:W-:-:S05]  /*0bd0*/  @!P0 I2FP.F32.S32 R20, R20 ;  /* 0x0000001400148245 */ /* 0x010fca0000201400 */
[----:B0-----:R-:W-:Y:S01]  /*0be0*/  @!P0 FFMA R22, R19, R22, R20 ;  /* 0x0000001613168223 */ /* 0x001fe20000000014 */
[----:B------:R-:W-:-:S03]  /*0bf0*/  VIADD R19, R11, 0x180 ;  /* 0x000001800b137836 */ /* 0x000fc60000000000 */
[----:B------:R-:W0:Y:S02]  /*0c00*/  @!P0 F2I.TRUNC.NTZ R23, R22 ;  /* 0x0000001600178305 */ /* 0x000e24000020f100 */
[----:B------:R-:W-:Y:S01]  /*0c10*/  ISETP.GE.AND P1, PT, R19, R8, PT ;  /* 0x000000081300720c */ /* 0x000fe20003f26270 */
[----:B0-----:R0:W-:-:S12]  /*0c20*/  @!P0 STG.E desc[UR12][R12.64+0x200], R23 ;  /* 0x000200170c008986 */ /* 0x0011d8000c10190c */
[----:B--2---:R-:W2:Y:S01]  /*0c30*/  @!P1 LDC R21, c[0x0][0x38c] ;  /* 0x0000e300ff159b82 */ /* 0x004ea20000000800 */
[----:B------:R-:W3:Y:S04]  /*0c40*/  @!P1 LDG.E R19, desc[UR12][R16.64+0x400] ;  /* 0x0004000c10139981 */ /* 0x000ee8000c1e1900 */
[----:B------:R-:W4:Y:S01]  /*0c50*/  @!P1 LDG.E R20, desc[UR12][R14.64+0x400] ;  /* 0x0004000c0e149981 */ /* 0x000f22000c1e1900 */
[----:B---3--:R-:W-:Y:S02]  /*0c60*/  @!P1 I2FP.F32.S32 R19, R19 ;  /* 0x0000001300139245 */ /* 0x008fe40000201400 */
[----:B----4-:R-:W-:-:S05]  /*0c70*/  @!P1 I2FP.F32.S32 R20, R20 ;  /* 0x0000001400149245 */ /* 0x010fca0000201400 */
[----:B--2---:R-:W-:Y:S01]  /*0c80*/  @!P1 FFMA R21, R19, R21, R20 ;  /* 0x0000001513159223 */ /* 0x004fe20000000014 */
[----:B------:R-:W-:-:S05]  /*0c90*/  VIADD R19, R11, 0x200 ;  /* 0x000002000b137836 */ /* 0x000fca0000000000 */
[----:B------:R-:W2:Y:S01]  /*0ca0*/  @!P1 F2I.TRUNC.NTZ R21, R21 ;  /* 0x0000001500159305 */ /* 0x000ea2000020f100 */
[----:B------:R-:W-:-:S13]  /*0cb0*/  ISETP.GE.AND P0, PT, R19, R8, PT ;  /* 0x000000081300720c */ /* 0x000fda0003f06270 */
[----:B------:R-:W3:Y:S01]  /*0cc0*/  @!P0 LDC R22, c[0x0][0x38c] ;  /* 0x0000e300ff168b82 */ /* 0x000ee20000000800 */
[----:B--2---:R2:W-:Y:S04]  /*0cd0*/  @!P1 STG.E desc[UR12][R12.64+0x400], R21 ;  /* 0x000400150c009986 */ /* 0x0045e8000c10190c */
[----:B------:R-:W4:Y:S04]  /*0ce0*/  @!P0 LDG.E R19, desc[UR12][R16.64+0x600] ;  /* 0x0006000c10138981 */ /* 0x000f28000c1e1900 */
[----:B------:R-:W5:Y:S01]  /*0cf0*/  @!P0 LDG.E R20, desc[UR12][R14.64+0x600] ;  /* 0x0006000c0e148981 */ /* 0x000f62000c1e1900 */
[----:B----4-:R-:W-:-:S02]  /*0d00*/  @!P0 I2FP.F32.S32 R19, R19 ;  /* 0x0000001300138245 */ /* 0x010fc40000201400 */
[----:B-----5:R-:W-:-:S05]  /*0d10*/  @!P0 I2FP.F32.S32 R20, R20 ;  /* 0x0000001400148245 */ /* 0x020fca0000201400 */
[----:B---3--:R-:W-:Y:S01]  /*0d20*/  @!P0 FFMA R22, R19, R22, R20 ;  /* 0x0000001613168223 */ /* 0x008fe20000000014 */
[----:B------:R-:W-:-:S03]  /*0d30*/  VIADD R19, R11, 0x280 ;  /* 0x000002800b137836 */ /* 0x000fc60000000000 */
[----:B0-----:R-:W0:Y:S02]  /*0d40*/  @!P0 F2I.TRUNC.NTZ R23, R22 ;  /* 0x0000001600178305 */ /* 0x001e24000020f100 */
        /* <DEDUP_REMOVED lines=13> */
[----:B------:R-:W2:Y:S04]  /*0e20*/  @!P0 LDG.E R19, desc[UR12][R16.64+0xa00] ;  /* 0x000a000c10138981 */ /* 0x000ea8000c1e1900 */
[----:B------:R-:W4:Y:S01]  /*0e30*/  @!P0 LDG.E R20, desc[UR12][R14.64+0xa00] ;  /* 0x000a000c0e148981 */ /* 0x000f22000c1e1900 */
[----:B------:R-:W-:Y:S01]  /*0e40*/  VIADD R11, R11, 0x380 ;  /* 0x000003800b0b7836 */ /* 0x000fe20000000000 */
[----:B------:R-:W-:Y:S01]  /*0e50*/  BSSY.RECONVERGENT B0, `(.L_x_274) ;  /* 0x0000011000007945 */ /* 0x000fe20003800200 */
[----:B------:R-:W-:-:S05]  /*0e60*/  VIADD R0, R0, 0x8 ;  /* 0x0000000800007836 */ /* 0x000fca0000000000 */
[----:B------:R-:W-:Y:S02]  /*0e70*/  ISETP.NE.AND P1, PT, R0, R10, PT ;  /* 0x0000000a0000720c */ /* 0x000fe40003f25270 */
[----:B--2---:R-:W-:Y:S02]  /*0e80*/  @!P0 I2FP.F32.S32 R19, R19 ;  /* 0x0000001300138245 */ /* 0x004fe40000201400 */
[----:B----4-:R-:W-:-:S05]  /*0e90*/  @!P0 I2FP.F32.S32 R20, R20 ;  /* 0x0000001400148245 */ /* 0x010fca0000201400 */
[----:B---3--:R-:W-:-:S06]  /*0ea0*/  @!P0 FFMA R19, R19, R22, R20 ;  /* 0x0000001613138223 */ /* 0x008fcc0000000014 */
[----:B------:R-:W2:Y:S02]  /*0eb0*/  @!P0 F2I.TRUNC.NTZ R19, R19 ;  /* 0x0000001300138305 */ /* 0x000ea4000020f100 */
[----:B--2---:R0:W-:Y:S01]  /*0ec0*/  @!P0 STG.E desc[UR12][R12.64+0xa00], R19 ;  /* 0x000a00130c008986 */ /* 0x0041e2000c10190c */
[----:B------:R-:W-:-:S13]  /*0ed0*/  ISETP.GE.AND P0, PT, R11, R8, PT ;  /* 0x000000080b00720c */ /* 0x000fda0003f06270 */
[----:B0-----:R-:W-:Y:S05]  /*0ee0*/  @P0 BRA `(.L_x_275) ;  /* 0x00000000001c0947 */ /* 0x001fea0003800000 */
[----:B------:R-:W2:Y:S04]  /*0ef0*/  LDG.E R16, desc[UR12][R16.64+0xc00] ;  /* 0x000c000c10107981 */ /* 0x000ea8000c1e1900 */
[----:B------:R-:W3:Y:S01]  /*0f00*/  LDG.E R14, desc[UR12][R14.64+0xc00] ;  /* 0x000c000c0e0e7981 */ /* 0x000ee2000c1e1900 */
[----:B--2---:R-:W-:Y:S02]  /*0f10*/  I2FP.F32.S32 R11, R16 ;  /* 0x00000010000b7245 */ /* 0x004fe40000201400 */
[----:B---3--:R-:W-:-:S05]  /*0f20*/  I2FP.F32.S32 R20, R14 ;  /* 0x0000000e00147245 */ /* 0x008fca0000201400 */
[----:B-1----:R-:W-:-:S06]  /*0f30*/  FFMA R11, R11, UR4, R20 ;  /* 0x000000040b0b7c23 */ /* 0x002fcc0008000014 */
[----:B------:R-:W0:Y:S02]  /*0f40*/  F2I.TRUNC.NTZ R11, R11 ;  /* 0x0000000b000b7305 */ /* 0x000e24000020f100 */
[----:B0-----:R0:W-:Y:S02]  /*0f50*/  STG.E desc[UR12][R12.64+0xc00], R11 ;  /* 0x000c000b0c007986 */ /* 0x0011e4000c10190c */
.L_x_275:
[----:B-1----:R-:W-:Y:S05]  /*0f60*/  BSYNC.RECONVERGENT B0 ;  /* 0x0000000000007941 */ /* 0x002fea0003800200 */
.L_x_274:
[----:B------:R-:W-:Y:S05]  /*0f70*/  @P1 BRA `(.L_x_276) ;  /* 0xfffffff800941947 */ /* 0x000fea000383ffff */
.L_x_273:
        /* <DEDUP_REMOVED lines=10> */
[----:B------:R-:W0:Y:S03]  /*1020*/  @!P1 LDC R18, c[0x0][0x38c] ;  /* 0x0000e300ff129b82 */ /* 0x000e260000000800 */
[C---:B------:R-:W-:Y:S02]  /*1030*/  @!P1 IMAD.WIDE R16, R11.reuse, 0x4, R4 ;  /* 0x000000040b109825 */ /* 0x040fe400078e0204 */
[----:B------:R-:W2:Y:S04]  /*1040*/  @!P1 LDG.E R12, desc[UR12][R12.64] ;  /* 0x0000000c0c0c9981 */ /* 0x000ea8000c1e1900 */
[----:B------:R-:W3:Y:S01]  /*1050*/  @!P1 LDG.E R16, desc[UR12][R16.64] ;  /* 0x0000000c10109981 */ /* 0x000ee2000c1e1900 */
[----:B------:R-:W-:-:S05]  /*1060*/  VIADD R15, R11, 0x80 ;  /* 0x000000800b0f7836 */ /* 0x000fca0000000000 */
[----:B------:R-:W-:-:S13]  /*1070*/  ISETP.GE.AND P2, PT, R15, R8, PT ;  /* 0x000000080f00720c */ /* 0x000fda0003f46270 */
[C---:B------:R-:W-:Y:S01]  /*1080*/  @!P2 IMAD.WIDE R20, R15.reuse, 0x4, R6 ;  /* 0x000000040f14a825 */ /* 0x040fe200078e0206 */
[----:B------:R-:W1:Y:S01]  /*1090*/  @!P2 LDC R24, c[0x0][0x38c] ;  /* 0x0000e300ff18ab82 */ /* 0x000e620000000800 */
[----:B--2---:R-:W-:Y:S02]  /*10a0*/  @!P1 I2FP.F32.S32 R14, R12 ;  /* 0x0000000c000e9245 */ /* 0x004fe40000201400 */
[----:B------:R-:W-:Y:S01]  /*10b0*/  @!P2 IMAD.WIDE R12, R15, 0x4, R4 ;  /* 0x000000040f0ca825 */ /* 0x000fe200078e0204 */
[----:B---3--:R-:W-:-:S05]  /*10c0*/  @!P1 I2FP.F32.S32 R19, R16 ;  /* 0x0000001000139245 */ /* 0x008fca0000201400 */
[----:B0-----:R-:W-:Y:S01]  /*10d0*/  @!P1 FFMA R14, R14, R18, R19 ;  /* 0x000000120e0e9223 */ /* 0x001fe20000000013 */
[----:B------:R-:W-:-:S03]  /*10e0*/  @!P1 IMAD.WIDE R18, R11, 0x4, R2 ;  /* 0x000000040b129825 */ /* 0x000fc600078e0202 */
[----:B------:R-:W0:Y:S02]  /*10f0*/  @!P1 F2I.TRUNC.NTZ R23, R14 ;  /* 0x0000000e00179305 */ /* 0x000e24000020f100 */
[----:B0-----:R0:W-:Y:S04]  /*1100*/  @!P1 STG.E desc[UR12][R18.64], R23 ;  /* 0x0000001712009986 */ /* 0x0011e8000c10190c */
[----:B------:R-:W2:Y:S04]  /*1110*/  @!P2 LDG.E R20, desc[UR12][R20.64] ;  /* 0x0000000c1414a981 */ /* 0x000ea8000c1e1900 */
[----:B------:R-:W3:Y:S01]  /*1120*/  @!P2 LDG.E R12, desc[UR12][R12.64] ;  /* 0x0000000c0c0ca981 */ /* 0x000ee2000c1e1900 */
[----:B------:R-:W-:-:S05]  /*1130*/  VIADD R17, R11, 0x100 ;  /* 0x000001000b117836 */ /* 0x000fca0000000000 */
[----:B------:R-:W-:-:S13]  /*1140*/  ISETP.GE.AND P1, PT, R17, R8, PT ;  /* 0x000000081100720c */ /* 0x000fda0003f26270 */
[----:B0-----:R-:W-:Y:S01]  /*1150*/  @!P1 IMAD.WIDE R18, R17, 0x4, R6 ;  /* 0x0000000411129825 */ /* 0x001fe200078e0206 */
[----:B--2---:R-:W-:Y:S02]  /*1160*/  @!P2 I2FP.F32.S32 R16, R20 ;  /* 0x000000140010a245 */ /* 0x004fe40000201400 */
[----:B------:R-:W0:Y:S01]  /*1170*/  @!P1 LDC R20, c[0x0][0x38c] ;  /* 0x0000e300ff149b82 */ /* 0x000e220000000800 */
[----:B---3--:R-:W-:-:S05]  /*1180*/  @!P2 I2FP.F32.S32 R25, R12 ;  /* 0x0000000c0019a245 */ /* 0x008fca0000201400 */
[----:B-1----:R-:W-:Y:S01]  /*1190*/  @!P2 FFMA R16, R16, R24, R25 ;  /* 0x000000181010a223 */ /* 0x002fe20000000019 */
[----:B------:R-:W-:-:S03]  /*11a0*/  @!P2 IMAD.WIDE R24, R15, 0x4, R2 ;  /* 0x000000040f18a825 */ /* 0x000fc600078e0202 */
[----:B------:R-:W1:Y:S01]  /*11b0*/  @!P2 F2I.TRUNC.NTZ R27, R16 ;  /* 0x00000010001ba305 */ /* 0x000e62000020f100 */
[----:B------:R-:W-:Y:S01]  /*11c0*/  @!P1 IMAD.WIDE R14, R17, 0x4, R4 ;  /* 0x00000004110e9825 */ /* 0x000fe200078e0204 */
[----:B-1----:R1:W-:Y:S04]  /*11d0*/  @!P2 STG.E desc[UR12][R24.64], R27 ;  /* 0x0000001b1800a986 */ /* 0x0023e8000c10190c */
[----:B------:R-:W2:Y:S04]  /*11e0*/  @!P1 LDG.E R18, desc[UR12][R18.64] ;  /* 0x0000000c12129981 */ /* 0x000ea8000c1e1900 */
[----:B------:R-:W3:Y:S01]  /*11f0*/  @!P1 LDG.E R14, desc[UR12][R14.64] ;  /* 0x0000000c0e0e9981 */ /* 0x000ee2000c1e1900 */
[----:B------:R-:W-:-:S05]  /*1200*/  VIADD R11, R11, 0x180 ;  /* 0x000001800b0b7836 */ /* 0x000fca0000000000 */
[----:B------:R-:W-:-:S13]  /*1210*/  ISETP.GE.AND P2, PT, R11, R8, PT ;  /* 0x000000080b00720c */ /* 0x000fda0003f46270 */
[----:B------:R-:W4:Y:S01]  /*1220*/  @!P2 LDC R23, c[0x0][0x38c] ;  /* 0x0000e300ff17ab82 */ /* 0x000f220000000800 */
[----:B--2---:R-:W-:Y:S01]  /*1230*/  @!P1 I2FP.F32.S32 R12, R18 ;  /* 0x00000012000c9245 */ /* 0x004fe20000201400 */
[----:B------:R-:W-:Y:S01]  /*1240*/  @!P2 IMAD.WIDE R18, R11, 0x4, R4 ;  /* 0x000000040b12a825 */ /* 0x000fe200078e0204 */
[----:B---3--:R-:W-:-:S05]  /*1250*/  @!P1 I2FP.F32.S32 R13, R14 ;  /* 0x0000000e000d9245 */ /* 0x008fca0000201400 */
[----:B0-----:R-:W-:Y:S01]  /*1260*/  @!P1 FFMA R20, R12, R20, R13 ;  /* 0x000000140c149223 */ /* 0x001fe2000000000d */
[----:B------:R-:W-:-:S03]  /*1270*/  @!P1 IMAD.WIDE R12, R17, 0x4, R2 ;  /* 0x00000004110c9825 */ /* 0x000fc600078e0202 */
[----:B------:R-:W0:Y:S01]  /*1280*/  @!P1 F2I.TRUNC.NTZ R21, R20 ;  /* 0x0000001400159305 */ /* 0x000e22000020f100 */
[----:B------:R-:W-:Y:S01]  /*1290*/  @!P2 IMAD.WIDE R16, R11, 0x4, R6 ;  /* 0x000000040b10a825 */ /* 0x000fe200078e0206 */
[----:B0-----:R1:W-:Y:S05]  /*12a0*/  @!P1 STG.E desc[UR12][R12.64], R21 ;  /* 0x000000150c009986 */ /* 0x0013ea000c10190c */
[----:B------:R-:W2:Y:S04]  /*12b0*/  @!P2 LDG.E R16, desc[UR12][R16.64] ;  /* 0x0000000c1010a981 */ /* 0x000ea8000c1e1900 */
[----:B------:R-:W3:Y:S01]  /*12c0*/  @!P2 LDG.E R18, desc[UR12][R18.64] ;  /* 0x0000000c1212a981 */ /* 0x000ee2000c1e1900 */
[----:B------:R-:W-:Y:S01]  /*12d0*/  VIADD R10, R10, 0x4 ;  /* 0x000000040a0a7836 */ /* 0x000fe20000000000 */
[----:B--2---:R-:W-:-:S02]  /*12e0*/  @!P2 I2FP.F32.S32 R14, R16 ;  /* 0x00000010000ea245 */ /* 0x004fc40000201400 */
[----:B---3--:R-:W-:-:S05]  /*12f0*/  @!P2 I2FP.F32.S32 R15, R18 ;  /* 0x00000012000fa245 */ /* 0x008fca0000201400 */
[----:B----4-:R-:W-:Y:S01]  /*1300*/  @!P2 FFMA R23, R14, R23, R15 ;  /* 0x000000170e17a223 */ /* 0x010fe2000000000f */
[----:B------:R-:W-:-:S05]  /*1310*/  @!P2 IMAD.WIDE R14, R11, 0x4, R2 ;  /* 0x000000040b0ea825 */ /* 0x000fca00078e0202 */
[----:B------:R-:W0:Y:S02]  /*1320*/  @!P2 F2I.TRUNC.NTZ R23, R23 ;  /* 0x000000170017a305 */ /* 0x000e24000020f100 */
[----:B0-----:R1:W-:Y:S02]  /*1330*/  @!P2 STG.E desc[UR12][R14.64], R23 ;  /* 0x000000170e00a986 */ /* 0x0013e4000c10190c */
.L_x_277:
[----:B------:R-:W-:Y:S05]  /*1340*/  @!P0 EXIT ;  /* 0x000000000000894d */ /* 0x000fea0003800000 */
[----:B------:R-:W-:Y:S02]  /*1350*/  ISETP.NE.AND P0, PT, R22, 0x1, PT ;  /* 0x000000011600780c */ /* 0x000fe40003f05270 */
[----:B------:R-:W-:-:S04]  /*1360*/  LOP3.LUT R0, R0, 0x1, RZ, 0xc0, !PT ;  /* 0x0000000100007812 */ /* 0x000fc800078ec0ff */
[----:B------:R-:W-:-:S07]  /*1370*/  ISETP.NE.U32.AND P2, PT, R0, 0x1, PT ;  /* 0x000000010000780c */ /* 0x000fce0003f45070 */
[----:B------:R-:W-:Y:S06]  /*1380*/  @!P0 BRA `(.L_x_278) ;  /* 0x00000000006c8947 */ /* 0x000fec0003800000 */
[----:B0-----:R-:W-:-:S05]  /*1390*/  IMAD R17, R10, 0x80, R9 ;  /* 0x000000800a117824 */ /* 0x001fca00078e0209 */
[----:B------:R-:W-:-:S13]  /*13a0*/  ISETP.GE.AND P0, PT, R17, R8, PT ;  /* 0x000000081100720c */ /* 0x000fda0003f06270 */
[C---:B-1----:R-:W-:Y:S01]  /*13b0*/  @!P0 IMAD.WIDE R12, R17.reuse, 0x4, R6 ;  /* 0x00000004110c8825 */ /* 0x042fe200078e0206 */
        /* <DEDUP_REMOVED lines=15> */
[----:B------:R-:W3:Y:S04]  /*14b0*/  @!P1 LDG.E R18, desc[UR12][R18.64] ;  /* 0x0000000c12129981 */ /* 0x000ee8000c1e1900 */
[----:B------:R-:W4:Y:S01]  /*14c0*/  @!P1 LDG.E R12, desc[UR12][R12.64] ;  /* 0x0000000c0c0c9981 */ /* 0x000f22000c1e1900 */
[----:B------:R-:W-:Y:S01]  /*14d0*/  VIADD R10, R10, 0x2 ;  /* 0x000000020a0a7836 */ /* 0x000fe20000000000 */
[----:B---3--:R-:W-:-:S02]  /*14e0*/  @!P1 I2FP.F32.S32 R14, R18 ;  /* 0x00000012000e9245 */ /* 0x008fc40000201400 */
[----:B----4-:R-:W-:-:S05]  /*14f0*/  @!P1 I2FP.F32.S32 R15, R12 ;  /* 0x0000000c000f9245 */ /* 0x010fca0000201400 */
[----:B-1----:R-:W-:Y:S01]  /*1500*/  @!P1 FFMA R20, R14, R20, R15 ;  /* 0x000000140e149223 */ /* 0x002fe2000000000f */
[----:B------:R-:W-:-:S03]  /*1510*/  @!P1 IMAD.WIDE R14, R23, 0x4, R2 ;  /* 0x00000004170e9825 */ /* 0x000fc600078e0202 */
[----:B------:R-:W0:Y:S02]  /*1520*/  @!P1 F2I.TRUNC.NTZ R21, R20 ;  /* 0x0000001400159305 */ /* 0x000e24000020f100 */
[----:B0-----:R2:W-:Y:S02]  /*1530*/  @!P1 STG.E desc[UR12][R14.64], R21 ;  /* 0x000000150e009986 */ /* 0x0015e4000c10190c */
.L_x_278:
[----:B------:R-:W-:Y:S05]  /*1540*/  @P2 EXIT ;  /* 0x000000000000294d */ /* 0x000fea0003800000 */
[----:B0-2---:R-:W-:-:S05]  /*1550*/  IMAD R11, R10, 0x80, R9 ;  /* 0x000000800a0b7824 */ /* 0x005fca00078e0209 */
[----:B------:R-:W-:-:S13]  /*1560*/  ISETP.GE.AND P0, PT, R11, R8, PT ;  /* 0x000000080b00720c */ /* 0x000fda0003f06270 */
[----:B------:R-:W-:Y:S05]  /*1570*/  @P0 EXIT ;  /* 0x000000000000094d */ /* 0x000fea0003800000 */
[C---:B------:R-:W-:Y:S01]  /*1580*/  IMAD.WIDE R6, R11.reuse, 0x4, R6 ;  /* 0x000000040b067825 */ /* 0x040fe200078e0206 */
[----:B------:R-:W0:Y:S03]  /*1590*/  LDCU UR4, c[0x0][0x38c] ;  /* 0x00007180ff0477ac */ /* 0x000e260008000800 */
[C---:B------:R-:W-:Y:S02]  /*15a0*/  IMAD.WIDE R4, R11.reuse, 0x4, R4 ;  /* 0x000000040b047825 */ /* 0x040fe400078e0204 */
[----:B------:R-:W2:Y:S04]  /*15b0*/  LDG.E R6, desc[UR12][R6.64] ;  /* 0x0000000c06067981 */ /* 0x000ea8000c1e1900 */
[----:B------:R-:W3:Y:S01]  /*15c0*/  LDG.E R4, desc[UR12][R4.64] ;  /* 0x0000000c04047981 */ /* 0x000ee2000c1e1900 */
[----:B------:R-:W-:Y:S01]  /*15d0*/  IMAD.WIDE R2, R11, 0x4, R2 ;  /* 0x000000040b027825 */ /* 0x000fe200078e0202 */
[----:B--2---:R-:W-:-:S02]  /*15e0*/  I2FP.F32.S32 R0, R6 ;  /* 0x0000000600007245 */ /* 0x004fc40000201400 */
[----:B---3--:R-:W-:-:S05]  /*15f0*/  I2FP.F32.S32 R9, R4 ;  /* 0x0000000400097245 */ /* 0x008fca0000201400 */
[----:B0-----:R-:W-:-:S04]  /*1600*/  FFMA R0, R0, UR4, R9 ;  /* 0x0000000400007c23 */ /* 0x001fc80008000009 */
[----:B------:R-:W0:Y:S02]  /*1610*/  F2I.TRUNC.NTZ R9, R0 ;  /* 0x0000000000097305 */ /* 0x000e24000020f100 */
[----:B0-----:R-:W-:Y:S01]  /*1620*/  STG.E desc[UR12][R2.64], R9 ;  /* 0x0000000902007986 */ /* 0x001fe2000c10190c */
[----:B------:R-:W-:Y:S05]  /*1630*/  EXIT ;  /* 0x000000000000794d */ /* 0x000fea0003800000 */
.L_x_272:
[----:B------:R-:W-:-:S13]  /*1640*/  ISETP.GE.AND P0, PT, R0, 0x1, PT ;  /* 0x000000010000780c */ /* 0x000fda0003f06270 */
[----:B------:R-:W-:Y:S05]  /*1650*/  @!P0 EXIT ;  /* 0x000000000000894d */ /* 0x000fea0003800000 */
[----:B------:R-:W-:Y:S01]  /*1660*/  ISETP.GE.U32.AND P0, PT, R0, 0x8, PT ;  /* 0x000000080000780c */ /* 0x000fe20003f06070 */
[----:B------:R-:W-:-:S12]  /*1670*/  IMAD.MOV.U32 R8, RZ, RZ, RZ ;  /* 0x000000ffff087224 */ /* 0x000fd800078e00ff */
[----:B------:R-:W-:Y:S05]  /*1680*/  @!P0 BRA `(.L_x_279) ;  /* 0x0000000400808947 */ /* 0x000fea0003800000 */
[----:B------:R-:W0:Y:S01]  /*1690*/  LDC.64 R14, c[0x0][0x390] ;  /* 0x0000e400ff0e7b82 */ /* 0x000e220000000a00 */
[----:B------:R-:W-:Y:S01]  /*16a0*/  UIADD3 UR4, UP2, UPT, UR14, 0x600, URZ ;  /* 0x000006000e047890 */ /* 0x000fe2000ff5e0ff */
[----:B------:R-:W-:Y:S01]  /*16b0*/  LOP3.LUT R20, R0, 0x7ffffff8, RZ, 0xc0, !PT ;  /* 0x7ffffff800147812 */ /* 0x000fe200078ec0ff */
[----:B------:R-:W-:Y:S01]  /*16c0*/  VIADD R8, R9, 0x80 ;  /* 0x0000008009087836 */ /* 0x000fe20000000000 */
[----:B------:R-:W1:Y:S03]  /*16d0*/  LDCU UR16, c[0x0][0x38c] ;  /* 0x00007180ff1077ac */ /* 0x000e660008000800 */
[----:B------:R-:W-:Y:S01]  /*16e0*/  IMAD.MOV R20, RZ, RZ, -R20 ;  /* 0x000000ffff147224 */ /* 0x000fe200078e0a14 */
[----:B------:R-:W2:Y:S01]  /*16f0*/  LDC.64 R10, c[0x0][0x398] ;  /* 0x0000e600ff0a7b82 */ /* 0x000ea20000000a00 */
[----:B------:R-:W-:Y:S02]  /*1700*/  UIADD3 UR10, UP1, UPT, UR4, UR10, URZ ;  /* 0x0000000a040a7290 */ /* 0x000fe4000ff3e0ff */
[----:B------:R-:W-:-:S02]  /*1710*/  UIADD3 UR8, UP0, UPT, UR4, UR8, URZ ;  /* 0x0000000804087290 */ /* 0x000fc4000ff1e0ff */
[----:B------:R-:W-:Y:S02]  /*1720*/  UIADD3.X UR5, UPT, UPT, URZ, UR15, URZ, UP2, !UPT ;  /* 0x0000000fff057290 */ /* 0x000fe400097fe4ff */
[----:B------:R-:W-:Y:S01]  /*1730*/  UIADD3 UR4, UP2, UPT, UR4, UR6, URZ ;  /* 0x0000000604047290 */ /* 0x000fe2000ff5e0ff */
[----:B------:R-:W3:Y:S01]  /*1740*/  LDC.64 R12, c[0x0][0x3a8] ;  /* 0x0000ea00ff0c7b82 */ /* 0x000ee20000000a00 */
[----:B------:R-:W-:Y:S02]  /*1750*/  UIADD3.X UR11, UPT, UPT, UR5, UR11, URZ, UP1, !UPT ;  /* 0x0000000b050b7290 */ /* 0x000fe40008ffe4ff */
[----:B------:R-:W-:Y:S02]  /*1760*/  UIADD3.X UR9, UPT, UPT, UR5, UR9, URZ, UP0, !UPT ;  /* 0x0000000905097290 */ /* 0x000fe400087fe4ff */
[----:B------:R-:W-:Y:S01]  /*1770*/  UIADD3.X UR5, UPT, UPT, UR5, UR7, URZ, UP2, !UPT ;  /* 0x0000000705057290 */ /* 0x000fe200097fe4ff */
[----:B01----:R-:W-:-:S11]  /*1780*/  IMAD.WIDE.U32 R14, R9, 0x4, R14 ;  /* 0x00000004090e7825 */ /* 0x003fd600078e000e */
.L_x_280:
[----:B--2---:R-:W-:-:S04]  /*1790*/  IMAD.WIDE.U32 R16, R9, 0x4, R10 ;  /* 0x0000000409107825 */ /* 0x004fc800078e000a */
[----:B-1-3--:R-:W-:Y:S01]  /*17a0*/  IMAD.WIDE.U32 R18, R9, 0x4, R12 ;  /* 0x0000000409127825 */ /* 0x00afe200078e000c */
[----:B------:R-:W-:Y:S02]  /*17b0*/  IADD3 R24, P0, PT, R16, UR14, RZ ;  /* 0x0000000e10187c10 */ /* 0x000fe4000ff1e0ff */
[----:B------:R-:W-:Y:S02]  /*17c0*/  IADD3 R26, P1, PT, R18, UR14, RZ ;  /* 0x0000000e121a7c10 */ /* 0x000fe4000ff3e0ff */
[----:B------:R-:W-:Y:S02]  /*17d0*/  IADD3.X R25, PT, PT, R17, UR15, RZ, P0, !PT ;  /* 0x0000000f11197c10 */ /* 0x000fe400087fe4ff */
[----:B------:R-:W-:-:S03]  /*17e0*/  IADD3.X R27, PT, PT, R19, UR15, RZ, P1, !PT ;  /* 0x0000000f131b7c10 */ /* 0x000fc60008ffe4ff */
[----:B------:R-:W2:Y:S04]  /*17f0*/  LDG.E R24, desc[UR12][R24.64] ;  /* 0x0000000c18187981 */ /* 0x000ea8000c1e1900 */
[----:B------:R-:W3:Y:S01]  /*1800*/  LDG.E R26, desc[UR12][R26.64] ;  /* 0x0000000c1a1a7981 */ /* 0x000ee2000c1e1900 */
[----:B------:R-:W-:Y:S01]  /*1810*/  IADD3 R18, P0, PT, R14, UR14, RZ ;  /* 0x0000000e0e127c10 */ /* 0x000fe2000ff1e0ff */
[----:B------:R-:W-:Y:S02]  /*1820*/  IMAD.U32 R22, RZ, RZ, UR4 ;  /* 0x00000004ff167e24 */ /* 0x000fe4000f8e00ff */
[----:B------:R-:W-:Y:S01]  /*1830*/  IMAD.U32 R23, RZ, RZ, UR5 ;  /* 0x00000005ff177e24 */ /* 0x000fe2000f8e00ff */
[----:B------:R-:W-:Y:S01]  /*1840*/  IADD3.X R19, PT, PT, R15, UR15, RZ, P0, !PT ;  /* 0x0000000f0f137c10 */ /* 0x000fe200087fe4ff */
[----:B------:R-:W-:Y:S01]  /*1850*/  IMAD.WIDE R22, R8, 0x4, R22 ;  /* 0x0000000408167825 */ /* 0x000fe200078e0216 */
[----:B--2---:R-:W-:-:S02]  /*1860*/  I2FP.F32.S32 R16, R24 ;  /* 0x0000001800107245 */ /* 0x004fc40000201400 */
[----:B---3--:R-:W-:-:S05]  /*1870*/  I2FP.F32.S32 R17, R26 ;  /* 0x0000001a00117245 */ /* 0x008fca0000201400 */
[----:B------:R-:W-:Y:S01]  /*1880*/  FFMA R21, R16, UR16, R17 ;  /* 0x0000001010157c23 */ /* 0x000fe20008000011 */
[----:B------:R-:W-:Y:S02]  /*1890*/  IMAD.U32 R16, RZ, RZ, UR10 ;  /* 0x0000000aff107e24 */ /* 0x000fe4000f8e00ff */
[----:B------:R-:W-:-:S03]  /*18a0*/  IMAD.U32 R17, RZ, RZ, UR11 ;  /* 0x0000000bff117e24 */ /* 0x000fc6000f8e00ff */
[----:B------:R-:W0:Y:S01]  /*18b0*/  F2I.TRUNC.NTZ R21, R21 ;  /* 0x0000001500157305 */ /* 0x000e22000020f100 */
[----:B------:R-:W-:Y:S01]  /*18c0*/  IMAD.WIDE R16, R8, 0x4, R16 ;  /* 0x0000000408107825 */ /* 0x000fe200078e0210 */
[----:B0-----:R0:W-:Y:S04]  /*18d0*/  STG.E desc[UR12][R18.64], R21 ;  /* 0x0000001512007986 */ /* 0x0011e8000c10190c */
[----:B------:R-:W2:Y:S04]  /*18e0*/  LDG.E R24, desc[UR12][R16.64+-0x600] ;  /* 0xfffa000c10187981 */ /* 0x000ea8000c1e1900 */
[----:B------:R-:W3:Y:S01]  /*18f0*/  LDG.E R25, desc[UR12][R22.64+-0x600] ;  /* 0xfffa000c16197981 */ /* 0x000ee2000c1e1900 */
[----:B--2---:R-:W-:-:S02]  /*1900*/  I2FP.F32.S32 R24, R24 ;  /* 0x0000001800187245 */ /* 0x004fc40000201400 */
[----:B---3--:R-:W-:-:S05]  /*1910*/  I2FP.F32.S32 R25, R25 ;  /* 0x0000001900197245 */ /* 0x008fca0000201400 */
[----:B------:R-:W-:Y:S01]  /*1920*/  FFMA R26, R24, UR16, R25 ;  /* 0x00000010181a7c23 */ /* 0x000fe20008000019 */
[----:B------:R-:W-:Y:S02]  /*1930*/  IMAD.U32 R24, RZ, RZ, UR8 ;  /* 0x00000008ff187e24 */ /* 0x000fe4000f8e00ff */
[----:B------:R-:W-:Y:S01]  /*1940*/  IMAD.U32 R25, RZ, RZ, UR9 ;  /* 0x00000009ff197e24 */ /* 0x000fe2000f8e00ff */
[----:B------:R-:W1:Y:S01]  /*1950*/  F2I.TRUNC.NTZ R27, R26 ;  /* 0x0000001a001b7305 */ /* 0x000e62000020f100 */
[----:B------:R-:W-:-:S05]  /*1960*/  IMAD.WIDE R24, R8, 0x4, R24 ;  /* 0x0000000408187825 */ /* 0x000fca00078e0218 */
[----:B-1----:R1:W-:Y:S04]  /*1970*/  STG.E desc[UR12][R24.64+-0x600], R27 ;  /* 0xfffa001b18007986 */ /* 0x0023e8000c10190c */
[----:B0-----:R-:W2:Y:S04]  /*1980*/  LDG.E R18, desc[UR12][R16.64+-0x400] ;  /* 0xfffc000c10127981 */ /* 0x001ea8000c1e1900 */
[----:B------:R-:W3:Y:S01]  /*1990*/  LDG.E R19, desc[UR12][R22.64+-0x400] ;  /* 0xfffc000c16137981 */ /* 0x000ee2000c1e1900 */
[----:B--2---:R-:W-:Y:S02]  /*19a0*/  I2FP.F32.S32 R18, R18 ;  /* 0x0000001200127245 */ /* 0x004fe40000201400 */
[----:B---3--:R-:W-:-:S05]  /*19b0*/  I2FP.F32.S32 R19, R19 ;  /* 0x0000001300137245 */ /* 0x008fca0000201400 */
[----:B------:R-:W-:-:S04]  /*19c0*/  FFMA R18, R18, UR16, R19 ;  /* 0x0000001012127c23 */ /* 0x000fc80008000013 */
[----:B------:R-:W0:Y:S02]  /*19d0*/  F2I.TRUNC.NTZ R19, R18 ;  /* 0x0000001200137305 */ /* 0x000e24000020f100 */
[----:B0-----:R0:W-:Y:S04]  /*19e0*/  STG.E desc[UR12][R24.64+-0x400], R19 ;  /* 0xfffc001318007986 */ /* 0x0011e8000c10190c */
[----:B------:R-:W2:Y:S04]  /*19f0*/  LDG.E R21, desc[UR12][R16.64+-0x200] ;  /* 0xfffe000c10157981 */ /* 0x000ea8000c1e1900 */
[----:B------:R-:W3:Y:S01]  /*1a00*/  LDG.E R26, desc[UR12][R22.64+-0x200] ;  /* 0xfffe000c161a7981 */ /* 0x000ee2000c1e1900 */
[----:B--2---:R-:W-:-:S02]  /*1a10*/  I2FP.F32.S32 R21, R21 ;  /* 0x0000001500157245 */ /* 0x004fc40000201400 */
[----:B---3--:R-:W-:-:S05]  /*1a20*/  I2FP.F32.S32 R26, R26 ;  /* 0x0000001a001a7245 */ /* 0x008fca0000201400 */
[----:B------:R-:W-:-:S06]  /*1a30*/  FFMA R21, R21, UR16, R26 ;  /* 0x0000001015157c23 */ /* 0x000fcc000800001a */
[----:B------:R-:W2:Y:S02]  /*1a40*/  F2I.TRUNC.NTZ R21, R21 ;  /* 0x0000001500157305 */ /* 0x000ea4000020f100 */
[----:B--2---:R2:W-:Y:S04]  /*1a50*/  STG.E desc[UR12][R24.64+-0x200], R21 ;  /* 0xfffe001518007986 */ /* 0x0045e8000c10190c */
[----:B------:R-:W3:Y:S04]  /*1a60*/  LDG.E R26, desc[UR12][R16.64] ;  /* 0x0000000c101a7981 */ /* 0x000ee8000c1e1900 */
[----:B-1----:R-:W4:Y:S01]  /*1a70*/  LDG.E R27, desc[UR12][R22.64] ;  /* 0x0000000c161b7981 */ /* 0x002f22000c1e1900 */
[----:B---3--:R-:W-:-:S02]  /*1a80*/  I2FP.F32.S32 R26, R26 ;  /* 0x0000001a001a7245 */ /* 0x008fc40000201400 */
[----:B----4-:R-:W-:-:S05]  /*1a90*/  I2FP.F32.S32 R27, R27 ;  /* 0x0000001b001b7245 */ /* 0x010fca0000201400 */
[----:B------:R-:W-:-:S04]  /*1aa0*/  FFMA R26, R26, UR16, R27 ;  /* 0x000000101a1a7c23 */ /* 0x000fc8000800001b */
[----:B0-----:R-:W0:Y:S02]  /*1ab0*/  F2I.TRUNC.NTZ R19, R26 ;  /* 0x0000001a00137305 */ /* 0x001e24000020f100 */
[----:B0-----:R0:W-:Y:S04]  /*1ac0*/  STG.E desc[UR12][R24.64], R19 ;  /* 0x0000001318007986 */ /* 0x0011e8000c10190c */
[----:B------:R-:W3:Y:S04]  /*1ad0*/  LDG.E R18, desc[UR12][R16.64+0x200] ;  /* 0x0002000c10127981 */ /* 0x000ee8000c1e1900 */
[----:B------:R-:W4:Y:S01]  /*1ae0*/  LDG.E R27, desc[UR12][R22.64+0x200] ;  /* 0x0002000c161b7981 */ /* 0x000f22000c1e1900 */
[----:B---3--:R-:W-:-:S02]  /*1af0*/  I2FP.F32.S32 R18, R18 ;  /* 0x0000001200127245 */ /* 0x008fc40000201400 */
[----:B----4-:R-:W-:-:S05]  /*1b00*/  I2FP.F32.S32 R27, R27 ;  /* 0x0000001b001b7245 */ /* 0x010fca0000201400 */
[----:B------:R-:W-:-:S04]  /*1b10*/  FFMA R18, R18, UR16, R27 ;  /* 0x0000001012127c23 */ /* 0x000fc8000800001b */
[----:B--2---:R-:W1:Y:S02]  /*1b20*/  F2I.TRUNC.NTZ R21, R18 ;  /* 0x0000001200157305 */ /* 0x004e64000020f100 */
[----:B-1----:R1:W-:Y:S04]  /*1b30*/  STG.E desc[UR12][R24.64+0x200], R21 ;  /* 0x0002001518007986 */ /* 0x0023e8000c10190c */
[----:B------:R-:W2:Y:S04]  /*1b40*/  LDG.E R27, desc[UR12][R16.64+0x400] ;  /* 0x0004000c101b7981 */ /* 0x000ea8000c1e1900 */
[----:B------:R-:W3:Y:S01]  /*1b50*/  LDG.E R28, desc[UR12][R22.64+0x400] ;  /* 0x0004000c161c7981 */ /* 0x000ee2000c1e1900 */
[----:B--2---:R-:W-:-:S02]  /*1b60*/  I2FP.F32.S32 R27, R27 ;  /* 0x0000001b001b7245 */ /* 0x004fc40000201400 */
[----:B---3--:R-:W-:-:S05]  /*1b70*/  I2FP.F32.S32 R28, R28 ;  /* 0x0000001c001c7245 */ /* 0x008fca0000201400 */
[----:B------:R-:W-:-:S06]  /*1b80*/  FFMA R27, R27, UR16, R28 ;  /* 0x000000101b1b7c23 */ /* 0x000fcc000800001c */
[----:B------:R-:W2:Y:S02]  /*1b90*/  F2I.TRUNC.NTZ R27, R27 ;  /* 0x0000001b001b7305 */ /* 0x000ea4000020f100 */
[----:B--2---:R1:W-:Y:S04]  /*1ba0*/  STG.E desc[UR12][R24.64+0x400], R27 ;  /* 0x0004001b18007986 */ /* 0x0043e8000c10190c */
[----:B0-----:R-:W2:Y:S04]  /*1bb0*/  LDG.E R19, desc[UR12][R16.64+0x600] ;  /* 0x0006000c10137981 */ /* 0x001ea8000c1e1900 */
[----:B------:R-:W3:Y:S01]  /*1bc0*/  LDG.E R26, desc[UR12][R22.64+0x600] ;  /* 0x0006000c161a7981 */ /* 0x000ee2000c1e1900 */
[----:B------:R-:W-:Y:S01]  /*1bd0*/  VIADD R20, R20, 0x8 ;  /* 0x0000000814147836 */ /* 0x000fe20000000000 */
[----:B------:R-:W-:Y:S01]  /*1be0*/  UIADD3 UR14, UP0, UPT, UR14, 0x1000, URZ ;  /* 0x000010000e0e7890 */ /* 0x000fe2000ff1e0ff */
[----:B------:R-:W-:-:S03]  /*1bf0*/  VIADD R8, R8, 0x400 ;  /* 0x0000040008087836 */ /* 0x000fc60000000000 */
[----:B------:R-:W-:Y:S01]  /*1c00*/  ISETP.NE.AND P0, PT, R20, RZ, PT ;  /* 0x000000ff1400720c */ /* 0x000fe20003f05270 */
[----:B------:R-:W-:Y:S01]  /*1c10*/  UIADD3.X UR15, UPT, UPT, URZ, UR15, URZ, UP0, !UPT ;  /* 0x0000000fff0f7290 */ /* 0x000fe200087fe4ff */
[----:B--2---:R-:W-:Y:S02]  /*1c20*/  I2FP.F32.S32 R19, R19 ;  /* 0x0000001300137245 */ /* 0x004fe40000201400 */
[----:B---3--:R-:W-:-:S05]  /*1c30*/  I2FP.F32.S32 R26, R26 ;  /* 0x0000001a001a7245 */ /* 0x008fca0000201400 */
[----:B------:R-:W-:-:S06]  /*1c40*/  FFMA R19, R19, UR16, R26 ;  /* 0x0000001013137c23 */ /* 0x000fcc000800001a */
[----:B------:R-:W0:Y:S02]  /*1c50*/  F2I.TRUNC.NTZ R19, R19 ;  /* 0x0000001300137305 */ /* 0x000e24000020f100 */
[----:B0-----:R1:W-:Y:S01]  /*1c60*/  STG.E desc[UR12][R24.64+0x600], R19 ;  /* 0x0006001318007986 */ /* 0x0013e2000c10190c */
[----:B------:R-:W-:Y:S05]  /*1c70*/  @P0 BRA `(.L_x_280) ;  /* 0xfffffff800c40947 */ /* 0x000fea000383ffff */
[----:B------:R-:W-:-:S07]  /*1c80*/  LOP3.LUT R8, R0, 0x7ffffff8, RZ, 0xc0, !PT ;  /* 0x7ffffff800087812 */ /* 0x000fce00078ec0ff */
.L_x_279:
[----:B------:R-:W-:-:S04]  /*1c90*/  LOP3.LUT R10, R0, 0x7, RZ, 0xc0, !PT ;  /* 0x00000007000a7812 */ /* 0x000fc800078ec0ff */
[----:B------:R-:W-:-:S13]  /*1ca0*/  ISETP.NE.AND P0, PT, R10, RZ, PT ;  /* 0x000000ff0a00720c */ /* 0x000fda0003f05270 */
[----:B------:R-:W-:Y:S05]  /*1cb0*/  @!P0 EXIT ;  /* 0x000000000000894d */ /* 0x000fea0003800000 */
[----:B------:R-:W-:Y:S02]  /*1cc0*/  ISETP.GE.U32.AND P0, PT, R10, 0x4, PT ;  /* 0x000000040a00780c */ /* 0x000fe40003f06070 */
[----:B------:R-:W-:-:S04]  /*1cd0*/  LOP3.LUT R20, R0, 0x3, RZ, 0xc0, !PT ;  /* 0x0000000300147812 */ /* 0x000fc800078ec0ff */
[----:B------:R-:W-:-:S07]  /*1ce0*/  ISETP.NE.AND P1, PT, R20, RZ, PT ;  /* 0x000000ff1400720c */ /* 0x000fce0003f25270 */
[----:B------:R-:W-:Y:S06]  /*1cf0*/  @!P0 BRA `(.L_x_281) ;  /* 0x0000000000888947 */ /* 0x000fec0003800000 */
[----:B------:R-:W-:Y:S01]  /*1d00*/  IMAD R15, R8, 0x80, R9 ;  /* 0x00000080080f7824 */ /* 0x000fe200078e0209 */
[----:B------:R-:W0:Y:S03]  /*1d10*/  LDCU UR4, c[0x0][0x38c] ;  /* 0x00007180ff0477ac */ /* 0x000e260008000800 */
[----:B------:R-:W-:-:S04]  /*1d20*/  IMAD.WIDE R12, R15, 0x4, R6 ;  /* 0x000000040f0c7825 */ /* 0x000fc800078e0206 */
[----:B------:R-:W-:Y:S01]  /*1d30*/  IMAD.WIDE R10, R15, 0x4, R4 ;  /* 0x000000040f0a7825 */ /* 0x000fe200078e0204 */
[----:B------:R-:W2:Y:S04]  /*1d40*/  LDG.E R14, desc[UR12][R12.64] ;  /* 0x0000000c0c0e7981 */ /* 0x000ea8000c1e1900 */
[----:B------:R-:W3:Y:S01]  /*1d50*/  LDG.E R16, desc[UR12][R10.64] ;  /* 0x0000000c0a107981 */ /* 0x000ee2000c1e1900 */
[----:B--2---:R-:W-:Y:S02]  /*1d60*/  I2FP.F32.S32 R14, R14 ;  /* 0x0000000e000e7245 */ /* 0x004fe40000201400 */
[----:B---3--:R-:W-:-:S05]  /*1d70*/  I2FP.F32.S32 R17, R16 ;  /* 0x0000001000117245 */ /* 0x008fca0000201400 */
[----:B0-----:R-:W-:Y:S01]  /*1d80*/  FFMA R17, R14, UR4, R17 ;  /* 0x000000040e117c23 */ /* 0x001fe20008000011 */
[----:B------:R-:W-:-:S05]  /*1d90*/  IMAD.WIDE R14, R15, 0x4, R2 ;  /* 0x000000040f0e7825 */ /* 0x000fca00078e0202 */
[----:B------:R-:W0:Y:S02]  /*1da0*/  F2I.TRUNC.NTZ R17, R17 ;  /* 0x0000001100117305 */ /* 0x000e24000020f100 */
[----:B0-----:R0:W-:Y:S04]  /*1db0*/  STG.E desc[UR12][R14.64], R17 ;  /* 0x000000110e007986 */ /* 0x0011e8000c10190c */
[----:B------:R-:W2:Y:S04]  /*1dc0*/  LDG.E R16, desc[UR12][R12.64+0x200] ;  /* 0x0002000c0c107981 */ /* 0x000ea8000c1e1900 */
[----:B------:R-:W1:Y:S01]  /*1dd0*/  LDG.E R18, desc[UR12][R10.64+0x200] ;  /* 0x0002000c0a127981 */ /* 0x000e62000c1e1900 */
[----:B--2---:R-:W-:-:S02]  /*1de0*/  I2FP.F32.S32 R16, R16 ;  /* 0x0000001000107245 */ /* 0x004fc40000201400 */
[----:B-1----:R-:W-:-:S05]  /*1df0*/  I2FP.F32.S32 R19, R18 ;  /* 0x0000001200137245 */ /* 0x002fca0000201400 */
[----:B------:R-:W-:-:S04]  /*1e00*/  FFMA R16, R16, UR4, R19 ;  /* 0x0000000410107c23 */ /* 0x000fc80008000013 */
[----:B------:R-:W1:Y:S02]  /*1e10*/  F2I.TRUNC.NTZ R19, R16 ;  /* 0x0000001000137305 */ /* 0x000e64000020f100 */
[----:B-1----:R2:W-:Y:S04]  /*1e20*/  STG.E desc[UR12][R14.64+0x200], R19 ;  /* 0x000200130e007986 */ /* 0x0025e8000c10190c */
[----:B------:R-:W3:Y:S04]  /*1e30*/  LDG.E R18, desc[UR12][R12.64+0x400] ;  /* 0x0004000c0c127981 */ /* 0x000ee8000c1e1900 */
[----:B------:R-:W4:Y:S01]  /*1e40*/  LDG.E R21, desc[UR12][R10.64+0x400] ;  /* 0x0004000c0a157981 */ /* 0x000f22000c1e1900 */
[----:B---3--:R-:W-:-:S02]  /*1e50*/  I2FP.F32.S32 R18, R18 ;  /* 0x0000001200127245 */ /* 0x008fc40000201400 */
[----:B----4-:R-:W-:-:S05]  /*1e60*/  I2FP.F32.S32 R21, R21 ;  /* 0x0000001500157245 */ /* 0x010fca0000201400 */
[----:B------:R-:W-:-:S04]  /*1e70*/  FFMA R18, R18, UR4, R21 ;  /* 0x0000000412127c23 */ /* 0x000fc80008000015 */
[----:B0-----:R-:W0:Y:S02]  /*1e80*/  F2I.TRUNC.NTZ R17, R18 ;  /* 0x0000001200117305 */ /* 0x001e24000020f100 */
[----:B0-----:R2:W-:Y:S04]  /*1e90*/  STG.E desc[UR12][R14.64+0x400], R17 ;  /* 0x000400110e007986 */ /* 0x0015e8000c10190c */
[----:B------:R-:W3:Y:S04]  /*1ea0*/  LDG.E R21, desc[UR12][R12.64+0x600] ;  /* 0x0006000c0c157981 */ /* 0x000ee8000c1e1900 */
[----:B------:R-:W4:Y:S01]  /*1eb0*/  LDG.E R22, desc[UR12][R10.64+0x600] ;  /* 0x0006000c0a167981 */ /* 0x000f22000c1e1900 */
[----:B------:R-:W-:Y:S01]  /*1ec0*/  VIADD R8, R8, 0x4 ;  /* 0x0000000408087836 */ /* 0x000fe20000000000 */
[----:B---3--:R-:W-:-:S02]  /*1ed0*/  I2FP.F32.S32 R21, R21 ;  /* 0x0000001500157245 */ /* 0x008fc40000201400 */
[----:B----4-:R-:W-:-:S05]  /*1ee0*/  I2FP.F32.S32 R22, R22 ;  /* 0x0000001600167245 */ /* 0x010fca0000201400 */
[----:B------:R-:W-:-:S06]  /*1ef0*/  FFMA R21, R21, UR4, R22 ;  /* 0x0000000415157c23 */ /* 0x000fcc0008000016 */
[----:B------:R-:W0:Y:S02]  /*1f00*/  F2I.TRUNC.NTZ R21, R21 ;  /* 0x0000001500157305 */ /* 0x000e24000020f100 */
[----:B0-----:R2:W-:Y:S02]  /*1f10*/  STG.E desc[UR12][R14.64+0x600], R21 ;  /* 0x000600150e007986 */ /* 0x0015e4000c10190c */
.L_x_281:
[----:B------:R-:W-:Y:S05]  /*1f20*/  @!P1 EXIT ;  /* 0x000000000000994d */ /* 0x000fea0003800000 */
[----:B------:R-:W-:Y:S02]  /*1f30*/  ISETP.NE.AND P0, PT, R20, 0x1, PT ;  /* 0x000000011400780c */ /* 0x000fe40003f05270 */
[----:B------:R-:W-:-:S04]  /*1f40*/  LOP3.LUT R0, R0, 0x1, RZ, 0xc0, !PT ;  /* 0x0000000100007812 */ /* 0x000fc800078ec0ff */
[----:B------:R-:W-:-:S07]  /*1f50*/  ISETP.NE.U32.AND P1, PT, R0, 0x1, PT ;  /* 0x000000010000780c */ /* 0x000fce0003f25070 */
[----:B------:R-:W-:Y:S06]  /*1f60*/  @!P0 BRA `(.L_x_282) ;  /* 0x0000000000508947 */ /* 0x000fec0003800000 */
[----:B-12---:R-:W-:Y:S01]  /*1f70*/  IMAD R19, R8, 0x80, R9 ;  /* 0x0000008008137824 */ /* 0x006fe200078e0209 */
        /* <DEDUP_REMOVED lines=8> */
[----:B------:R-:W-:-:S03]  /*2000*/  IMAD.WIDE R12, R19, 0x4, R2 ;  /* 0x00000004130c7825 */ /* 0x000fc600078e0202 */
[----:B------:R-:W0:Y:S02]  /*2010*/  F2I.TRUNC.NTZ R17, R0 ;  /* 0x0000000000117305 */ /* 0x000e24000020f100 */
[----:B0-----:R0:W-:Y:S04]  /*2020*/  STG.E desc[UR12][R12.64], R17 ;  /* 0x000000110c007986 */ /* 0x0011e8000c10190c */
[----:B------:R-:W2:Y:S04]  /*2030*/  LDG.E R16, desc[UR12][R14.64+0x200] ;  /* 0x0002000c0e107981 */ /* 0x000ea8000c1e1900 */
[----:B------:R-:W3:Y:S01]  /*2040*/  LDG.E R18, desc[UR12][R10.64+0x200] ;  /* 0x0002000c0a127981 */ /* 0x000ee2000c1e1900 */
[----:B------:R-:W-:Y:S01]  /*2050*/  VIADD R8, R8, 0x2 ;  /* 0x0000000208087836 */ /* 0x000fe20000000000 */
[----:B--2---:R-:W-:-:S02]  /*2060*/  I2FP.F32.S32 R16, R16 ;  /* 0x0000001000107245 */ /* 0x004fc40000201400 */
[----:B---3--:R-:W-:-:S05]  /*2070*/  I2FP.F32.S32 R19, R18 ;  /* 0x0000001200137245 */ /* 0x008fca0000201400 */
[----:B------:R-:W-:-:S04]  /*2080*/  FFMA R16, R16, UR4, R19 ;  /* 0x0000000410107c23 */ /* 0x000fc80008000013 */
[----:B------:R-:W1:Y:S02]  /*2090*/  F2I.TRUNC.NTZ R19, R16 ;  /* 0x0000001000137305 */ /* 0x000e64000020f100 */
[----:B-1----:R0:W-:Y:S02]  /*20a0*/  STG.E desc[UR12][R12.64+0x200], R19 ;  /* 0x000200130c007986 */ /* 0x0021e4000c10190c */
.L_x_282:
[----:B------:R-:W-:Y:S05]  /*20b0*/  @P1 EXIT ;  /* 0x000000000000194d */ /* 0x000fea0003800000 */
[----:B------:R-:W-:Y:S01]  /*20c0*/  IMAD R9, R8, 0x80, R9 ;  /* 0x0000008008097824 */ /* 0x000fe200078e0209 */
[----:B------:R-:W3:Y:S03]  /*20d0*/  LDCU UR4, c[0x0][0x38c] ;  /* 0x00007180ff0477ac */ /* 0x000ee60008000800 */
[----:B------:R-:W-:-:S04]  /*20e0*/  IMAD.WIDE R6, R9, 0x4, R6 ;  /* 0x0000000409067825 */ /* 0x000fc800078e0206 */
[C---:B------:R-:W-:Y:S02]  /*20f0*/  IMAD.WIDE R4, R9.reuse, 0x4, R4 ;  /* 0x0000000409047825 */ /* 0x040fe400078e0204 */
[----:B------:R-:W4:Y:S04]  /*2100*/  LDG.E R6, desc[UR12][R6.64] ;  /* 0x0000000c06067981 */ /* 0x000f28000c1e1900 */
[----:B------:R-:W5:Y:S01]  /*2110*/  LDG.E R4, desc[UR12][R4.64] ;  /* 0x0000000c04047981 */ /* 0x000f62000c1e1900 */
[----:B------:R-:W-:Y:S01]  /*2120*/  IMAD.WIDE R2, R9, 0x4, R2 ;  /* 0x0000000409027825 */ /* 0x000fe200078e0202 */
[----:B----4-:R-:W-:Y:S02]  /*2130*/  I2FP.F32.S32 R0, R6 ;  /* 0x0000000600007245 */ /* 0x010fe40000201400 */
[----:B-----5:R-:W-:-:S05]  /*2140*/  I2FP.F32.S32 R11, R4 ;  /* 0x00000004000b7245 */ /* 0x020fca0000201400 */
[----:B---3--:R-:W-:-:S04]  /*2150*/  FFMA R0, R0, UR4, R11 ;  /* 0x0000000400007c23 */ /* 0x008fc8000800000b */
[----:B------:R-:W3:Y:S02]  /*2160*/  F2I.TRUNC.NTZ R11, R0 ;  /* 0x00000000000b7305 */ /* 0x000ee4000020f100 */
[----:B---3--:R-:W-:Y:S01]  /*2170*/  STG.E desc[UR12][R2.64], R11 ;  /* 0x0000000b02007986 */ /* 0x008fe2000c10190c */
[----:B------:R-:W-:Y:S05]  /*2180*/  EXIT ;  /* 0x000000000000794d */ /* 0x000fea0003800000 */
.L_x_283:
        /* <DEDUP_REMOVED lines=15> */
.L_x_312:


//--------------------- .text._ZN3cub18CUB_300001_SM_10006detail9transform16transform_kernelINS2_10policy_hubILb1EN4cuda3std3__45tupleIJN6thrust24THRUST_300001_SM_1000_NS6detail15normal_iteratorINSA_10device_ptrIiEEEESF_EEEE10policy1000Ei13saxpy_functorSF_JPiSK_EEEvT0_iT1_T2_DpNS2_10kernel_argIT3_EE --------------------------
	.section	.text._ZN3cub18CUB_300001_SM_10006detail9transform16transform_kernelINS2_10policy_hubILb1EN4cuda3std3__45tupleIJN6thrust24THRUST_300001_SM_1000_NS6detail15normal_iteratorINSA_10device_ptrIiEEEESF_EEEE10policy1000Ei13saxpy_functorSF_JPiSK_EEEvT0_iT1_T2_DpNS2_10kernel_argIT3_EE,"ax",@progbits
	.align	128
        .global         _ZN3cub18CUB_300001_SM_10006detail9transform16transform_kernelINS2_10policy_hubILb1EN4cuda3std3__45tupleIJN6thrust24THRUST_300001_SM_1000_NS6detail15normal_iteratorINSA_10device_ptrIiEEEESF_EEEE10policy1000Ei13saxpy_functorSF_JPiSK_EEEvT0_iT1_T2_DpNS2_10kernel_argIT3_EE
        .type           _ZN3cub18CUB_300001_SM_10006detail9transform16transform_kernelINS2_10policy_hubILb1EN4cuda3std3__45tupleIJN6thrust24THRUST_300001_SM_1000_NS6detail15normal_iteratorINSA_10device_ptrIiEEEESF_EEEE10policy1000Ei13saxpy_functorSF_JPiSK_EEEvT0_iT1_T2_DpNS2_10kernel_argIT3_EE,@function
        .size           _ZN3cub18CUB_300001_SM_10006detail9transform16transform_kernelINS2_10policy_hubILb1EN4cuda3std3__45tupleIJN6thrust24THRUST_300001_SM_1000_NS6detail15normal_iteratorINSA_10device_ptrIiEEEESF_EEEE10policy1000Ei13saxpy_functorSF_JPiSK_EEEvT0_iT1_T2_DpNS2_10kernel_argIT3_EE,(.L_x_313 - _ZN3cub18CUB_300001_SM_10006detail9transform16transform_kernelINS2_10policy_hubILb1EN4cuda3std3__45tupleIJN6thrust24THRUST_300001_SM_1000_NS6detail15normal_iteratorINSA_10device_ptrIiEEEESF_EEEE10policy1000Ei13saxpy_functorSF_JPiSK_EEEvT0_iT1_T2_DpNS2_10kernel_argIT3_EE)
        .other          _ZN3cub18CUB_300001_SM_10006detail9transform16transform_kernelINS2_10policy_hubILb1EN4cuda3std3__45tupleIJN6thrust24THRUST_300001_SM_1000_NS6detail15normal_iteratorINSA_10device_ptrIiEEEESF_EEEE10policy1000Ei13saxpy_functorSF_JPiSK_EEEvT0_iT1_T2_DpNS2_10kernel_argIT3_EE,@"STO_CUDA_ENTRY STV_DEFAULT"
_ZN3cub18CUB_300001_SM_10006detail9transform16transform_kernelINS2_10policy_hubILb1EN4cuda3std3__45tupleIJN6thrust24THRUST_300001_SM_1000_NS6detail15normal_iteratorINSA_10device_ptrIiEEEESF_EEEE10policy1000Ei13saxpy_functorSF_JPiSK_EEEvT0_iT1_T2_DpNS2_10kernel_argIT3_EE:
.text._ZN3cub18CUB_300001_SM_10006detail9transform16transform_kernelINS2_10policy_hubILb1EN4cuda3std3__45tupleIJN6thrust24THRUST_300001_SM_1000_NS6detail15normal_iteratorINSA_10device_ptrIiEEEESF_EEEE10policy1000Ei13saxpy_functorSF_JPiSK_EEEvT0_iT1_T2_DpNS2_10kernel_argIT3_EE:
[----:B------:R-:W-:Y:S01]  /*0000*/  LDC R1, c[0x0][0x37c] ;  /* 0x0000df00ff017b82 */ /* 0x000fe20000000800 */
[----:B------:R-:W0:Y:S07]  /*0010*/  LDCU.64 UR6, c[0x0][0x380] ;  /* 0x00007000ff0677ac */ /* 0x000e2e0008000a00 */
[----:B------:R-:W1:Y:S01]  /*0020*/  S2UR UR4, SR_CTAID.X ;  /* 0x00000000000479c3 */ /* 0x000e620000002500 */
[----:B------:R-:W2:Y:S01]  /*0030*/  S2R R0, SR_TID.X ;  /* 0x0000000000007919 */ /* 0x000ea20000002100 */
[----:B------:R-:W-:Y:S01]  /*0040*/  BSSY.RECONVERGENT B0, `(.L_x_284) ;  /* 0x000001f000007945 */ /* 0x000fe20003800200 */
[----:B0-----:R-:W-:-:S04]  /*0050*/  IMAD.U32 R12, RZ, RZ, UR7 ;  /* 0x00000007ff0c7e24 */ /* 0x001fc8000f8e00ff */
[----:B------:R-:W-:-:S04]  /*0060*/  IMAD.SHL.U32 R3, R12, 0x80, RZ ;  /* 0x000000800c037824 */ /* 0x000fc800078e00ff */
[----:B-1----:R-:W-:-:S05]  /*0070*/  IMAD R4, R3, UR4, RZ ;  /* 0x0000000403047c24 */ /* 0x002fca000f8e02ff */
[----:B------:R-:W-:Y:S01]  /*0080*/  IADD3 R10, PT, PT, -R4, UR6, RZ ;  /* 0x00000006040a7c10 */ /* 0x000fe2000fffe1ff */
[----:B--2---:R-:W-:-:S03]  /*0090*/  IMAD.SHL.U32 R5, R0, 0x80, RZ ;  /* 0x0000008000057824 */ /* 0x004fc600078e00ff */
[----:B------:R-:W-:-:S05]  /*00a0*/  VIMNMX R8, PT, PT, R3, R10, PT ;  /* 0x0000000a03087248 */ /* 0x000fca0003fe0100 */
[----:B------:R-:W-:-:S05]  /*00b0*/  IMAD.SHL.U32 R2, R8, 0x4, RZ ;  /* 0x0000000408027824 */ /* 0x000fca00078e00ff */
[----:B------:R-:W-:-:S13]  /*00c0*/  ISETP.GE.AND P0, PT, R5, R2, PT ;  /* 0x000000020500720c */ /* 0x000fda0003f06270 */
[----:B------:R-:W-:Y:S05]  /*00d0*/  @P0 BRA `(.L_x_285) ;  /* 0x0000000000540947 */ /* 0x000fea0003800000 */
[----:B------:R-:W0:Y:S01]  /*00e0*/  LDC.64 R6, c[0x0][0x398] ;  /* 0x0000e600ff067b82 */ /* 0x000e220000000a00 */
[----:B------:R-:W-:Y:S01]  /*00f0*/  BSSY.RECONVERGENT B1, `(.L_x_286) ;  /* 0x000000a000017945 */ /* 0x000fe20003800200 */
[----:B------:R-:W-:Y:S02]  /*0100*/  IMAD.MOV.U32 R9, RZ, RZ, R5 ;  /* 0x000000ffff097224 */ /* 0x000fe400078e0005 */
[----:B0-----:R-:W-:-:S04]  /*0110*/  IMAD.WIDE.U32 R6, R0, 0x80, R6 ;  /* 0x0000008000067825 */ /* 0x001fc800078e0006 */
[----:B------:R-:W-:-:S07]  /*0120*/  IMAD.WIDE R6, R4, 0x4, R6 ;  /* 0x0000000404067825 */ /* 0x000fce00078e0206 */
.L_x_287:
[----:B------:R-:W-:Y:S01]  /*0130*/  VIADD R9, R9, 0x4000 ;  /* 0x0000400009097836 */ /* 0x000fe20000000000 */
[----:B------:R0:W-:Y:S04]  /*0140*/  CCTL.E.PF2 [R6] ;  /* 0x000000000600798f */ /* 0x0001e80000800100 */
[----:B------:R-:W-:Y:S02]  /*0150*/  ISETP.GE.AND P0, PT, R9, R2, PT ;  /* 0x000000020900720c */ /* 0x000fe40003f06270 */
[----:B0-----:R-:W-:-:S05]  /*0160*/  IADD3 R6, P1, PT, R6, 0x4000, RZ ;  /* 0x0000400006067810 */ /* 0x001fca0007f3e0ff */
[----:B------:R-:W-:-:S06]  /*0170*/  IMAD.X R7, RZ, RZ, R7, P1 ;  /* 0x000000ffff077224 */ /* 0x000fcc00008e0607 */
[----:B------:R-:W-:Y:S05]  /*0180*/  @!P0 BRA `(.L_x_287) ;  /* 0xfffffffc00e88947 */ /* 0x000fea000383ffff */
[----:B------:R-:W-:Y:S05]  /*0190*/  BSYNC.RECONVERGENT B1 ;  /* 0x0000000000017941 */ /* 0x000fea0003800200 */
.L_x_286:
[----:B------:R-:W0:Y:S02]  /*01a0*/  LDC.64 R6, c[0x0][0x3a8] ;  /* 0x0000ea00ff067b82 */ /* 0x000e240000000a00 */
[----:B0-----:R-:W-:-:S04]  /*01b0*/  IMAD.WIDE.U32 R6, R0, 0x80, R6 ;  /* 0x0000008000067825 */ /* 0x001fc800078e0006 */
[----:B------:R-:W-:-:S07]  /*01c0*/  IMAD.WIDE R6, R4, 0x4, R6 ;  /* 0x0000000404067825 */ /* 0x000fce00078e0206 */
.L_x_288:
[----:B------:R-:W-:Y:S01]  /*01d0*/  VIADD R5, R5, 0x4000 ;  /* 0x0000400005057836 */ /* 0x000fe20000000000 */
[----:B------:R0:W-:Y:S04]  /*01e0*/  CCTL.E.PF2 [R6] ;  /* 0x000000000600798f */ /* 0x0001e80000800100 */
[----:B------:R-:W-:Y:S02]  /*01f0*/  ISETP.GE.AND P0, PT, R5, R2, PT ;  /* 0x000000020500720c */ /* 0x000fe40003f06270 */
[----:B0-----:R-:W-:-:S05]  /*0200*/  IADD3 R6, P1, PT, R6, 0x4000, RZ ;  /* 0x0000400006067810 */ /* 0x001fca0007f3e0ff */
[----:B------:R-:W-:-:S06]  /*0210*/  IMAD.X R7, RZ, RZ, R7, P1 ;  /* 0x000000ffff077224 */ /* 0x000fcc00008e0607 */
[----:B------:R-:W-:Y:S05]  /*0220*/  @!P0 BRA `(.L_x_288) ;  /* 0xfffffffc00e88947 */ /* 0x000fea000383ffff */
.L_x_285:
[----:B------:R-:W-:Y:S05]  /*0230*/  BSYNC.RECONVERGENT B0 ;  /* 0x0000000000007941 */ /* 0x000fea0003800200 */
.L_x_284:
[----:B------:R-:W0:Y:S01]  /*0240*/  LDCU.128 UR12, c[0x0][0x390] ;  /* 0x00007200ff0c77ac */ /* 0x000e220008000c00 */
[----:B------:R-:W-:Y:S01]  /*0250*/  ISETP.GT.AND P0, PT, R3, R10, PT ;  /* 0x0000000a0300720c */ /* 0x000fe20003f04270 */
[----:B------:R-:W-:Y:S01]  /*0260*/  IMAD.WIDE R14, R4, 0x4, RZ ;  /* 0x00000004040e7825 */ /* 0x000fe200078e02ff */
[----:B------:R-:W1:Y:S01]  /*0270*/  LDCU.64 UR8, c[0x0][0x3a8] ;  /* 0x00007500ff0877ac */ /* 0x000e620008000a00 */
[----:B------:R-:W2:Y:S01]  /*0280*/  LDCU.64 UR10, c[0x0][0x358] ;  /* 0x00006b00ff0a77ac */ /* 0x000ea20008000a00 */
[C---:B0-----:R-:W-:Y:S02]  /*0290*/  IADD3 R6, P1, PT, R14.reuse, UR14, RZ ;  /* 0x0000000e0e067c10 */ /* 0x041fe4000ff3e0ff */
[C---:B------:R-:W-:Y:S02]  /*02a0*/  IADD3 R2, P3, PT, R14.reuse, UR12, RZ ;  /* 0x0000000c0e027c10 */ /* 0x040fe4000ff7e0ff */
[----:B-1----:R-:W-:Y:S02]  /*02b0*/  IADD3 R4, P2, PT, R14, UR8, RZ ;  /* 0x000000080e047c10 */ /* 0x002fe4000ff5e0ff */
[----:B------:R-:W-:-:S02]  /*02c0*/  IADD3.X R7, PT, PT, R15, UR15, RZ, P1, !PT ;  /* 0x0000000f0f077c10 */ /* 0x000fc40008ffe4ff */
[C---:B------:R-:W-:Y:S02]  /*02d0*/  IADD3.X R5, PT, PT, R15.reuse, UR9, RZ, P2, !PT ;  /* 0x000000090f057c10 */ /* 0x040fe400097fe4ff */
[----:B------:R-:W-:Y:S01]  /*02e0*/  IADD3.X R3, PT, PT, R15, UR13, RZ, P3, !PT ;  /* 0x0000000d0f037c10 */ /* 0x000fe20009ffe4ff */
[----:B--2---:R-:W-:Y:S06]  /*02f0*/  @P0 BRA `(.L_x_289) ;  /* 0x0000000800e80947 */ /* 0x004fec0003800000 */
[----:B------:R-:W-:-:S13]  /*0300*/  ISETP.GE.AND P0, PT, R12, 0x1, PT ;  /* 0x000000010c00780c */ /* 0x000fda0003f06270 */
[----:B------:R-:W-:Y:S05]  /*0310*/  @!P0 EXIT ;  /* 0x000000000000894d */ /* 0x000fea0003800000 */
[C---:B------:R-:W-:Y:S01]  /*0320*/  ISETP.GE.U32.AND P0, PT, R12.reuse, 0x8, PT ;  /* 0x000000080c00780c */ /* 0x040fe20003f06070 */
[----:B------:R-:W-:Y:S01]  /*0330*/  IMAD.MOV.U32 R9, RZ, RZ, RZ ;  /* 0x000000ffff097224 */ /* 0x000fe200078e00ff */
[----:B------:R-:W-:-:S11]  /*0340*/  LOP3.LUT R24, R12, 0x7, RZ, 0xc0, !PT ;  /* 0x000000070c187812 */ /* 0x000fd600078ec0ff */
[----:B------:R-:W-:Y:S05]  /*0350*/  @!P0 BRA `(.L_x_290) ;  /* 0x0000000400948947 */ /* 0x000fea0003800000 */
[----:B------:R-:W-:Y:S01]  /*0360*/  R2UR UR4, R14 ;  /* 0x000000000e0472ca */ /* 0x000fe200000e0000 */
[----:B------:R-:W0:Y:S01]  /*0370*/  LDC.64 R8, c[0x0][0x398] ;  /* 0x0000e600ff087b82 */ /* 0x000e220000000a00 */
[----:B------:R-:W-:Y:S01]  /*0380*/  R2UR UR5, R15 ;  /* 0x000000000f0572ca */ /* 0x000fe200000e0000 */
[----:B------:R-:W-:Y:S01]  /*0390*/  VIADD R18, R0, 0x80 ;  /* 0x0000008000127836 */ /* 0x000fe20000000000 */
[----:B------:R-:W-:Y:S01]  /*03a0*/  LOP3.LUT R12, R12, 0x7ffffff8, RZ, 0xc0, !PT ;  /* 0x7ffffff80c0c7812 */ /* 0x000fe200078ec0ff */
[----:B------:R-:W1:Y:S04]  /*03b0*/  LDCU UR16, c[0x0][0x388] ;  /* 0x00007100ff1077ac */ /* 0x000e680008000800 */
[----:B------:R-:W2:Y:S01]  /*03c0*/  LDC.64 R14, c[0x0][0x390] ;  /* 0x0000e400ff0e7b82 */ /* 0x000ea20000000a00 */
[----:B------:R-:W-:-:S03]  /*03d0*/  IMAD.MOV R19, RZ, RZ, -R12 ;  /* 0x000000ffff137224 */ /* 0x000fc600078e0a0c */
[----:B------:R-:W-:Y:S02]  /*03e0*/  UMOV UR6, UR4 ;  /* 0x0000000400067c82 */ /* 0x000fe40008000000 */
[----:B------:R-:W-:Y:S02]  /*03f0*/  UIADD3 UR4, UP2, UPT, UR6, 0x600, URZ ;  /* 0x0000060006047890 */ /* 0x000fe4000ff5e0ff */
[----:B------:R-:W3:Y:S01]  /*0400*/  LDC.64 R10, c[0x0][0x3a8] ;  /* 0x0000ea00ff0a7b82 */ /* 0x000ee20000000a00 */
[----:B------:R-:W-:Y:S01]  /*0410*/  UMOV UR7, UR5 ;  /* 0x0000000500077c82 */ /* 0x000fe20008000000 */
[----:B------:R-:W-:Y:S02]  /*0420*/  UIADD3 UR14, UP1, UPT, UR4, UR14, URZ ;  /* 0x0000000e040e7290 */ /* 0x000fe4000ff3e0ff */
[----:B------:R-:W-:Y:S02]  /*0430*/  UIADD3 UR12, UP0, UPT, UR4, UR12, URZ ;  /* 0x0000000c040c7290 */ /* 0x000fe4000ff1e0ff */
[----:B------:R-:W-:-:S02]  /*0440*/  UIADD3.X UR5, UPT, UPT, URZ, UR7, URZ, UP2, !UPT ;  /* 0x00000007ff057290 */ /* 0x000fc400097fe4ff */
[----:B------:R-:W-:Y:S02]  /*0450*/  UIADD3 UR4, UP2, UPT, UR4, UR8, URZ ;  /* 0x0000000804047290 */ /* 0x000fe4000ff5e0ff */
[----:B------:R-:W-:Y:S02]  /*0460*/  UIADD3.X UR15, UPT, UPT, UR5, UR15, URZ, UP1, !UPT ;  /* 0x0000000f050f7290 */ /* 0x000fe40008ffe4ff */
[----:B------:R-:W-:Y:S02]  /*0470*/  UIADD3.X UR13, UPT, UPT, UR5, UR13, URZ, UP0, !UPT ;  /* 0x0000000d050d7290 */ /* 0x000fe400087fe4ff */
[----:B------:R-:W-:Y:S01]  /*0480*/  UIADD3.X UR5, UPT, UPT, UR5, UR9, URZ, UP2, !UPT ;  /* 0x0000000905057290 */ /* 0x000fe200097fe4ff */
[----:B012---:R-:W-:-:S11]  /*0490*/  IMAD.WIDE.U32 R12, R0, 0x4, R14 ;  /* 0x00000004000c7825 */ /* 0x007fd600078e000e */
.L_x_291:
[----:B------:R-:W-:-:S04]  /*04a0*/  IMAD.WIDE.U32 R14, R0, 0x4, R8 ;  /* 0x00000004000e7825 */ /* 0x000fc800078e0008 */
[----:B---3--:R-:W-:Y:S01]  /*04b0*/  IMAD.WIDE.U32 R16, R0, 0x4, R10 ;  /* 0x0000000400107825 */ /* 0x008fe200078e000a */
[----:B------:R-:W-:Y:S02]  /*04c0*/  IADD3 R14, P0, PT, R14, UR6, RZ ;  /* 0x000000060e0e7c10 */ /* 0x000fe4000ff1e0ff */
[----:B-1----:R-:W-:Y:S02]  /*04d0*/  IADD3 R22, P1, PT, R16, UR6, RZ ;  /* 0x0000000610167c10 */ /* 0x002fe4000ff3e0ff */
[----:B------:R-:W-:Y:S02]  /*04e0*/  IADD3.X R15, PT, PT, R15, UR7, RZ, P0, !PT ;  /* 0x000000070f0f7c10 */ /* 0x000fe400087fe4ff */
[----:B------:R-:W-:-:S03]  /*04f0*/  IADD3.X R23, PT, PT, R17, UR7, RZ, P1, !PT ;  /* 0x0000000711177c10 */ /* 0x000fc60008ffe4ff */
[----:B------:R-:W2:Y:S04]  /*0500*/  LDG.E R14, desc[UR10][R14.64] ;  /* 0x0000000a0e0e7981 */ /* 0x000ea8000c1e1900 */
[----:B------:R-:W3:Y:S01]  /*0510*/  LDG.E R22, desc[UR10][R22.64] ;  /* 0x0000000a16167981 */ /* 0x000ee2000c1e1900 */
[----:B------:R-:W-:Y:S01]  /*0520*/  IADD3 R20, P0, PT, R12, UR6, RZ ;  /* 0x000000060c147c10 */ /* 0x000fe2000ff1e0ff */
[----:B------:R-:W-:Y:S02]  /*0530*/  IMAD.U32 R26, RZ, RZ, UR14 ;  /* 0x0000000eff1a7e24 */ /* 0x000fe4000f8e00ff */
[----:B------:R-:W-:Y:S01]  /*0540*/  IMAD.U32 R27, RZ, RZ, UR15 ;  /* 0x0000000fff1b7e24 */ /* 0x000fe2000f8e00ff */
[----:B------:R-:W-:Y:S02]  /*0550*/  IADD3.X R21, PT, PT, R13, UR7, RZ, P0, !PT ;  /* 0x000000070d157c10 */ /* 0x000fe400087fe4ff */
[----:B--2---:R-:W-:Y:S01]  /*0560*/  I2FP.F32.S32 R16, R14 ;  /* 0x0000000e00107245 */ /* 0x004fe20000201400 */
[----:B------:R-:W-:Y:S01]  /*0570*/  IMAD.WIDE R14, R18, 0x4, R26 ;  /* 0x00000004120e7825 */ /* 0x000fe200078e021a */
        /* <DEDUP_REMOVED lines=65> */
[----:B------:R-:W0:Y:S02]  /*0990*/  LDC R12, c[0x0][0x384] ;  /* 0x0000e100ff0c7b82 */ /* 0x000e240000000800 */
[----:B0-----:R-:W-:-:S07]  /*09a0*/  LOP3.LUT R9, R12, 0x7ffffff8, RZ, 0xc0, !PT ;  /* 0x7ffffff80c097812 */ /* 0x001fce00078ec0ff */
.L_x_290:
        /* <DEDUP_REMOVED lines=9> */
[C---:B------:R-:W-:Y:S01]  /*0a40*/  IMAD.WIDE R10, R17.reuse, 0x4, R4 ;  /* 0x00000004110a7825 */ /* 0x040fe200078e0204 */
[----:B------:R-:W2:Y:S04]  /*0a50*/  LDG.E R8, desc[UR10][R14.64] ;  /* 0x0000000a0e087981 */ /* 0x000ea8000c1e1900 */
[----:B------:R-:W3:Y:S01]  /*0a60*/  LDG.E R13, desc[UR10][R10.64] ;  /* 0x0000000a0a0d7981 */ /* 0x000ee2000c1e1900 */
[----:B------:R-:W-:Y:S01]  /*0a70*/  IMAD.WIDE R16, R17, 0x4, R2 ;  /* 0x0000000411107825 */ /* 0x000fe200078e0202 */
[----:B--2---:R-:W-:Y:S02]  /*0a80*/  I2FP.F32.S32 R8, R8 ;  /* 0x0000000800087245 */ /* 0x004fe40000201400 */
[----:B---3--:R-:W-:-:S05]  /*0a90*/  I2FP.F32.S32 R13, R13 ;  /* 0x0000000d000d7245 */ /* 0x008fca0000201400 */
[----:B0-----:R-:W-:-:S04]  /*0aa0*/  FFMA R8, R8, UR4, R13 ;  /* 0x0000000408087c23 */ /* 0x001fc8000800000d */
[----:B------:R-:W0:Y:S02]  /*0ab0*/  F2I.TRUNC.NTZ R13, R8 ;  /* 0x00000008000d7305 */ /* 0x000e24000020f100 */
[----:B0-----:R0:W-:Y:S04]  /*0ac0*/  STG.E desc[UR10][R16.64], R13 ;  /* 0x0000000d10007986 */ /* 0x0011e8000c10190a */
[----:B------:R-:W2:Y:S04]  /*0ad0*/  LDG.E R18, desc[UR10][R14.64+0x200] ;  /* 0x0002000a0e127981 */ /* 0x000ea8000c1e1900 */
[----:B------:R-:W3:Y:S01]  /*0ae0*/  LDG.E R19, desc[UR10][R10.64+0x200] ;  /* 0x0002000a0a137981 */ /* 0x000ee2000c1e1900 */
[----:B--2---:R-:W-:-:S02]  /*0af0*/  I2FP.F32.S32 R18, R18 ;  /* 0x0000001200127245 */ /* 0x004fc40000201400 */
[----:B---3--:R-:W-:-:S05]  /*0b00*/  I2FP.F32.S32 R19, R19 ;  /* 0x0000001300137245 */ /* 0x008fca0000201400 */
[----:B------:R-:W-:-:S04]  /*0b10*/  FFMA R18, R18, UR4, R19 ;  /* 0x0000000412127c23 */ /* 0x000fc80008000013 */
[----:B------:R-:W2:Y:S02]  /*0b20*/  F2I.TRUNC.NTZ R19, R18 ;  /* 0x0000001200137305 */ /* 0x000ea4000020f100 */
[----:B--2---:R2:W-:Y:S04]  /*0b30*/  STG.E desc[UR10][R16.64+0x200], R19 ;  /* 0x0002001310007986 */ /* 0x0045e8000c10190a */
[----:B-1----:R-:W3:Y:S04]  /*0b40*/  LDG.E R21, desc[UR10][R14.64+0x400] ;  /* 0x0004000a0e157981 */ /* 0x002ee8000c1e1900 */
        /* <DEDUP_REMOVED lines=14> */
.L_x_292:
[----:B------:R-:W-:Y:S05]  /*0c30*/  @!P1 EXIT ;  /* 0x000000000000994d */ /* 0x000fea0003800000 */
[----:B------:R-:W-:Y:S02]  /*0c40*/  ISETP.NE.AND P0, PT, R20, 0x1, PT ;  /* 0x000000011400780c */ /* 0x000fe40003f05270 */
[----:B------:R-:W-:-:S04]  /*0c50*/  LOP3.LUT R12, R12, 0x1, RZ, 0xc0, !PT ;  /* 0x000000010c0c7812 */ /* 0x000fc800078ec0ff */
[----:B------:R-:W-:-:S07]  /*0c60*/  ISETP.NE.U32.AND P1, PT, R12, 0x1, PT ;  /* 0x000000010c00780c */ /* 0x000fce0003f25070 */
[----:B------:R-:W-:Y:S06]  /*0c70*/  @!P0 BRA `(.L_x_293) ;  /* 0x0000000000508947 */ /* 0x000fec0003800000 */
[----:B--2---:R-:W-:Y:S01]  /*0c80*/  LEA R19, R9, R0, 0x7 ;  /* 0x0000000009137211 */ /* 0x004fe200078e38ff */
[----:B------:R-:W0:Y:S04]  /*0c90*/  LDCU UR4, c[0x0][0x388] ;  /* 0x00007100ff0477ac */ /* 0x000e280008000800 */
        /* <DEDUP_REMOVED lines=16> */
[----:B------:R-:W2:Y:S02]  /*0da0*/  F2I.TRUNC.NTZ R19, R16 ;  /* 0x0000001000137305 */ /* 0x000ea4000020f100 */
[----:B--2---:R0:W-:Y:S02]  /*0db0*/  STG.E desc[UR10][R12.64+0x200], R19 ;  /* 0x000200130c007986 */ /* 0x0041e4000c10190a */
.L_x_293:
        /* <DEDUP_REMOVED lines=14> */
.L_x_289:
[----:B------:R-:W-:-:S13]  /*0ea0*/  ISETP.GE.AND P0, PT, R12, 0x1, PT ;  /* 0x000000010c00780c */ /* 0x000fda0003f06270 */
[----:B------:R-:W-:Y:S05]  /*0eb0*/  @!P0 EXIT ;  /* 0x000000000000894d */ /* 0x000fea0003800000 */
[C---:B------:R-:W-:Y:S01]  /*0ec0*/  ISETP.GE.U32.AND P0, PT, R12.reuse, 0x8, PT ;  /* 0x000000080c00780c */ /* 0x040fe20003f06070 */
[----:B------:R-:W-:Y:S01]  /*0ed0*/  IMAD.MOV.U32 R9, RZ, RZ, RZ ;  /* 0x000000ffff097224 */ /* 0x000fe200078e00ff */
[----:B------:R-:W-:-:S11]  /*0ee0*/  LOP3.LUT R20, R12, 0x7, RZ, 0xc0, !PT ;  /* 0x000000070c147812 */ /* 0x000fd600078ec0ff */
[----:B------:R-:W-:Y:S05]  /*0ef0*/  @!P0 BRA `(.L_x_294) ;  /* 0x0000000400788947 */ /* 0x000fea0003800000 */
[----:B------:R-:W-:Y:S01]  /*0f00*/  LOP3.LUT R9, R12, 0x7ffffff8, RZ, 0xc0, !PT ;  /* 0x7ffffff80c097812 */ /* 0x000fe200078ec0ff */
[----:B------:R-:W-:Y:S01]  /*0f10*/  IMAD.MOV.U32 R10, RZ, RZ, RZ ;  /* 0x000000ffff0a7224 */ /* 0x000fe200078e00ff */
[----:B------:R-:W0:Y:S06]  /*0f20*/  LDCU UR4, c[0x0][0x388] ;  /* 0x00007100ff0477ac */ /* 0x000e2c0008000800 */
.L_x_297:
[----:B-1----:R-:W-:-:S05]  /*0f30*/  IMAD R11, R10, 0x80, R0 ;  /* 0x000000800a0b7824 */ /* 0x002fca00078e0200 */
[----:B------:R-:W-:-:S13]  /*0f40*/  ISETP.GE.AND P0, PT, R11, R8, PT ;  /* 0x000000080b00720c */ /* 0x000fda0003f06270 */
[C---:B------:R-:W-:Y:S01]  /*0f50*/  @!P0 IMAD.WIDE.U32 R12, R11.reuse, 0x4, R6 ;  /* 0x000000040b0c8825 */ /* 0x040fe200078e0006 */
[----:B------:R-:W1:Y:S03]  /*0f60*/  @!P0 LDC R21, c[0x0][0x388] ;  /* 0x0000e200ff158b82 */ /* 0x000e660000000800 */
[C---:B------:R-:W-:Y:S02]  /*0f70*/  @!P0 IMAD.WIDE.U32 R16, R11.reuse, 0x4, R4 ;  /* 0x000000040b108825 */ /* 0x040fe400078e0004 */
[----:B------:R-:W2:Y:S04]  /*0f80*/  @!P0 LDG.E R12, desc[UR10][R12.64] ;  /* 0x0000000a0c0c8981 */ /* 0x000ea8000c1e1900 */
[----:B------:R-:W3:Y:S01]  /*0f90*/  @!P0 LDG.E R16, desc[UR10][R16.64] ;  /* 0x0000000a10108981 */ /* 0x000ee2000c1e1900 */
[----:B------:R-:W-:-:S02]  /*0fa0*/  VIADD R23, R11, 0x80 ;  /* 0x000000800b177836 */ /* 0x000fc40000000000 */
[----:B------:R-:W-:-:S03]  /*0fb0*/  @!P0 IMAD.WIDE.U32 R18, R11, 0x4, R2 ;  /* 0x000000040b128825 */ /* 0x000fc600078e0002 */
[----:B------:R-:W-:-:S13]  /*0fc0*/  ISETP.GE.AND P1, PT, R23, R8, PT ;  /* 0x000000081700720c */ /* 0x000fda0003f26270 */
[----:B------:R-:W4:Y:S01]  /*0fd0*/  @!P1 LDC R22, c[0x0][0x388] ;  /* 0x0000e200ff169b82 */ /* 0x000f220000000800 */
[----:B--2---:R-:W-:Y:S01]  /*0fe0*/  @!P0 I2FP.F32.S32 R14, R12 ;  /* 0x0000000c000e8245 */ /* 0x004fe20000201400 */
[----:B------:R-:W-:Y:S01]  /*0ff0*/  IMAD.WIDE R12, R23, 0x4, R4 ;  /* 0x00000004170c7825 */ /* 0x000fe200078e0204 */
[----:B---3--:R-:W-:-:S05]  /*1000*/  @!P0 I2FP.F32.S32 R15, R16 ;  /* 0x00000010000f8245 */ /* 0x008fca0000201400 */
[----:B-1----:R-:W-:Y:S01]  /*1010*/  @!P0 FFMA R21, R14, R21, R15 ;  /* 0x000000150e158223 */ /* 0x002fe2000000000f */
[----:B------:R-:W-:-:S05]  /*1020*/  IMAD.WIDE R14, R23, 0x4, R6 ;  /* 0x00000004170e7825 */ /* 0x000fca00078e0206 */
[----:B------:R-:W1:Y:S02]  /*1030*/  @!P0 F2I.TRUNC.NTZ R21, R21 ;  /* 0x0000001500158305 */ /* 0x000e64000020f100 */
[----:B-1----:R1:W-:Y:S04]  /*1040*/  @!P0 STG.E desc[UR10][R18.64], R21 ;  /* 0x0000001512008986 */ /* 0x0023e8000c10190a */
[----:B------:R-:W2:Y:S04]  /*1050*/  @!P1 LDG.E R16, desc[UR10][R14.64] ;  /* 0x0000000a0e109981 */ /* 0x000ea8000c1e1900 */
[----:B------:R-:W3:Y:S01]  /*1060*/  @!P1 LDG.E R17, desc[UR10][R12.64] ;  /* 0x0000000a0c119981 */ /* 0x000ee2000c1e1900 */
[----:B--2---:R-:W-:-:S02]  /*1070*/  @!P1 I2FP.F32.S32 R16, R16 ;  /* 0x0000001000109245 */ /* 0x004fc40000201400 */
[----:B---3--:R-:W-:-:S05]  /*1080*/  @!P1 I2FP.F32.S32 R17, R17 ;  /* 0x0000001100119245 */ /* 0x008fca0000201400 */
[----:B----4-:R-:W-:Y:S01]  /*1090*/  @!P1 FFMA R22, R16, R22, R17 ;  /* 0x0000001610169223 */ /* 0x010fe20000000011 */
[----:B------:R-:W-:-:S03]  /*10a0*/  VIADD R17, R11, 0x100 ;  /* 0x000001000b117836 */ /* 0x000fc60000000000 */
[----:B------:R-:W2:Y:S02]  /*10b0*/  @!P1 F2I.TRUNC.NTZ R25, R22 ;  /* 0x0000001600199305 */ /* 0x000ea4000020f100 */
[----:B------:R-:W-:Y:S01]  /*10c0*/  ISETP.GE.AND P0, PT, R17, R8, PT ;  /* 0x000000081100720c */ /* 0x000fe20003f06270 */
[----:B------:R-:W-:-:S05]  /*10d0*/  IMAD.WIDE R16, R23, 0x4, R2 ;  /* 0x0000000417107825 */ /* 0x000fca00078e0202 */
[----:B--2---:R-:W-:Y:S07]  /*10e0*/  @!P1 STG.E desc[UR10][R16.64], R25 ;  /* 0x0000001910009986 */ /* 0x004fee000c10190a */
[----:B-1----:R-:W1:Y:S01]  /*10f0*/  @!P0 LDC R21, c[0x0][0x388] ;  /* 0x0000e200ff158b82 */ /* 0x002e620000000800 */
[----:B------:R-:W2:Y:S04]  /*1100*/  @!P0 LDG.E R18, desc[UR10][R14.64+0x200] ;  /* 0x0002000a0e128981 */ /* 0x000ea8000c1e1900 */
[----:B------:R-:W3:Y:S01]  /*1110*/  @!P0 LDG.E R19, desc[UR10][R12.64+0x200] ;  /* 0x0002000a0c138981 */ /* 0x000ee2000c1e1900 */
[----:B--2---:R-:W-:-:S02]  /*1120*/  @!P0 I2FP.F32.S32 R18, R18 ;  /* 0x0000001200128245 */ /* 0x004fc40000201400 */
[----:B---3--:R-:W-:-:S05]  /*1130*/  @!P0 I2FP.F32.S32 R19, R19 ;  /* 0x0000001300138245 */ /* 0x008fca0000201400 */
[----:B-1----:R-:W-:Y:S01]  /*1140*/  @!P0 FFMA R18, R18, R21, R19 ;  /* 0x0000001512128223 */ /* 0x002fe20000000013 */
[----:B------:R-:W-:-:S03]  /*1150*/  VIADD R21, R11, 0x180 ;  /* 0x000001800b157836 */ /* 0x000fc60000000000 */
[----:B------:R-:W1:Y:S02]  /*1160*/  @!P0 F2I.TRUNC.NTZ R19, R18 ;  /* 0x0000001200138305 */ /* 0x000e64000020f100 */
[----:B------:R-:W-:Y:S01]  /*1170*/  ISETP.GE.AND P1, PT, R21, R8, PT ;  /* 0x000000081500720c */ /* 0x000fe20003f26270 */
[----:B-1----:R1:W-:-:S12]  /*1180*/  @!P0 STG.E desc[UR10][R16.64+0x200], R19 ;  /* 0x0002001310008986 */ /* 0x0023d8000c10190a */
[----:B------:R-:W2:Y:S01]  /*1190*/  @!P1 LDC R23, c[0x0][0x388] ;  /* 0x0000e200ff179b82 */ /* 0x000ea20000000800 */
        /* <DEDUP_REMOVED lines=11> */
[----:B-1----:R-:W5:Y:S01]  /*1250*/  @!P0 LDG.E R19, desc[UR10][R12.64+0x600] ;  /* 0x0006000a0c138981 */ /* 0x002f62000c1e1900 */
[----:B------:R-:W-:-:S05]  /*1260*/  VIADD R23, R11, 0x280 ;  /* 0x000002800b177836 */ /* 0x000fca0000000000 */
[----:B------:R-:W-:-:S13]  /*1270*/  ISETP.GE.AND P1, PT, R23, R8, PT ;  /* 0x000000081700720c */ /* 0x000fda0003f26270 */
[----:B------:R-:W1:Y:S01]  /*1280*/  @!P1 LDC R23, c[0x0][0x388] ;  /* 0x0000e200ff179b82 */ /* 0x000e620000000800 */
[----:B----4-:R-:W-:Y:S02]  /*1290*/  @!P0 I2FP.F32.S32 R18, R18 ;  /* 0x0000001200128245 */ /* 0x010fe40000201400 */
[----:B-----5:R-:W-:-:S05]  /*12a0*/  @!P0 I2FP.F32.S32 R19, R19 ;  /* 0x0000001300138245 */ /* 0x020fca0000201400 */
[----:B---3--:R-:W-:-:S04]  /*12b0*/  @!P0 FFMA R18, R18, R22, R19 ;  /* 0x0000001612128223 */ /* 0x008fc80000000013 */
[----:B------:R-:W3:Y:S02]  /*12c0*/  @!P0 F2I.TRUNC.NTZ R19, R18 ;  /* 0x0000001200138305 */ /* 0x000ee4000020f100 */
[----:B---3--:R3:W-:Y:S04]  /*12d0*/  @!P0 STG.E desc[UR10][R16.64+0x600], R19 ;  /* 0x0006001310008986 */ /* 0x0087e8000c10190a */
[----:B--2---:R-:W2:Y:S04]  /*12e0*/  @!P1 LDG.E R21, desc[UR10][R14.64+0x800] ;  /* 0x0008000a0e159981 */ /* 0x004ea8000c1e1900 */
[----:B------:R-:W4:Y:S01]  /*12f0*/  @!P1 LDG.E R22, desc[UR10][R12.64+0x800] ;  /* 0x0008000a0c169981 */ /* 0x000f22000c1e1900 */
[----:B--2---:R-:W-:-:S02]  /*1300*/  @!P1 I2FP.F32.S32 R21, R21 ;  /* 0x0000001500159245 */ /* 0x004fc40000201400 */
[----:B----4-:R-:W-:-:S05]  /*1310*/  @!P1 I2FP.F32.S32 R22, R22 ;  /* 0x0000001600169245 */ /* 0x010fca0000201400 */
[----:B-1----:R-:W-:Y:S01]  /*1320*/  @!P1 FFMA R21, R21, R23, R22 ;  /* 0x0000001715159223 */ /* 0x002fe20000000016 */
[----:B------:R-:W-:-:S05]  /*1330*/  VIADD R23, R11, 0x300 ;  /* 0x000003000b177836 */ /* 0x000fca0000000000 */
[----:B------:R-:W1:Y:S01]  /*1340*/  @!P1 F2I.TRUNC.NTZ R21, R21 ;  /* 0x0000001500159305 */ /* 0x000e62000020f100 */
[----:B------:R-:W-:-:S13]  /*1350*/  ISETP.GE.AND P0, PT, R23, R8, PT ;  /* 0x000000081700720c */ /* 0x000fda0003f06270 */
[----:B------:R-:W2:Y:S01]  /*1360*/  @!P0 LDC R22, c[0x0][0x388] ;  /* 0x0000e200ff168b82 */ /* 0x000ea20000000800 */
[----:B-1----:R1:W-:Y:S04]  /*1370*/  @!P1 STG.E desc[UR10][R16.64+0x800], R21 ;  /* 0x0008001510009986 */ /* 0x0023e8000c10190a */
[----:B------:R-:W4:Y:S04]  /*1380*/  @!P0 LDG.E R18, desc[UR10][R14.64+0xa00] ;  /* 0x000a000a0e128981 */ /* 0x000f28000c1e1900 */
[----:B---3--:R-:W3:Y:S01]  /*1390*/  @!P0 LDG.E R19, desc[UR10][R12.64+0xa00] ;  /* 0x000a000a0c138981 */ /* 0x008ee2000c1e1900 */
[----:B------:R-:W-:Y:S01]  /*13a0*/  IADD3 R11, PT, PT, R11, 0x380, RZ ;  /* 0x000003800b0b7810 */ /* 0x000fe20007ffe0ff */
[----:B------:R-:W-:Y:S01]  /*13b0*/  VIADD R10, R10, 0x8 ;  /* 0x000000080a0a7836 */ /* 0x000fe20000000000 */
[----:B------:R-:W-:Y:S04]  /*13c0*/  BSSY.RECONVERGENT B0, `(.L_x_295) ;  /* 0x0000010000007945 */ /* 0x000fe80003800200 */
[----:B------:R-:W-:-:S02]  /*13d0*/  ISETP.NE.AND P1, PT, R10, R9, PT ;  /* 0x000000090a00720c */ /* 0x000fc40003f25270 */
[----:B----4-:R-:W-:Y:S02]  /*13e0*/  @!P0 I2FP.F32.S32 R18, R18 ;  /* 0x0000001200128245 */ /* 0x010fe40000201400 */
[----:B---3--:R-:W-:-:S05]  /*13f0*/  @!P0 I2FP.F32.S32 R19, R19 ;  /* 0x0000001300138245 */ /* 0x008fca0000201400 */
[----:B--2---:R-:W-:-:S04]  /*1400*/  @!P0 FFMA R18, R18, R22, R19 ;  /* 0x0000001612128223 */ /* 0x004fc80000000013 */
[----:B------:R-:W2:Y:S02]  /*1410*/  @!P0 F2I.TRUNC.NTZ R19, R18 ;  /* 0x0000001200138305 */ /* 0x000ea4000020f100 */
[----:B--2---:R1:W-:Y:S01]  /*1420*/  @!P0 STG.E desc[UR10][R16.64+0xa00], R19 ;  /* 0x000a001310008986 */ /* 0x0043e2000c10190a */
[----:B------:R-:W-:-:S13]  /*1430*/  ISETP.GE.AND P0, PT, R11, R8, PT ;  /* 0x000000080b00720c */ /* 0x000fda0003f06270 */
[----:B-1----:R-:W-:Y:S05]  /*1440*/  @P0 BRA `(.L_x_296) ;  /* 0x00000000001c0947 */ /* 0x002fea0003800000 */
[----:B------:R-:W2:Y:S04]  /*1450*/  LDG.E R14, desc[UR10][R14.64+0xc00] ;  /* 0x000c000a0e0e7981 */ /* 0x000ea8000c1e1900 */
[----:B------:R-:W3:Y:S01]  /*1460*/  LDG.E R12, desc[UR10][R12.64+0xc00] ;  /* 0x000c000a0c0c7981 */ /* 0x000ee2000c1e1900 */
[----:B--2---:R-:W-:Y:S02]  /*1470*/  I2FP.F32.S32 R11, R14 ;  /* 0x0000000e000b7245 */ /* 0x004fe40000201400 */
[----:B---3--:R-:W-:-:S05]  /*1480*/  I2FP.F32.S32 R18, R12 ;  /* 0x0000000c00127245 */ /* 0x008fca0000201400 */
[----:B0-----:R-:W-:-:S06]  /*1490*/  FFMA R11, R11, UR4, R18 ;  /* 0x000000040b0b7c23 */ /* 0x001fcc0008000012 */
[----:B------:R-:W0:Y:S02]  /*14a0*/  F2I.TRUNC.NTZ R11, R11 ;  /* 0x0000000b000b7305 */ /* 0x000e24000020f100 */
[----:B0-----:R1:W-:Y:S02]  /*14b0*/  STG.E desc[UR10][R16.64+0xc00], R11 ;  /* 0x000c000b10007986 */ /* 0x0013e4000c10190a */
.L_x_296:
[----:B0-----:R-:W-:Y:S05]  /*14c0*/  BSYNC.RECONVERGENT B0 ;  /* 0x0000000000007941 */ /* 0x001fea0003800200 */
.L_x_295:
[----:B------:R-:W-:Y:S05]  /*14d0*/  @P1 BRA `(.L_x_297) ;  /* 0xfffffff800941947 */ /* 0x000fea000383ffff */
.L_x_294:
[----:B------:R-:W-:-:S13]  /*14e0*/  ISETP.NE.AND P0, PT, R20, RZ, PT ;  /* 0x000000ff1400720c */ /* 0x000fda0003f05270 */
[----:B------:R-:W-:Y:S05]  /*14f0*/  @!P0 EXIT ;  /* 0x000000000000894d */ /* 0x000fea0003800000 */
[----:B------:R-:W0:Y:S01]  /*1500*/  LDC R10, c[0x0][0x384] ;  /* 0x0000e100ff0a7b82 */ /* 0x000e220000000800 */
[----:B------:R-:W-:Y:S02]  /*1510*/  ISETP.GE.U32.AND P1, PT, R20, 0x4, PT ;  /* 0x000000041400780c */ /* 0x000fe40003f26070 */
[----:B0-----:R-:W-:-:S04]  /*1520*/  LOP3.LUT R24, R10, 0x3, RZ, 0xc0, !PT ;  /* 0x000000030a187812 */ /* 0x001fc800078ec0ff */
[----:B------:R-:W-:-:S07]  /*1530*/  ISETP.NE.AND P0, PT, R24, RZ, PT ;  /* 0x000000ff1800720c */ /* 0x000fce0003f05270 */
[----:B------:R-:W-:Y:S06]  /*1540*/  @!P1 BRA `(.L_x_298) ;  /* 0x0000000000d49947 */ /* 0x000fec0003800000 */
[----:B-1----:R-:W-:-:S05]  /*1550*/  IMAD R11, R9, 0x80, R0 ;  /* 0x00000080090b7824 */ /* 0x002fca00078e0200 */
        /* <DEDUP_REMOVED lines=34> */
[----:B-1----:R-:W1:Y:S01]  /*1780*/  @!P2 LDC R22, c[0x0][0x388] ;  /* 0x0000e200ff16ab82 */ /* 0x002e620000000800 */
        /* <DEDUP_REMOVED lines=13> */
[----:B-1----:R-:W-:Y:S01]  /*1860*/  @!P2 FFMA R22, R14, R22, R15 ;  /* 0x000000160e16a223 */ /* 0x002fe2000000000f */
[----:B------:R-:W-:-:S03]  /*1870*/  @!P2 IMAD.WIDE R14, R11, 0x4, R2 ;  /* 0x000000040b0ea825 */ /* 0x000fc600078e0202 */
[----:B------:R-:W1:Y:S02]  /*1880*/  @!P2 F2I.TRUNC.NTZ R23, R22 ;  /* 0x000000160017a305 */ /* 0x000e64000020f100 */
[----:B-1----:R0:W-:Y:S02]  /*1890*/  @!P2 STG.E desc[UR10][R14.64], R23 ;  /* 0x000000170e00a986 */ /* 0x0021e4000c10190a */
.L_x_298:
[----:B------:R-:W-:Y:S05]  /*18a0*/  @!P0 EXIT ;  /* 0x000000000000894d */ /* 0x000fea0003800000 */
[----:B------:R-:W-:Y:S02]  /*18b0*/  ISETP.NE.AND P0, PT, R24, 0x1, PT ;  /* 0x000000011800780c */ /* 0x000fe40003f05270 */
[----:B------:R-:W-:-:S04]  /*18c0*/  LOP3.LUT R10, R10, 0x1, RZ, 0xc0, !PT ;  /* 0x000000010a0a7812 */ /* 0x000fc800078ec0ff */
[----:B------:R-:W-:-:S07]  /*18d0*/  ISETP.NE.U32.AND P2, PT, R10, 0x1, PT ;  /* 0x000000010a00780c */ /* 0x000fce0003f45070 */
[----:B------:R-:W-:Y:S06]  /*18e0*/  @!P0 BRA `(.L_x_299) ;  /* 0x00000000006c8947 */ /* 0x000fec0003800000 */
[----:B-1----:R-:W-:-:S05]  /*18f0*/  IMAD R17, R9, 0x80, R0 ;  /* 0x0000008009117824 */ /* 0x002fca00078e0200 */
[----:B------:R-:W-:-:S13]  /*1900*/  ISETP.GE.AND P0, PT, R17, R8, PT ;  /* 0x000000081100720c */ /* 0x000fda0003f06270 */
[C---:B------:R-:W-:Y:S01]  /*1910*/  @!P0 IMAD.WIDE R10, R17.reuse, 0x4, R6 ;  /* 0x00000004110a8825 */ /* 0x040fe200078e0206 */
[----:B------:R-:W1:Y:S03]  /*1920*/  @!P0 LDC R18, c[0x0][0x388] ;  /* 0x0000e200ff128b82 */ /* 0x000e660000000800 */
[C---:B0-----:R-:W-:Y:S02]  /*1930*/  @!P0 IMAD.WIDE R12, R17.reuse, 0x4, R4 ;  /* 0x00000004110c8825 */ /* 0x041fe400078e0204 */
[----:B------:R-:W2:Y:S04]  /*1940*/  @!P0 LDG.E R10, desc[UR10][R10.64] ;  /* 0x0000000a0a0a8981 */ /* 0x000ea8000c1e1900 */
[----:B------:R-:W3:Y:S01]  /*1950*/  @!P0 LDG.E R12, desc[UR10][R12.64] ;  /* 0x0000000a0c0c8981 */ /* 0x000ee2000c1e1900 */
[----:B------:R-:W-:-:S05]  /*1960*/  VIADD R23, R17, 0x80 ;  /* 0x0000008011177836 */ /* 0x000fca0000000000 */
[----:B------:R-:W-:-:S13]  /*1970*/  ISETP.GE.AND P1, PT, R23, R8, PT ;  /* 0x000000081700720c */ /* 0x000fda0003f26270 */
[----:B------:R-:W0:Y:S01]  /*1980*/  @!P1 LDC R20, c[0x0][0x388] ;  /* 0x0000e200ff149b82 */ /* 0x000e220000000800 */
[----:B--2---:R-:W-:Y:S01]  /*1990*/  @!P0 I2FP.F32.S32 R14, R10 ;  /* 0x0000000a000e8245 */ /* 0x004fe20000201400 */
[----:B------:R-:W-:Y:S01]  /*19a0*/  @!P1 IMAD.WIDE R10, R23, 0x4, R4 ;  /* 0x00000004170a9825 */ /* 0x000fe200078e0204 */
[----:B---3--:R-:W-:-:S05]  /*19b0*/  @!P0 I2FP.F32.S32 R15, R12 ;  /* 0x0000000c000f8245 */ /* 0x008fca0000201400 */
[----:B-1----:R-:W-:Y:S01]  /*19c0*/  @!P0 FFMA R18, R14, R18, R15 ;  /* 0x000000120e128223 */ /* 0x002fe2000000000f */
[----:B------:R-:W-:-:S03]  /*19d0*/  @!P0 IMAD.WIDE R14, R17, 0x4, R2 ;  /* 0x00000004110e8825 */ /* 0x000fc600078e0202 */
[----:B------:R-:W1:Y:S01]  /*19e0*/  @!P0 F2I.TRUNC.NTZ R19, R18 ;  /* 0x0000001200138305 */ /* 0x000e62000020f100 */
[----:B------:R-:W-:Y:S01]  /*19f0*/  @!P1 IMAD.WIDE R16, R23, 0x4, R6 ;  /* 0x0000000417109825 */ /* 0x000fe200078e0206 */
[----:B-1----:R2:W-:Y:S05]  /*1a00*/  @!P0 STG.E desc[UR10][R14.64], R19 ;  /* 0x000000130e008986 */ /* 0x0025ea000c10190a */
[----:B------:R-:W3:Y:S04]  /*1a10*/  @!P1 LDG.E R16, desc[UR10][R16.64] ;  /* 0x0000000a10109981 */ /* 0x000ee8000c1e1900 */
[----:B------:R-:W4:Y:S01]  /*1a20*/  @!P1 LDG.E R10, desc[UR10][R10.64] ;  /* 0x0000000a0a0a9981 */ /* 0x000f22000c1e1900 */
[----:B------:R-:W-:Y:S01]  /*1a30*/  VIADD R9, R9, 0x2 ;  /* 0x0000000209097836 */ /* 0x000fe20000000000 */
[----:B---3--:R-:W-:-:S02]  /*1a40*/  @!P1 I2FP.F32.S32 R12, R16 ;  /* 0x00000010000c9245 */ /* 0x008fc40000201400 */
[----:B----4-:R-:W-:-:S05]  /*1a50*/  @!P1 I2FP.F32.S32 R13, R10 ;  /* 0x0000000a000d9245 */ /* 0x010fca0000201400 */
[----:B0-----:R-:W-:Y:S01]  /*1a60*/  @!P1 FFMA R20, R12, R20, R13 ;  /* 0x000000140c149223 */ /* 0x001fe2000000000d */
[----:B------:R-:W-:-:S03]  /*1a70*/  @!P1 IMAD.WIDE R12, R23, 0x4, R2 ;  /* 0x00000004170c9825 */ /* 0x000fc600078e0202 */
[----:B------:R-:W0:Y:S02]  /*1a80*/  @!P1 F2I.TRUNC.NTZ R21, R20 ;  /* 0x0000001400159305 */ /* 0x000e24000020f100 */
[----:B0-----:R2:W-:Y:S02]  /*1a90*/  @!P1 STG.E desc[UR10][R12.64], R21 ;  /* 0x000000150c009986 */ /* 0x0015e4000c10190a */
.L_x_299:
[----:B------:R-:W-:Y:S05]  /*1aa0*/  @P2 EXIT ;  /* 0x000000000000294d */ /* 0x000fea0003800000 */
[----:B-1----:R-:W-:-:S05]  /*1ab0*/  IMAD R11, R9, 0x80, R0 ;  /* 0x00000080090b7824 */ /* 0x002fca00078e0200 */
[----:B------:R-:W-:-:S13]  /*1ac0*/  ISETP.GE.AND P0, PT, R11, R8, PT ;  /* 0x000000080b00720c */ /* 0x000fda0003f06270 */
[----:B------:R-:W-:Y:S05]  /*1ad0*/  @P0 EXIT ;  /* 0x000000000000094d */ /* 0x000fea0003800000 */
[C---:B------:R-:W-:Y:S01]  /*1ae0*/  IMAD.WIDE R6, R11.reuse, 0x4, R6 ;  /* 0x000000040b067825 */ /* 0x040fe200078e0206 */
[----:B------:R-:W1:Y:S03]  /*1af0*/  LDCU UR4, c[0x0][0x388] ;  /* 0x00007100ff0477ac */ /* 0x000e660008000800 */
[C---:B------:R-:W-:Y:S02]  /*1b00*/  IMAD.WIDE R4, R11.reuse, 0x4, R4 ;  /* 0x000000040b047825 */ /* 0x040fe400078e0204 */
[----:B------:R-:W3:Y:S04]  /*1b10*/  LDG.E R6, desc[UR10][R6.64] ;  /* 0x0000000a06067981 */ /* 0x000ee8000c1e1900 */
[----:B------:R-:W4:Y:S01]  /*1b20*/  LDG.E R4, desc[UR10][R4.64] ;  /* 0x0000000a04047981 */ /* 0x000f22000c1e1900 */
[----:B------:R-:W-:Y:S01]  /*1b30*/  IMAD.WIDE R2, R11, 0x4, R2 ;  /* 0x000000040b027825 */ /* 0x000fe200078e0202 */
[----:B---3--:R-:W-:-:S02]  /*1b40*/  I2FP.F32.S32 R0, R6 ;  /* 0x0000000600007245 */ /* 0x008fc40000201400 */
[----:B----4-:R-:W-:-:S05]  /*1b50*/  I2FP.F32.S32 R9, R4 ;  /* 0x0000000400097245 */ /* 0x010fca0000201400 */
[----:B-1----:R-:W-:-:S04]  /*1b60*/  FFMA R0, R0, UR4, R9 ;  /* 0x0000000400007c23 */ /* 0x002fc80008000009 */
[----:B------:R-:W1:Y:S02]  /*1b70*/  F2I.TRUNC.NTZ R9, R0 ;  /* 0x0000000000097305 */ /* 0x000e64000020f100 */
[----:B-1----:R-:W-:Y:S01]  /*1b80*/  STG.E desc[UR10][R2.64], R9 ;  /* 0x0000000902007986 */ /* 0x002fe2000c10190a */
[----:B------:R-:W-:Y:S05]  /*1b90*/  EXIT ;  /* 0x000000000000794d */ /* 0x000fea0003800000 */
.L_x_300:
        /* <DEDUP_REMOVED lines=14> */
.L_x_313:


//--------------------- .text._ZN3cub18CUB_300001_SM_10006detail8for_each13static_kernelINS2_12policy_hub_t12policy_500_tEmN6thrust24THRUST_300001_SM_1000_NS8cuda_cub20__uninitialized_fill7functorINS7_10device_ptrIiEEiEEEEvT0_T1_ --------------------------
	.section	.text._ZN3cub18CUB_300001_SM_10006detail8for_each13static_kernelINS2_12policy_hub_t12policy_500_tEmN6thrust24THRUST_300001_SM_1000_NS8cuda_cub20__uninitialized_fill7functorINS7_10device_ptrIiEEiEEEEvT0_T1_,"ax",@progbits
	.align	128
        .global         _ZN3cub18CUB_300001_SM_10006detail8for_each13static_kernelINS2_12policy_hub_t12policy_500_tEmN6thrust24THRUST_300001_SM_1000_NS8cuda_cub20__uninitialized_fill7functorINS7_10device_ptrIiEEiEEEEvT0_T1_
        .type           _ZN3cub18CUB_300001_SM_10006detail8for_each13static_kernelINS2_12policy_hub_t12policy_500_tEmN6thrust24THRUST_300001_SM_1000_NS8cuda_cub20__uninitialized_fill7functorINS7_10device_ptrIiEEiEEEEvT0_T1_,@function
        .size           _ZN3cub18CUB_300001_SM_10006detail8for_each13static_kernelINS2_12policy_hub_t12policy_500_tEmN6thrust24THRUST_300001_SM_1000_NS8cuda_cub20__uninitialized_fill7functorINS7_10device_ptrIiEEiEEEEvT0_T1_,(.L_x_314 - _ZN3cub18CUB_300001_SM_10006detail8for_each13static_kernelINS2_12policy_hub_t12policy_500_tEmN6thrust24THRUST_300001_SM_1000_NS8cuda_cub20__uninitialized_fill7functorINS7_10device_ptrIiEEiEEEEvT0_T1_)
        .other          _ZN3cub18CUB_300001_SM_10006detail8for_each13static_kernelINS2_12policy_hub_t12policy_500_tEmN6thrust24THRUST_300001_SM_1000_NS8cuda_cub20__uninitialized_fill7functorINS7_10device_ptrIiEEiEEEEvT0_T1_,@"STO_CUDA_ENTRY STV_DEFAULT"
_ZN3cub18CUB_300001_SM_10006detail8for_each13static_kernelINS2_12policy_hub_t12policy_500_tEmN6thrust24THRUST_300001_SM_1000_NS8cuda_cub20__uninitialized_fill7functorINS7_10device_ptrIiEEiEEEEvT0_T1_:
.text._ZN3cub18CUB_300001_SM_10006detail8for_each13static_kernelINS2_12policy_hub_t12policy_500_tEmN6thrust24THRUST_300001_SM_1000_NS8cuda_cub20__uninitialized_fill7functorINS7_10device_ptrIiEEiEEEEvT0_T1_:
[----:B------:R-:W-:Y:S08]  /*0000*/  LDC R1, c[0x0][0x37c] ;  /* 0x0000df00ff017b82 */ /* 0x000ff00000000800 */
[----:B------:R-:W0:Y:S01]  /*0010*/  S2UR UR4, SR_CTAID.X ;  /* 0x00000000000479c3 */ /* 0x000e220000002500 */
[----:B------:R-:W1:Y:S01]  /*0020*/  LDCU.64 UR6, c[0x0][0x380] ;  /* 0x00007000ff0677ac */ /* 0x000e620008000a00 */
[----:B------:R-:W2:Y:S01]  /*0030*/  LDCU.64 UR8, c[0x0][0x358] ;  /* 0x00006b00ff0877ac */ /* 0x000ea20008000a00 */
[----:B0-----:R-:W-:-:S04]  /*0040*/  UIMAD.WIDE.U32 UR4, UR4, 0x200, URZ ;  /* 0x00000200040478a5 */ /* 0x001fc8000f8e00ff */
[----:B-1----:R-:W-:-:S04]  /*0050*/  UIADD3 UR6, UP0, UPT, -UR4, UR6, URZ ;  /* 0x0000000604067290 */ /* 0x002fc8000ff1e1ff */
[----:B------:R-:W-:Y:S02]  /*0060*/  UIADD3.X UR7, UPT, UPT, ~UR5, UR7, URZ, UP0, !UPT ;  /* 0x0000000705077290 */ /* 0x000fe400087fe5ff */
[----:B------:R-:W-:-:S04]  /*0070*/  UISETP.GE.U32.AND UP0, UPT, UR6, 0x200, UPT ;  /* 0x000002000600788c */ /* 0x000fc8000bf06070 */
[----:B------:R-:W-:-:S09]  /*0080*/  UISETP.GE.U32.AND.EX UP0, UPT, UR7, URZ, UPT, UP0 ;  /* 0x000000ff0700728c */ /* 0x000fd2000bf06100 */
[----:B--2---:R-:W-:Y:S05]  /*0090*/  BRA.U !UP0, `(.L_x_301) ;  /* 0x0000000108287547 */ /* 0x004fea000b800000 */
[----:B------:R-:W0:Y:S01]  /*00a0*/  S2R R0, SR_TID.X ;  /* 0x0000000000007919 */ /* 0x000e220000002100 */
[----:B------:R-:W1:Y:S01]  /*00b0*/  LDCU.64 UR6, c[0x0][0x388] ;  /* 0x00007100ff0677ac */ /* 0x000e620008000a00 */
[----:B------:R-:W2:Y:S01]  /*00c0*/  LDC R5, c[0x0][0x390] ;  /* 0x0000e400ff057b82 */ /* 0x000ea20000000800 */
[----:B0-----:R-:W-:-:S05]  /*00d0*/  IADD3 R0, P0, PT, R0, UR4, RZ ;  /* 0x0000000400007c10 */ /* 0x001fca000ff1e0ff */
[----:B------:R-:W-:Y:S01]  /*00e0*/  IMAD.X R3, RZ, RZ, UR5, P0 ;  /* 0x00000005ff037e24 */ /* 0x000fe200080e06ff */
[----:B-1----:R-:W-:-:S04]  /*00f0*/  LEA R2, P0, R0, UR6, 0x2 ;  /* 0x0000000600027c11 */ /* 0x002fc8000f8010ff */
[----:B------:R-:W-:-:S05]  /*0100*/  LEA.HI.X R3, R0, UR7, R3, 0x2, P0 ;  /* 0x0000000700037c11 */ /* 0x000fca00080f1403 */
[----:B--2---:R-:W-:Y:S04]  /*0110*/  STG.E desc[UR8][R2.64], R5 ;  /* 0x0000000502007986 */ /* 0x004fe8000c101908 */
[----:B------:R-:W-:Y:S01]  /*0120*/  STG.E desc[UR8][R2.64+0x400], R5 ;  /* 0x0004000502007986 */ /* 0x000fe2000c101908 */
[----:B------:R-:W-:Y:S05]  /*0130*/  EXIT ;  /* 0x000000000000794d */ /* 0x000fea0003800000 */
.L_x_301:
[----:B------:R-:W0:Y:S01]  /*0140*/  S2R R0, SR_TID.X ;  /* 0x0000000000007919 */ /* 0x000e220000002100 */
[----:B------:R-:W-:Y:S01]  /*0150*/  IMAD.U32 R2, RZ, RZ, UR7 ;  /* 0x00000007ff027e24 */ /* 0x000fe2000f8e00ff */
[----:B------:R-:W1:Y:S01]  /*0160*/  LDCU.64 UR10, c[0x0][0x388] ;  /* 0x00007100ff0a77ac */ /* 0x000e620008000a00 */
[----:B------:R-:W-:Y:S01]  /*0170*/  IMAD.U32 R4, RZ, RZ, UR7 ;  /* 0x00000007ff047e24 */ /* 0x000fe2000f8e00ff */
[----:B0-----:R-:W-:-:S04]  /*0180*/  ISETP.LT.U32.AND P0, PT, R0, UR6, PT ;  /* 0x0000000600007c0c */ /* 0x001fc8000bf01070 */
[----:B------:R-:W-:Y:S01]  /*0190*/  ISETP.GT.U32.AND.EX P0, PT, R2, RZ, PT, P0 ;  /* 0x000000ff0200720c */ /* 0x000fe20003f04100 */
[C---:B------:R-:W-:Y:S01]  /*01a0*/  VIADD R2, R0.reuse, 0x100 ;  /* 0x0000010000027836 */ /* 0x040fe20000000000 */
[----:B------:R-:W-:-:S04]  /*01b0*/  IADD3 R0, P2, PT, R0, UR4, RZ ;  /* 0x0000000400007c10 */ /* 0x000fc8000ff5e0ff */
[----:B------:R-:W-:Y:S01]  /*01c0*/  ISETP.LT.U32.AND P1, PT, R2, UR6, PT ;  /* 0x0000000602007c0c */ /* 0x000fe2000bf21070 */
[----:B------:R-:W-:Y:S01]  /*01d0*/  IMAD.X R3, RZ, RZ, UR5, P2 ;  /* 0x00000005ff037e24 */ /* 0x000fe200090e06ff */
[----:B-1----:R-:W-:Y:S02]  /*01e0*/  LEA R2, P2, R0, UR10, 0x2 ;  /* 0x0000000a00027c11 */ /* 0x002fe4000f8410ff */
[----:B------:R-:W-:Y:S02]  /*01f0*/  ISETP.GT.U32.AND.EX P1, PT, R4, RZ, PT, P1 ;  /* 0x000000ff0400720c */ /* 0x000fe40003f24110 */
[----:B------:R-:W-:Y:S01]  /*0200*/  LEA.HI.X R3, R0, UR11, R3, 0x2, P2 ;  /* 0x0000000b00037c11 */ /* 0x000fe200090f1403 */
[----:B------:R-:W0:Y:S04]  /*0210*/  @P0 LDC R5, c[0x0][0x390] ;  /* 0x0000e400ff050b82 */ /* 0x000e280000000800 */
[----:B0-----:R0:W-:Y:S06]  /*0220*/  @P0 STG.E desc[UR8][R2.64], R5 ;  /* 0x0000000502000986 */ /* 0x0011ec000c101908 */
[----:B------:R-:W-:Y:S05]  /*0230*/  @!P1 EXIT ;  /* 0x000000000000994d */ /* 0x000fea0003800000 */
[----:B0-----:R-:W0:Y:S02]  /*0240*/  LDC R5, c[0x0][0x390] ;  /* 0x0000e400ff057b82 */ /* 0x001e240000000800 */
[----:B0-----:R-:W-:Y:S01]  /*0250*/  STG.E desc[UR8][R2.64+0x400], R5 ;  /* 0x0004000502007986 */ /* 0x001fe2000c101908 */
[----:B------:R-:W-:Y:S05]  /*0260*/  EXIT ;  /* 0x000000000000794d */ /* 0x000fea0003800000 */
.L_x_302:
        /* <DEDUP_REMOVED lines=9> */
.L_x_314:


//--------------------- .text._ZN3cub18CUB_300001_SM_10006detail11EmptyKernelIvEEvv --------------------------
	.section	.text._ZN3cub18CUB_300001_SM_10006detail11EmptyKernelIvEEvv,"ax",@progbits
	.align	128
        .global         _ZN3cub18CUB_300001_SM_10006detail11EmptyKernelIvEEvv
        .type           _ZN3cub18CUB_300001_SM_10006detail11EmptyKernelIvEEvv,@function
        .size           _ZN3cub18CUB_300001_SM_10006detail11EmptyKernelIvEEvv,(.L_x_315 - _ZN3cub18CUB_300001_SM_10006detail11EmptyKernelIvEEvv)
        .other          _ZN3cub18CUB_300001_SM_10006detail11EmptyKernelIvEEvv,@"STO_CUDA_ENTRY STV_DEFAULT"
_ZN3cub18CUB_300001_SM_10006detail11EmptyKernelIvEEvv:
.text._ZN3cub18CUB_300001_SM_10006detail11EmptyKernelIvEEvv:
[----:B------:R-:W-:Y:S01]  /*0000*/  LDC R1, c[0x0][0x37c] ;  /* 0x0000df00ff017b82 */ /* 0x000fe20000000800 */
[----:B------:R-:W-:Y:S05]  /*0010*/  EXIT ;  /* 0x000000000000794d */ /* 0x000fea0003800000 */
.L_x_303:
        /* <DEDUP_REMOVED lines=14> */
.L_x_315:


//--------------------- .nv.shared._ZN3cub18CUB_300001_SM_10006detail6reduce28DeviceReduceSingleTileKernelINS2_10policy_hubIiyN4cuda3std3__44plusIiEEE10Policy1000EPiSC_iS9_iiNS7_10__identityEEEvT0_T1_T2_T3_T4_T6_ --------------------------
	.section	.nv.shared._ZN3cub18CUB_300001_SM_10006detail6reduce28DeviceReduceSingleTileKernelINS2_10policy_hubIiyN4cuda3std3__44plusIiEEE10Policy1000EPiSC_iS9_iiNS7_10__identityEEEvT0_T1_T2_T3_T4_T6_,"aw",@nobits
	.sectionflags	@""
	.align	4
.nv.shared._ZN3cub18CUB_300001_SM_10006detail6reduce28DeviceReduceSingleTileKernelINS2_10policy_hubIiyN4cuda3std3__44plusIiEEE10Policy1000EPiSC_iS9_iiNS7_10__identityEEEvT0_T1_T2_T3_T4_T6_:
	.zero		1068


//--------------------- .nv.shared.reserved.0     --------------------------
	.section	.nv.shared.reserved.0,"aw",@nobits
	.weak		__nv_reservedSMEM_offset_0_alias
	.size		__nv_reservedSMEM_offset_0_alias, 0, 64
	.other		__nv_reservedSMEM_offset_0_alias,@"STO_CUDA_RESERVED_SHARED STV_DEFAULT"
__nv_reservedSMEM_offset_0_alias:
	.zero		0
	.zero		64


//--------------------- .nv.global                --------------------------
	.section	.nv.global,"aw",@nobits
.nv.global:
	.type		_ZN30_INTERNAL_baf8204b_4_k_cu_main6thrust24THRUST_300001_SM_1000_NS3seqE,@object
	.size		_ZN30_INTERNAL_baf8204b_4_k_cu_main6thrust24THRUST_300001_SM_1000_NS3seqE,(_ZN30_INTERNAL_baf8204b_4_k_cu_main4cuda3std3__48in_placeE - _ZN30_INTERNAL_baf8204b_4_k_cu_main6thrust24THRUST_300001_SM_1000_NS3seqE)
_ZN30_INTERNAL_baf8204b_4_k_cu_main6thrust24THRUST_300001_SM_1000_NS3seqE:
	.zero		1
	.type		_ZN30_INTERNAL_baf8204b_4_k_cu_main4cuda3std3__48in_placeE,@object
	.size		_ZN30_INTERNAL_baf8204b_4_k_cu_main4cuda3std3__48in_placeE,(_ZN30_INTERNAL_baf8204b_4_k_cu_main4cuda3std6ranges3__45__cpo4sizeE - _ZN30_INTERNAL_baf8204b_4_k_cu_main4cuda3std3__48in_placeE)
_ZN30_INTERNAL_baf8204b_4_k_cu_main4cuda3std3__48in_placeE:
	.zero		1
	.type		_ZN30_INTERNAL_baf8204b_4_k_cu_main4cuda3std6ranges3__45__cpo4sizeE,@object
	.size		_ZN30_INTERNAL_baf8204b_4_k_cu_main4cuda3std6ranges3__45__cpo4sizeE,(_ZN30_INTERNAL_baf8204b_4_k_cu_main6thrust24THRUST_300001_SM_1000_NS12placeholders2_3E - _ZN30_INTERNAL_baf8204b_4_k_cu_main4cuda3std6ranges3__45__cpo4sizeE)
_ZN30_INTERNAL_baf8204b_4_k_cu_main4cuda3std6ranges3__45__cpo4sizeE:
	.zero		1
	.type		_ZN30_INTERNAL_baf8204b_4_k_cu_main6thrust24THRUST_300001_SM_1000_NS12placeholders2_3E,@object
	.size		_ZN30_INTERNAL_baf8204b_4_k_cu_main6thrust24THRUST_300001_SM_1000_NS12placeholders2_3E,(_ZN30_INTERNAL_baf8204b_4_k_cu_main4cuda3std3__45__cpo6cbeginE - _ZN30_INTERNAL_baf8204b_4_k_cu_main6thrust24THRUST_300001_SM_1000_NS12placeholders2_3E)
_ZN30_INTERNAL_baf8204b_4_k_cu_main6thrust24THRUST_300001_SM_1000_NS12placeholders2_3E:
	.zero		1
	.type		_ZN30_INTERNAL_baf8204b_4_k_cu_main4cuda3std3__45__cpo6cbeginE,@object
	.size		_ZN30_INTERNAL_baf8204b_4_k_cu_main4cuda3std3__45__cpo6cbeginE,(_ZN30_INTERNAL_baf8204b_4_k_cu_main4cuda3std6ranges3__45__cpo6cbeginE - _ZN30_INTERNAL_baf8204b_4_k_cu_main4cuda3std3__45__cpo6cbeginE)
_ZN30_INTERNAL_baf8204b_4_k_cu_main4cuda3std3__45__cpo6cbeginE:
	.zero		1
	.type		_ZN30_INTERNAL_baf8204b_4_k_cu_main4cuda3std6ranges3__45__cpo6cbeginE,@object
	.size		_ZN30_INTERNAL_baf8204b_4_k_cu_main4cuda3std6ranges3__45__cpo6cbeginE,(_ZN30_INTERNAL_baf8204b_4_k_cu_main6thrust24THRUST_300001_SM_1000_NS12placeholders2_7E - _ZN30_INTERNAL_baf8204b_4_k_cu_main4cuda3std6ranges3__45__cpo6cbeginE)
_ZN30_INTERNAL_baf8204b_4_k_cu_main4cuda3std6ranges3__45__cpo6cbeginE:
	.zero		1
	.type		_ZN30_INTERNAL_baf8204b_4_k_cu_main6thrust24THRUST_300001_SM_1000_NS12placeholders2_7E,@object
	.size		_ZN30_INTERNAL_baf8204b_4_k_cu_main6thrust24THRUST_300001_SM_1000_NS12placeholders2_7E,(_ZN30_INTERNAL_baf8204b_4_k_cu_main4cuda3std3__45__cpo7crbeginE - _ZN30_INTERNAL_baf8204b_4_k_cu_main6thrust24THRUST_300001_SM_1000_NS12placeholders2_7E)
_ZN30_INTERNAL_baf8204b_4_k_cu_main6thrust24THRUST_300001_SM_1000_NS12placeholders2_7E:
	.zero		1
	.type		_ZN30_INTERNAL_baf8204b_4_k_cu_main4cuda3std3__45__cpo7crbeginE,@object
	.size		_ZN30_INTERNAL_baf8204b_4_k_cu_main4cuda3std3__45__cpo7crbeginE,(_ZN30_INTERNAL_baf8204b_4_k_cu_main4cuda3std6ranges3__45__cpo4nextE - _ZN30_INTERNAL_baf8204b_4_k_cu_main4cuda3std3__45__cpo7crbeginE)
_ZN30_INTERNAL_baf8204b_4_k_cu_main4cuda3std3__45__cpo7crbeginE:
	.zero		1
	.type		_ZN30_INTERNAL_baf8204b_4_k_cu_main4cuda3std6ranges3__45__cpo4nextE,@object
	.size		_ZN30_INTERNAL_baf8204b_4_k_cu_main4cuda3std6ranges3__45__cpo4nextE,(_ZN30_INTERNAL_baf8204b_4_k_cu_main4cuda3std6ranges3__45__cpo4swapE - _ZN30_INTERNAL_baf8204b_4_k_cu_main4cuda3std6ranges3__45__cpo4nextE)
_ZN30_INTERNAL_baf8204b_4_k_cu_main4cuda3std6ranges3__45__cpo4nextE:
	.zero		1
	.type		_ZN30_INTERNAL_baf8204b_4_k_cu_main4cuda3std6ranges3__45__cpo4swapE,@object
	.size		_ZN30_INTERNAL_baf8204b_4_k_cu_main4cuda3std6ranges3__45__cpo4swapE,(_ZN30_INTERNAL_baf8204b_4_k_cu_main6thrust24THRUST_300001_SM_1000_NS8cuda_cub10par_nosyncE - _ZN30_INTERNAL_baf8204b_4_k_cu_main4cuda3std6ranges3__45__cpo4swapE)
_ZN30_INTERNAL_baf8204b_4_k_cu_main4cuda3std6ranges3__45__cpo4swapE:
	.zero		1
	.type		_ZN30_INTERNAL_baf8204b_4_k_cu_main6thrust24THRUST_300001_SM_1000_NS8cuda_cub10par_nosyncE,@object
	.size		_ZN30_INTERNAL_baf8204b_4_k_cu_main6thrust24THRUST_300001_SM_1000_NS8cuda_cub10par_nosyncE,(_ZN30_INTERNAL_baf8204b_4_k_cu_main6thrust24THRUST_300001_SM_1000_NS12placeholders2_9E - _ZN30_INTERNAL_baf8204b_4_k_cu_main6thrust24THRUST_300001_SM_1000_NS8cuda_cub10par_nosyncE)
_ZN30_INTERNAL_baf8204b_4_k_cu_main6thrust24THRUST_300001_SM_1000_NS8cuda_cub10par_nosyncE:
	.zero		1
	.type		_ZN30_INTERNAL_baf8204b_4_k_cu_main6thrust24THRUST_300001_SM_1000_NS12placeholders2_9E,@object
	.size		_ZN30_INTERNAL_baf8204b_4_k_cu_main6thrust24THRUST_300001_SM_1000_NS12placeholders2_9E,(_ZN30_INTERNAL_baf8204b_4_k_cu_main4cuda3std3__432_GLOBAL__N__baf8204b_4_k_cu_main6ignoreE - _ZN30_INTERNAL_baf8204b_4_k_cu_main6thrust24THRUST_300001_SM_1000_NS12placeholders2_9E)
_ZN30_INTERNAL_baf8204b_4_k_cu_main6thrust24THRUST_300001_SM_1000_NS12placeholders2_9E:
	.zero		1
	.type		_ZN30_INTERNAL_baf8204b_4_k_cu_main4cuda3std3__432_GLOBAL__N__baf8204b_4_k_cu_main6ignoreE,@object
	.size		_ZN30_INTERNAL_baf8204b_4_k_cu_main4cuda3std3__432_GLOBAL__N__baf8204b_4_k_cu_main6ignoreE,(_ZN30_INTERNAL_baf8204b_4_k_cu_main4cuda3std6ranges3__45__cpo4dataE - _ZN30_INTERNAL_baf8204b_4_k_cu_main4cuda3std3__432_GLOBAL__N__baf8204b_4_k_cu_main6ignoreE)
_ZN30_INTERNAL_baf8204b_4_k_cu_main4cuda3std3__432_GLOBAL__N__baf8204b_4_k_cu_main6ignoreE:
	.zero		1
	.type		_ZN30_INTERNAL_baf8204b_4_k_cu_main4cuda3std6ranges3__45__cpo4dataE,@object
	.size		_ZN30_INTERNAL_baf8204b_4_k_cu_main4cuda3std6ranges3__45__cpo4dataE,(_ZN30_INTERNAL_baf8204b_4_k_cu_main6thrust24THRUST_300001_SM_1000_NS12placeholders2_1E - _ZN30_INTERNAL_baf8204b_4_k_cu_main4cuda3std6ranges3__45__cpo4dataE)
_ZN30_INTERNAL_baf8204b_4_k_cu_main4cuda3std6ranges3__45__cpo4dataE:
	.zero		1
	.type		_ZN30_INTERNAL_baf8204b_4_k_cu_main6thrust24THRUST_300001_SM_1000_NS12placeholders2_1E,@object
	.size		_ZN30_INTERNAL_baf8204b_4_k_cu_main6thrust24THRUST_300001_SM_1000_NS12placeholders2_1E,(_ZN30_INTERNAL_baf8204b_4_k_cu_main4cuda3std3__45__cpo5beginE - _ZN30_INTERNAL_baf8204b_4_k_cu_main6thrust24THRUST_300001_SM_1000_NS12placeholders2_1E)
_ZN30_INTERNAL_baf8204b_4_k_cu_main6thrust24THRUST_300001_SM_1000_NS12placeholders2_1E:
	.zero		1
	.type		_ZN30_INTERNAL_baf8204b_4_k_cu_main4cuda3std3__45__cpo5beginE,@object
	.size		_ZN30_INTERNAL_baf8204b_4_k_cu_main4cuda3std3__45__cpo5beginE,(_ZN30_INTERNAL_baf8204b_4_k_cu_main4cuda3std6ranges3__45__cpo5beginE - _ZN30_INTERNAL_baf8204b_4_k_cu_main4cuda3std3__45__cpo5beginE)
_ZN30_INTERNAL_baf8204b_4_k_cu_main4cuda3std3__45__cpo5beginE:
	.zero		1
	.type		_ZN30_INTERNAL_baf8204b_4_k_cu_main4cuda3std6ranges3__45__cpo5beginE,@object
	.size		_ZN30_INTERNAL_baf8204b_4_k_cu_main4cuda3std6ranges3__45__cpo5beginE,(_ZN30_INTERNAL_baf8204b_4_k_cu_main6thrust24THRUST_300001_SM_1000_NS12placeholders2_5E - _ZN30_INTERNAL_baf8204b_4_k_cu_main4cuda3std6ranges3__45__cpo5beginE)
_ZN30_INTERNAL_baf8204b_4_k_cu_main4cuda3std6ranges3__45__cpo5beginE:
	.zero		1
	.type		_ZN30_INTERNAL_baf8204b_4_k_cu_main6thrust24THRUST_300001_SM_1000_NS12placeholders2_5E,@object
	.size		_ZN30_INTERNAL_baf8204b_4_k_cu_main6thrust24THRUST_300001_SM_1000_NS12placeholders2_5E,(_ZN30_INTERNAL_baf8204b_4_k_cu_main4cuda3std3__45__cpo6rbeginE - _ZN30_INTERNAL_baf8204b_4_k_cu_main6thrust24THRUST_300001_SM_1000_NS12placeholders2_5E)
_ZN30_INTERNAL_baf8204b_4_k_cu_main6thrust24THRUST_300001_SM_1000_NS12placeholders2_5E:
	.zero		1
	.type		_ZN30_INTERNAL_baf8204b_4_k_cu_main4cuda3std3__45__cpo6rbeginE,@object
	.size		_ZN30_INTERNAL_baf8204b_4_k_cu_main4cuda3std3__45__cpo6rbeginE,(_ZN30_INTERNAL_baf8204b_4_k_cu_main4cuda3std6ranges3__45__cpo7advanceE - _ZN30_INTERNAL_baf8204b_4_k_cu_main4cuda3std3__45__cpo6rbeginE)
_ZN30_INTERNAL_baf8204b_4_k_cu_main4cuda3std3__45__cpo6rbeginE:
	.zero		1
	.type		_ZN30_INTERNAL_baf8204b_4_k_cu_main4cuda3std6ranges3__45__cpo7advanceE,@object
	.size		_ZN30_INTERNAL_baf8204b_4_k_cu_main4cuda3std6ranges3__45__cpo7advanceE,(_ZN30_INTERNAL_baf8204b_4_k_cu_main4cuda3std3__47nulloptE - _ZN30_INTERNAL_baf8204b_4_k_cu_main4cuda3std6ranges3__45__cpo7advanceE)
_ZN30_INTERNAL_baf8204b_4_k_cu_main4cuda3std6ranges3__45__cpo7advanceE:
	.zero		1
	.type		_ZN30_INTERNAL_baf8204b_4_k_cu_main4cuda3std3__47nulloptE,@object
	.size		_ZN30_INTERNAL_baf8204b_4_k_cu_main4cuda3std3__47nulloptE,(_ZN30_INTERNAL_baf8204b_4_k_cu_main4cuda3std6ranges3__45__cpo8distanceE - _ZN30_INTERNAL_baf8204b_4_k_cu_main4cuda3std3__47nulloptE)
_ZN30_INTERNAL_baf8204b_4_k_cu_main4cuda3std3__47nulloptE:
	.zero		1
	.type		_ZN30_INTERNAL_baf8204b_4_k_cu_main4cuda3std6ranges3__45__cpo8distanceE,@object
	.size		_ZN30_INTERNAL_baf8204b_4_k_cu_main4cuda3std6ranges3__45__cpo8distanceE,(_ZN30_INTERNAL_baf8204b_4_k_cu_main6thrust24THRUST_300001_SM_1000_NS12placeholders3_10E - _ZN30_INTERNAL_baf8204b_4_k_cu_main4cuda3std6ranges3__45__cpo8distanceE)
_ZN30_INTERNAL_baf8204b_4_k_cu_main4cuda3std6ranges3__45__cpo8distanceE:
	.zero		1
	.type		_ZN30_INTERNAL_baf8204b_4_k_cu_main6thrust24THRUST_300001_SM_1000_NS12placeholders3_10E,@object
	.size		_ZN30_INTERNAL_baf8204b_4_k_cu_main6thrust24THRUST_300001_SM_1000_NS12placeholders3_10E,(_ZN30_INTERNAL_baf8204b_4_k_cu_main4cuda3std3__419piecewise_constructE - _ZN30_INTERNAL_baf8204b_4_k_cu_main6thrust24THRUST_300001_SM_1000_NS12placeholders3_10E)
_ZN30_INTERNAL_baf8204b_4_k_cu_main6thrust24THRUST_300001_SM_1000_NS12placeholders3_10E:
	.zero		1
	.type		_ZN30_INTERNAL_baf8204b_4_k_cu_main4cuda3std3__419piecewise_constructE,@object
	.size		_ZN30_INTERNAL_baf8204b_4_k_cu_main4cuda3std3__419piecewise_constructE,(_ZN30_INTERNAL_baf8204b_4_k_cu_main4cuda3std6ranges3__45__cpo5cdataE - _ZN30_INTERNAL_baf8204b_4_k_cu_main4cuda3std3__419piecewise_constructE)
_ZN30_INTERNAL_baf8204b_4_k_cu_main4cuda3std3__419piecewise_constructE:
	.zero		1
	.type		_ZN30_INTERNAL_baf8204b_4_k_cu_main4cuda3std6ranges3__45__cpo5cdataE,@object
	.size		_ZN30_INTERNAL_baf8204b_4_k_cu_main4cuda3std6ranges3__45__cpo5cdataE,(_ZN30_INTERNAL_baf8204b_4_k_cu_main6thrust24THRUST_300001_SM_1000_NS12placeholders2_2E - _ZN30_INTERNAL_baf8204b_4_k_cu_main4cuda3std6ranges3__45__cpo5cdataE)
_ZN30_INTERNAL_baf8204b_4_k_cu_main4cuda3std6ranges3__45__cpo5cdataE:
	.zero		1
	.type		_ZN30_INTERNAL_baf8204b_4_k_cu_main6thrust24THRUST_300001_SM_1000_NS12placeholders2_2E,@object
	.size		_ZN30_INTERNAL_baf8204b_4_k_cu_main6thrust24THRUST_300001_SM_1000_NS12placeholders2_2E,(_ZN30_INTERNAL_baf8204b_4_k_cu_main4cuda3std3__45__cpo3endE - _ZN30_INTERNAL_baf8204b_4_k_cu_main6thrust24THRUST_300001_SM_1000_NS12placeholders2_2E)
_ZN30_INTERNAL_baf8204b_4_k_cu_main6thrust24THRUST_300001_SM_1000_NS12placeholders2_2E:
	.zero		1
	.type		_ZN30_INTERNAL_baf8204b_4_k_cu_main4cuda3std3__45__cpo3endE,@object
	.size		_ZN30_INTERNAL_baf8204b_4_k_cu_main4cuda3std3__45__cpo3endE,(_ZN30_INTERNAL_baf8204b_4_k_cu_main4cuda3std6ranges3__45__cpo3endE - _ZN30_INTERNAL_baf8204b_4_k_cu_main4cuda3std3__45__cpo3endE)
_ZN30_INTERNAL_baf8204b_4_k_cu_main4cuda3std3__45__cpo3endE:
	.zero		1
	.type		_ZN30_INTERNAL_baf8204b_4_k_cu_main4cuda3std6ranges3__45__cpo3endE,@object
	.size		_ZN30_INTERNAL_baf8204b_4_k_cu_main4cuda3std6ranges3__45__cpo3endE,(_ZN30_INTERNAL_baf8204b_4_k_cu_main6thrust24THRUST_300001_SM_1000_NS12placeholders2_6E - _ZN30_INTERNAL_baf8204b_4_k_cu_main4cuda3std6ranges3__45__cpo3endE)
_ZN30_INTERNAL_baf8204b_4_k_cu_main4cuda3std6ranges3__45__cpo3endE:
	.zero		1
	.type		_ZN30_INTERNAL_baf8204b_4_k_cu_main6thrust24THRUST_300001_SM_1000_NS12placeholders2_6E,@object
	.size		_ZN30_INTERNAL_baf8204b_4_k_cu_main6thrust24THRUST_300001_SM_1000_NS12placeholders2_6E,(_ZN30_INTERNAL_baf8204b_4_k_cu_main4cuda3std3__45__cpo4rendE - _ZN30_INTERNAL_baf8204b_4_k_cu_main6thrust24THRUST_300001_SM_1000_NS12placeholders2_6E)
_ZN30_INTERNAL_baf8204b_4_k_cu_main6thrust24THRUST_300001_SM_1000_NS12placeholders2_6E:
	.zero		1
	.type		_ZN30_INTERNAL_baf8204b_4_k_cu_main4cuda3std3__45__cpo4rendE,@object
	.size		_ZN30_INTERNAL_baf8204b_4_k_cu_main4cuda3std3__45__cpo4rendE,(_ZN30_INTERNAL_baf8204b_4_k_cu_main4cuda3std6ranges3__45__cpo9iter_swapE - _ZN30_INTERNAL_baf8204b_4_k_cu_main4cuda3std3__45__cpo4rendE)
_ZN30_INTERNAL_baf8204b_4_k_cu_main4cuda3std3__45__cpo4rendE:
	.zero		1
	.type		_ZN30_INTERNAL_baf8204b_4_k_cu_main4cuda3std6ranges3__45__cpo9iter_swapE,@object
	.size		_ZN30_INTERNAL_baf8204b_4_k_cu_main4cuda3std6ranges3__45__cpo9iter_swapE,(_ZN30_INTERNAL_baf8204b_4_k_cu_main4cuda3std3__48unexpectE - _ZN30_INTERNAL_baf8204b_4_k_cu_main4cuda3std6ranges3__45__cpo9iter_swapE)
_ZN30_INTERNAL_baf8204b_4_k_cu_main4cuda3std6ranges3__45__cpo9iter_swapE:
	.zero		1
	.type		_ZN30_INTERNAL_baf8204b_4_k_cu_main4cuda3std3__48unexpectE,@object
	.size		_ZN30_INTERNAL_baf8204b_4_k_cu_main4cuda3std3__48unexpectE,(_ZN30_INTERNAL_baf8204b_4_k_cu_main6thrust24THRUST_300001_SM_1000_NS8cuda_cub3parE - _ZN30_INTERNAL_baf8204b_4_k_cu_main4cuda3std3__48unexpectE)
_ZN30_INTERNAL_baf8204b_4_k_cu_main4cuda3std3__48unexpectE:
	.zero		1
	.type		_ZN30_INTERNAL_baf8204b_4_k_cu_main6thrust24THRUST_300001_SM_1000_NS8cuda_cub3parE,@object
	.size		_ZN30_INTERNAL_baf8204b_4_k_cu_main6thrust24THRUST_300001_SM_1000_NS8cuda_cub3parE,(_ZN30_INTERNAL_baf8204b_4_k_cu_main6thrust24THRUST_300001_SM_1000_NS12placeholders2_4E - _ZN30_INTERNAL_baf8204b_4_k_cu_main6thrust24THRUST_300001_SM_1000_NS8cuda_cub3parE)
_ZN30_INTERNAL_baf8204b_4_k_cu_main6thrust24THRUST_300001_SM_1000_NS8cuda_cub3parE:
	.zero		1
	.type		_ZN30_INTERNAL_baf8204b_4_k_cu_main6thrust24THRUST_300001_SM_1000_NS12placeholders2_4E,@object
	.size		_ZN30_INTERNAL_baf8204b_4_k_cu_main6thrust24THRUST_300001_SM_1000_NS12placeholders2_4E,(_ZN30_INTERNAL_baf8204b_4_k_cu_main4cuda3std3__45__cpo4cendE - _ZN30_INTERNAL_baf8204b_4_k_cu_main6thrust24THRUST_300001_SM_1000_NS12placeholders2_4E)
_ZN30_INTERNAL_baf8204b_4_k_cu_main6thrust24THRUST_300001_SM_1000_NS12placeholders2_4E:
	.zero		1
	.type		_ZN30_INTERNAL_baf8204b_4_k_cu_main4cuda3std3__45__cpo4cendE,@object
	.size		_ZN30_INTERNAL_baf8204b_4_k_cu_main4cuda3std3__45__cpo4cendE,(_ZN30_INTERNAL_baf8204b_4_k_cu_main4cuda3std6ranges3__45__cpo4cendE - _ZN30_INTERNAL_baf8204b_4_k_cu_main4cuda3std3__45__cpo4cendE)
_ZN30_INTERNAL_baf8204b_4_k_cu_main4cuda3std3__45__cpo4cendE:
	.zero		1
	.type		_ZN30_INTERNAL_baf8204b_4_k_cu_main4cuda3std6ranges3__45__cpo4cendE,@object
	.size		_ZN30_INTERNAL_baf8204b_4_k_cu_main4cuda3std6ranges3__45__cpo4cendE,(_ZN30_INTERNAL_baf8204b_4_k_cu_main4cuda3std3__420unreachable_sentinelE - _ZN30_INTERNAL_baf8204b_4_k_cu_main4cuda3std6ranges3__45__cpo4cendE)
_ZN30_INTERNAL_baf8204b_4_k_cu_main4cuda3std6ranges3__45__cpo4cendE:
	.zero		1
	.type		_ZN30_INTERNAL_baf8204b_4_k_cu_main4cuda3std3__420unreachable_sentinelE,@object
	.size		_ZN30_INTERNAL_baf8204b_4_k_cu_main4cuda3std3__420unreachable_sentinelE,(_ZN30_INTERNAL_baf8204b_4_k_cu_main4cuda3std6ranges3__45__cpo5ssizeE - _ZN30_INTERNAL_baf8204b_4_k_cu_main4cuda3std3__420unreachable_sentinelE)
_ZN30_INTERNAL_baf8204b_4_k_cu_main4cuda3std3__420unreachable_sentinelE:
	.zero		1
	.type		_ZN30_INTERNAL_baf8204b_4_k_cu_main4cuda3std6ranges3__45__cpo5ssizeE,@object
	.size		_ZN30_INTERNAL_baf8204b_4_k_cu_main4cuda3std6ranges3__45__cpo5ssizeE,(_ZN30_INTERNAL_baf8204b_4_k_cu_main6thrust24THRUST_300001_SM_1000_NS12placeholders2_8E - _ZN30_INTERNAL_baf8204b_4_k_cu_main4cuda3std6ranges3__45__cpo5ssizeE)
_ZN30_INTERNAL_baf8204b_4_k_cu_main4cuda3std6ranges3__45__cpo5ssizeE:
	.zero		1
	.type		_ZN30_INTERNAL_baf8204b_4_k_cu_main6thrust24THRUST_300001_SM_1000_NS12placeholders2_8E,@object
	.size		_ZN30_INTERNAL_baf8204b_4_k_cu_main6thrust24THRUST_300001_SM_1000_NS12placeholders2_8E,(_ZN30_INTERNAL_baf8204b_4_k_cu_main4cuda3std3__45__cpo5crendE - _ZN30_INTERNAL_baf8204b_4_k_cu_main6thrust24THRUST_300001_SM_1000_NS12placeholders2_8E)
_ZN30_INTERNAL_baf8204b_4_k_cu_main6thrust24THRUST_300001_SM_1000_NS12placeholders2_8E:
	.zero		1
	.type		_ZN30_INTERNAL_baf8204b_4_k_cu_main4cuda3std3__45__cpo5crendE,@object
	.size		_ZN30_INTERNAL_baf8204b_4_k_cu_main4cuda3std3__45__cpo5crendE,(_ZN30_INTERNAL_baf8204b_4_k_cu_main4cuda3std6ranges3__45__cpo4prevE - _ZN30_INTERNAL_baf8204b_4_k_cu_main4cuda3std3__45__cpo5crendE)
_ZN30_INTERNAL_baf8204b_4_k_cu_main4cuda3std3__45__cpo5crendE:
	.zero		1
	.type		_ZN30_INTERNAL_baf8204b_4_k_cu_main4cuda3std6ranges3__45__cpo4prevE,@object
	.size		_ZN30_INTERNAL_baf8204b_4_k_cu_main4cuda3std6ranges3__45__cpo4prevE,(_ZN30_INTERNAL_baf8204b_4_k_cu_main4cuda3std6ranges3__45__cpo9iter_moveE - _ZN30_INTERNAL_baf8204b_4_k_cu_main4cuda3std6ranges3__45__cpo4prevE)
_ZN30_INTERNAL_baf8204b_4_k_cu_main4cuda3std6ranges3__45__cpo4prevE:
	.zero		1
	.type		_ZN30_INTERNAL_baf8204b_4_k_cu_main4cuda3std6ranges3__45__cpo9iter_moveE,@object
	.size		_ZN30_INTERNAL_baf8204b_4_k_cu_main4cuda3std6ranges3__45__cpo9iter_moveE,(_ZN30_INTERNAL_baf8204b_4_k_cu_main6thrust24THRUST_300001_SM_1000_NS6system6detail10sequential3seqE - _ZN30_INTERNAL_baf8204b_4_k_cu_main4cuda3std6ranges3__45__cpo9iter_moveE)
_ZN30_INTERNAL_baf8204b_4_k_cu_main4cuda3std6ranges3__45__cpo9iter_moveE:
	.zero		1
	.type		_ZN30_INTERNAL_baf8204b_4_k_cu_main6thrust24THRUST_300001_SM_1000_NS6system6detail10sequential3seqE,@object
	.size		_ZN30_INTERNAL_baf8204b_4_k_cu_main6thrust24THRUST_300001_SM_1000_NS6system6detail10sequential3seqE,(.L_31 - _ZN30_INTERNAL_baf8204b_4_k_cu_main6thrust24THRUST_300001_SM_1000_NS6system6detail10sequential3seqE)
_ZN30_INTERNAL_baf8204b_4_k_cu_main6thrust24THRUST_300001_SM_1000_NS6system6detail10sequential3seqE:
	.zero		1
.L_31:


//--------------------- .nv.shared._ZN3cub18CUB_300001_SM_10006detail6reduce18DeviceReduceKernelINS2_10policy_hubIiyN4cuda3std3__44plusIiEEE10Policy1000EN6thrust24THRUST_300001_SM_1000_NS6detail15normal_iteratorINSD_10device_ptrIiEEEEyS9_iNS7_10__identityEEEvT0_PT3_T1_NS0_13GridEvenShareISN_EET2_T4_ --------------------------
	.section	.nv.shared._ZN3cub18CUB_300001_SM_10006detail6reduce18DeviceReduceKernelINS2_10policy_hubIiyN4cuda3std3__44plusIiEEE10Policy1000EN6thrust24THRUST_300001_SM_1000_NS6detail15normal_iteratorINSD_10device_ptrIiEEEEyS9_iNS7_10__identityEEEvT0_PT3_T1_NS0_13GridEvenShareISN_EET2_T4_,"aw",@nobits
	.sectionflags	@""
	.align	4
.nv.shared._ZN3cub18CUB_300001_SM_10006detail6reduce18DeviceReduceKernelINS2_10policy_hubIiyN4cuda3std3__44plusIiEEE10Policy1000EN6thrust24THRUST_300001_SM_1000_NS6detail15normal_iteratorINSD_10device_ptrIiEEEEyS9_iNS7_10__identityEEEvT0_PT3_T1_NS0_13GridEvenShareISN_EET2_T4_:
	.zero		1068


//--------------------- .nv.shared._ZN3cub18CUB_300001_SM_10006detail6reduce28DeviceReduceSingleTileKernelINS2_10policy_hubIiyN4cuda3std3__44plusIiEEE10Policy1000EN6thrust24THRUST_300001_SM_1000_NS6detail15normal_iteratorINSD_10device_ptrIiEEEEPiyS9_iiNS7_10__identityEEEvT0_T1_T2_T3_T4_T6_ --------------------------
	.section	.nv.shared._ZN3cub18CUB_300001_SM_10006detail6reduce28DeviceReduceSingleTileKernelINS2_10policy_hubIiyN4cuda3std3__44plusIiEEE10Policy1000EN6thrust24THRUST_300001_SM_1000_NS6detail15normal_iteratorINSD_10device_ptrIiEEEEPiyS9_iiNS7_10__identityEEEvT0_T1_T2_T3_T4_T6_,"aw",@nobits
	.sectionflags	@""
	.align	4
.nv.shared._ZN3cub18CUB_300001_SM_10006detail6reduce28DeviceReduceSingleTileKernelINS2_10policy_hubIiyN4cuda3std3__44plusIiEEE10Policy1000EN6thrust24THRUST_300001_SM_1000_NS6detail15normal_iteratorINSD_10device_ptrIiEEEEPiyS9_iiNS7_10__identityEEEvT0_T1_T2_T3_T4_T6_:
	.zero		1068


//--------------------- .nv.shared._ZN3cub18CUB_300001_SM_10006detail6reduce28DeviceReduceSingleTileKernelINS2_10policy_hubIijN4cuda3std3__44plusIiEEE10Policy1000EPiSC_iS9_iiNS7_10__identityEEEvT0_T1_T2_T3_T4_T6_ --------------------------
	.section	.nv.shared._ZN3cub18CUB_300001_SM_10006detail6reduce28DeviceReduceSingleTileKernelINS2_10policy_hubIijN4cuda3std3__44plusIiEEE10Policy1000EPiSC_iS9_iiNS7_10__identityEEEvT0_T1_T2_T3_T4_T6_,"aw",@nobits
	.sectionflags	@""
	.align	4
.nv.shared._ZN3cub18CUB_300001_SM_10006detail6reduce28DeviceReduceSingleTileKernelINS2_10policy_hubIijN4cuda3std3__44plusIiEEE10Policy1000EPiSC_iS9_iiNS7_10__identityEEEvT0_T1_T2_T3_T4_T6_:
	.zero		1068


//--------------------- .nv.shared._ZN3cub18CUB_300001_SM_10006detail6reduce18DeviceReduceKernelINS2_10policy_hubIijN4cuda3std3__44plusIiEEE10Policy1000EN6thrust24THRUST_300001_SM_1000_NS6detail15normal_iteratorINSD_10device_ptrIiEEEEjS9_iNS7_10__identityEEEvT0_PT3_T1_NS0_13GridEvenShareISN_EET2_T4_ --------------------------
	.section	.nv.shared._ZN3cub18CUB_300001_SM_10006detail6reduce18DeviceReduceKernelINS2_10policy_hubIijN4cuda3std3__44plusIiEEE10Policy1000EN6thrust24THRUST_300001_SM_1000_NS6detail15normal_iteratorINSD_10device_ptrIiEEEEjS9_iNS7_10__identityEEEvT0_PT3_T1_NS0_13GridEvenShareISN_EET2_T4_,"aw",@nobits
	.sectionflags	@""
	.align	4
.nv.shared._ZN3cub18CUB_300001_SM_10006detail6reduce18DeviceReduceKernelINS2_10policy_hubIijN4cuda3std3__44plusIiEEE10Policy1000EN6thrust24THRUST_300001_SM_1000_NS6detail15normal_iteratorINSD_10device_ptrIiEEEEjS9_iNS7_10__identityEEEvT0_PT3_T1_NS0_13GridEvenShareISN_EET2_T4_:
	.zero		1068


//--------------------- .nv.shared._ZN3cub18CUB_300001_SM_10006detail6reduce28DeviceReduceSingleTileKernelINS2_10policy_hubIijN4cuda3std3__44plusIiEEE10Policy1000EN6thrust24THRUST_300001_SM_1000_NS6detail15normal_iteratorINSD_10device_ptrIiEEEEPijS9_iiNS7_10__identityEEEvT0_T1_T2_T3_T4_T6_ --------------------------
	.section	.nv.shared._ZN3cub18CUB_300001_SM_10006detail6reduce28DeviceReduceSingleTileKernelINS2_10policy_hubIijN4cuda3std3__44plusIiEEE10Policy1000EN6thrust24THRUST_300001_SM_1000_NS6detail15normal_iteratorINSD_10device_ptrIiEEEEPijS9_iiNS7_10__identityEEEvT0_T1_T2_T3_T4_T6_,"aw",@nobits
	.sectionflags	@""
	.align	4
.nv.shared._ZN3cub18CUB_300001_SM_10006detail6reduce28DeviceReduceSingleTileKernelINS2_10policy_hubIijN4cuda3std3__44plusIiEEE10Policy1000EN6thrust24THRUST_300001_SM_1000_NS6detail15normal_iteratorINSD_10device_ptrIiEEEEPijS9_iiNS7_10__identityEEEvT0_T1_T2_T3_T4_T6_:
	.zero		1068


//--------------------- .nv.constant0._ZN3cub18CUB_300001_SM_10006detail6reduce28DeviceReduceSingleTileKernelINS2_10policy_hubIiyN4cuda3std3__44plusIiEEE10Policy1000EPiSC_iS9_iiNS7_10__identityEEEvT0_T1_T2_T3_T4_T6_ --------------------------
	.section	.nv.constant0._ZN3cub18CUB_300001_SM_10006detail6reduce28DeviceReduceSingleTileKernelINS2_10policy_hubIiyN4cuda3std3__44plusIiEEE10Policy1000EPiSC_iS9_iiNS7_10__identityEEEvT0_T1_T2_T3_T4_T6_,"a",@progbits
	.sectionflags	@""
	.align	4
.nv.constant0._ZN3cub18CUB_300001_SM_10006detail6reduce28DeviceReduceSingleTileKernelINS2_10policy_hubIiyN4cuda3std3__44plusIiEEE10Policy1000EPiSC_iS9_iiNS7_10__identityEEEvT0_T1_T2_T3_T4_T6_:
	.zero		925


//--------------------- .nv.constant0._ZN3cub18CUB_300001_SM_10006detail6reduce18DeviceReduceKernelINS2_10policy_hubIiyN4cuda3std3__44plusIiEEE10Policy1000EN6thrust24THRUST_300001_SM_1000_NS6detail15normal_iteratorINSD_10device_ptrIiEEEEyS9_iNS7_10__identityEEEvT0_PT3_T1_NS0_13GridEvenShareISN_EET2_T4_ --------------------------
	.section	.nv.constant0._ZN3cub18CUB_300001_SM_10006detail6reduce18DeviceReduceKernelINS2_10policy_hubIiyN4cuda3std3__44plusIiEEE10Policy1000EN6thrust24THRUST_300001_SM_1000_NS6detail15normal_iteratorINSD_10device_ptrIiEEEEyS9_iNS7_10__identityEEEvT0_PT3_T1_NS0_13GridEvenShareISN_EET2_T4_,"a",@progbits
	.sectionflags	@""
	.align	4
.nv.constant0._ZN3cub18CUB_300001_SM_10006detail6reduce18DeviceReduceKernelINS2_10policy_hubIiyN4cuda3std3__44plusIiEEE10Policy1000EN6thrust24THRUST_300001_SM_1000_NS6detail15normal_iteratorINSD_10device_ptrIiEEEEyS9_iNS7_10__identityEEEvT0_PT3_T1_NS0_13GridEvenShareISN_EET2_T4_:
	.zero		994


//--------------------- .nv.constant0._ZN3cub18CUB_300001_SM_10006detail6reduce28DeviceReduceSingleTileKernelINS2_10policy_hubIiyN4cuda3std3__44plusIiEEE10Policy1000EN6thrust24THRUST_300001_SM_1000_NS6detail15normal_iteratorINSD_10device_ptrIiEEEEPiyS9_iiNS7_10__identityEEEvT0_T1_T2_T3_T4_T6_ --------------------------
	.section	.nv.constant0._ZN3cub18CUB_300001_SM_10006detail6reduce28DeviceReduceSingleTileKernelINS2_10policy_hubIiyN4cuda3std3__44plusIiEEE10Policy1000EN6thrust24THRUST_300001_SM_1000_NS6detail15normal_iteratorINSD_10device_ptrIiEEEEPiyS9_iiNS7_10__identityEEEvT0_T1_T2_T3_T4_T6_,"a",@progbits
	.sectionflags	@""
	.align	4
.nv.constant0._ZN3cub18CUB_300001_SM_10006detail6reduce28DeviceReduceSingleTileKernelINS2_10policy_hubIiyN4cuda3std3__44plusIiEEE10Policy1000EN6thrust24THRUST_300001_SM_1000_NS6detail15normal_iteratorINSD_10device_ptrIiEEEEPiyS9_iiNS7_10__identityEEEvT0_T1_T2_T3_T4_T6_:
	.zero		929


//--------------------- .nv.constant0._ZN3cub18CUB_300001_SM_10006detail6reduce28DeviceReduceSingleTileKernelINS2_10policy_hubIijN4cuda3std3__44plusIiEEE10Policy1000EPiSC_iS9_iiNS7_10__identityEEEvT0_T1_T2_T3_T4_T6_ --------------------------
	.section	.nv.constant0._ZN3cub18CUB_300001_SM_10006detail6reduce28DeviceReduceSingleTileKernelINS2_10policy_hubIijN4cuda3std3__44plusIiEEE10Policy1000EPiSC_iS9_iiNS7_10__identityEEEvT0_T1_T2_T3_T4_T6_,"a",@progbits
	.sectionflags	@""
	.align	4
.nv.constant0._ZN3cub18CUB_300001_SM_10006detail6reduce28DeviceReduceSingleTileKernelINS2_10policy_hubIijN4cuda3std3__44plusIiEEE10Policy1000EPiSC_iS9_iiNS7_10__identityEEEvT0_T1_T2_T3_T4_T6_:
	.zero		925


//--------------------- .nv.constant0._ZN3cub18CUB_300001_SM_10006detail6reduce18DeviceReduceKernelINS2_10policy_hubIijN4cuda3std3__44plusIiEEE10Policy1000EN6thrust24THRUST_300001_SM_1000_NS6detail15normal_iteratorINSD_10device_ptrIiEEEEjS9_iNS7_10__identityEEEvT0_PT3_T1_NS0_13GridEvenShareISN_EET2_T4_ --------------------------
	.section	.nv.constant0._ZN3cub18CUB_300001_SM_10006detail6reduce18DeviceReduceKernelINS2_10policy_hubIijN4cuda3std3__44plusIiEEE10Policy1000EN6thrust24THRUST_300001_SM_1000_NS6detail15normal_iteratorINSD_10device_ptrIiEEEEjS9_iNS7_10__identityEEEvT0_PT3_T1_NS0_13GridEvenShareISN_EET2_T4_,"a",@progbits
	.sectionflags	@""
	.align	4
.nv.constant0._ZN3cub18CUB_300001_SM_10006detail6reduce18DeviceReduceKernelINS2_10policy_hubIijN4cuda3std3__44plusIiEEE10Policy1000EN6thrust24THRUST_300001_SM_1000_NS6detail15normal_iteratorINSD_10device_ptrIiEEEEjS9_iNS7_10__identityEEEvT0_PT3_T1_NS0_13GridEvenShareISN_EET2_T4_:
	.zero		958


//--------------------- .nv.constant0._ZN3cub18CUB_300001_SM_10006detail6reduce28DeviceReduceSingleTileKernelINS2_10policy_hubIijN4cuda3std3__44plusIiEEE10Policy1000EN6thrust24THRUST_300001_SM_1000_NS6detail15normal_iteratorINSD_10device_ptrIiEEEEPijS9_iiNS7_10__identityEEEvT0_T1_T2_T3_T4_T6_ --------------------------
	.section	.nv.constant0._ZN3cub18CUB_300001_SM_10006detail6reduce28DeviceReduceSingleTileKernelINS2_10policy_hubIijN4cuda3std3__44plusIiEEE10Policy1000EN6thrust24THRUST_300001_SM_1000_NS6detail15normal_iteratorINSD_10device_ptrIiEEEEPijS9_iiNS7_10__identityEEEvT0_T1_T2_T3_T4_T6_,"a",@progbits
	.sectionflags	@""
	.align	4
.nv.constant0._ZN3cub18CUB_300001_SM_10006detail6reduce28DeviceReduceSingleTileKernelINS2_10policy_hubIijN4cuda3std3__44plusIiEEE10Policy1000EN6thrust24THRUST_300001_SM_1000_NS6detail15normal_iteratorINSD_10device_ptrIiEEEEPijS9_iiNS7_10__identityEEEvT0_T1_T2_T3_T4_T6_:
	.zero		925


//--------------------- .nv.constant0._ZN3cub18CUB_300001_SM_10006detail9transform16transform_kernelINS2_10policy_hubILb1EN4cuda3std3__45tupleIJN6thrust24THRUST_300001_SM_1000_NS6detail15normal_iteratorINSA_10device_ptrIiEEEEEEEE10policy1000El14offset_functorSF_JPiEEEvT0_iT1_T2_DpNS2_10kernel_argIT3_EE --------------------------
	.section	.nv.constant0._ZN3cub18CUB_300001_SM_10006detail9transform16transform_kernelINS2_10policy_hubILb1EN4cuda3std3__45tupleIJN6thrust24THRUST_300001_SM_1000_NS6detail15normal_iteratorINSA_10device_ptrIiEEEEEEEE10policy1000El14offset_functorSF_JPiEEEvT0_iT1_T2_DpNS2_10kernel_argIT3_EE,"a",@progbits
	.sectionflags	@""
	.align	4
.nv.constant0._ZN3cub18CUB_300001_SM_10006detail9transform16transform_kernelINS2_10policy_hubILb1EN4cuda3std3__45tupleIJN6thrust24THRUST_300001_SM_1000_NS6detail15normal_iteratorINSA_10device_ptrIiEEEEEEEE10policy1000El14offset_functorSF_JPiEEEvT0_iT1_T2_DpNS2_10kernel_argIT3_EE:
	.zero		936


//--------------------- .nv.constant0._ZN3cub18CUB_300001_SM_10006detail9transform16transform_kernelINS2_10policy_hubILb1EN4cuda3std3__45tupleIJN6thrust24THRUST_300001_SM_1000_NS6detail15normal_iteratorINSA_10device_ptrIiEEEEEEEE10policy1000Ei14offset_functorSF_JPiEEEvT0_iT1_T2_DpNS2_10kernel_argIT3_EE --------------------------
	.section	.nv.constant0._ZN3cub18CUB_300001_SM_10006detail9transform16transform_kernelINS2_10policy_hubILb1EN4cuda3std3__45tupleIJN6thrust24THRUST_300001_SM_1000_NS6detail15normal_iteratorINSA_10device_ptrIiEEEEEEEE10policy1000Ei14offset_functorSF_JPiEEEvT0_iT1_T2_DpNS2_10kernel_argIT3_EE,"a",@progbits
	.sectionflags	@""
	.align	4
.nv.constant0._ZN3cub18CUB_300001_SM_10006detail9transform16transform_kernelINS2_10policy_hubILb1EN4cuda3std3__45tupleIJN6thrust24THRUST_300001_SM_1000_NS6detail15normal_iteratorINSA_10device_ptrIiEEEEEEEE10policy1000Ei14offset_functorSF_JPiEEEvT0_iT1_T2_DpNS2_10kernel_argIT3_EE:
	.zero		936


//--------------------- .nv.constant0._ZN3cub18CUB_300001_SM_10006detail9transform16transform_kernelINS2_10policy_hubILb1EN4cuda3std3__45tupleIJN6thrust24THRUST_300001_SM_1000_NS6detail15normal_iteratorINSA_10device_ptrIiEEEESF_EEEE10policy1000El13saxpy_functorSF_JPiSK_EEEvT0_iT1_T2_DpNS2_10kernel_argIT3_EE --------------------------
	.section	.nv.constant0._ZN3cub18CUB_300001_SM_10006detail9transform16transform_kernelINS2_10policy_hubILb1EN4cuda3std3__45tupleIJN6thrust24THRUST_300001_SM_1000_NS6detail15normal_iteratorINSA_10device_ptrIiEEEESF_EEEE10policy1000El13saxpy_functorSF_JPiSK_EEEvT0_iT1_T2_DpNS2_10kernel_argIT3_EE,"a",@progbits
	.sectionflags	@""
	.align	4
.nv.constant0._ZN3cub18CUB_300001_SM_10006detail9transform16transform_kernelINS2_10policy_hubILb1EN4cuda3std3__45tupleIJN6thrust24THRUST_300001_SM_1000_NS6detail15normal_iteratorINSA_10device_ptrIiEEEESF_EEEE10policy1000El13saxpy_functorSF_JPiSK_EEEvT0_iT1_T2_DpNS2_10kernel_argIT3_EE:
	.zero		952


//--------------------- .nv.constant0._ZN3cub18CUB_300001_SM_10006detail9transform16transform_kernelINS2_10policy_hubILb1EN4cuda3std3__45tupleIJN6thrust24THRUST_300001_SM_1000_NS6detail15normal_iteratorINSA_10device_ptrIiEEEESF_EEEE10policy1000Ei13saxpy_functorSF_JPiSK_EEEvT0_iT1_T2_DpNS2_10kernel_argIT3_EE --------------------------
	.section	.nv.constant0._ZN3cub18CUB_300001_SM_10006detail9transform16transform_kernelINS2_10policy_hubILb1EN4cuda3std3__45tupleIJN6thrust24THRUST_300001_SM_1000_NS6detail15normal_iteratorINSA_10device_ptrIiEEEESF_EEEE10policy1000Ei13saxpy_functorSF_JPiSK_EEEvT0_iT1_T2_DpNS2_10kernel_argIT3_EE,"a",@progbits
	.sectionflags	@""
	.align	4
.nv.constant0._ZN3cub18CUB_300001_SM_10006detail9transform16transform_kernelINS2_10policy_hubILb1EN4cuda3std3__45tupleIJN6thrust24THRUST_300001_SM_1000_NS6detail15normal_iteratorINSA_10device_ptrIiEEEESF_EEEE10policy1000Ei13saxpy_functorSF_JPiSK_EEEvT0_iT1_T2_DpNS2_10kernel_argIT3_EE:
	.zero		952


//--------------------- .nv.constant0._ZN3cub18CUB_300001_SM_10006detail8for_each13static_kernelINS2_12policy_hub_t12policy_500_tEmN6thrust24THRUST_300001_SM_1000_NS8cuda_cub20__uninitialized_fill7functorINS7_10device_ptrIiEEiEEEEvT0_T1_ --------------------------
	.section	.nv.constant0._ZN3cub18CUB_300001_SM_10006detail8for_each13static_kernelINS2_12policy_hub_t12policy_500_tEmN6thrust24THRUST_300001_SM_1000_NS8cuda_cub20__uninitialized_fill7functorINS7_10device_ptrIiEEiEEEEvT0_T1_,"a",@progbits
	.sectionflags	@""
	.align	4
.nv.constant0._ZN3cub18CUB_300001_SM_10006detail8for_each13static_kernelINS2_12policy_hub_t12policy_500_tEmN6thrust24THRUST_300001_SM_1000_NS8cuda_cub20__uninitialized_fill7functorINS7_10device_ptrIiEEiEEEEvT0_T1_:
	.zero		920


//--------------------- .nv.constant0._ZN3cub18CUB_300001_SM_10006detail11EmptyKernelIvEEvv --------------------------
	.section	.nv.constant0._ZN3cub18CUB_300001_SM_10006detail11EmptyKernelIvEEvv,"a",@progbits
	.sectionflags	@""
	.align	4
.nv.constant0._ZN3cub18CUB_300001_SM_10006detail11EmptyKernelIvEEvv:
	.zero		896


//--------------------- SYMBOLS --------------------------

	.type		.nv.reservedSmem.offset0,@object
	.size		.nv.reservedSmem.offset0,0x4
	.type		.nv.reservedSmem.cap,@object
	.size		.nv.reservedSmem.cap,0x4
